def matmul_kernel(
    a_ptr,
    b_ptr,
    c_ptr,
    M,
    N,
    K,
    stride_am,
    stride_ak,
    stride_bk,
    stride_bn,
    stride_cm,
    stride_cn,
    BLOCK_M: tl.constexpr,
    BLOCK_N: tl.constexpr,
    BLOCK_K: tl.constexpr,
    GROUP_M: tl.constexpr,
):
    pid = tl.program_id(axis=0)
    num_pid_m = tl.cdiv(M, BLOCK_M)
    num_pid_n = tl.cdiv(N, BLOCK_N)
    num_pid_in_group = GROUP_M * num_pid_n
    group_id = pid // num_pid_in_group
    first_pid_m = group_id * GROUP_M
    group_size_m = min(num_pid_m - first_pid_m, GROUP_M)
    pid_m = first_pid_m + ((pid % num_pid_in_group) % group_size_m)
    pid_n = (pid % num_pid_in_group) // group_size_m

    offs_am = (pid_m * BLOCK_M + tl.arange(0, BLOCK_M)) % M
    offs_bn = (pid_n * BLOCK_N + tl.arange(0, BLOCK_N)) % N
    offs_k = tl.arange(0, BLOCK_K)
    a_ptrs = a_ptr + offs_am[:, None] * stride_am + offs_k[None, :] * stride_ak
    b_ptrs = b_ptr + offs_k[:, None] * stride_bk + offs_bn[None, :] * stride_bn

    acc = tl.zeros((BLOCK_M, BLOCK_N), dtype=tl.float32)
    for kk in range(0, tl.cdiv(K, BLOCK_K)):
        a = tl.load(a_ptrs, mask=offs_k[None, :] < K - kk * BLOCK_K, other=0.0)
        b = tl.load(b_ptrs, mask=offs_k[:, None] < K - kk * BLOCK_K, other=0.0)
        acc = tl.dot(a, b, acc)
        a_ptrs += BLOCK_K * stride_ak
        b_ptrs += BLOCK_K * stride_bk

    c = acc.to(c_ptr.dtype.element_ty)
    offs_cm = pid_m * BLOCK_M + tl.arange(0, BLOCK_M)
    offs_cn = pid_n * BLOCK_N + tl.arange(0, BLOCK_N)
    c_ptrs = c_ptr + offs_cm[:, None] * stride_cm + offs_cn[None, :] * stride_cn
    mask = (offs_cm[:, None] < M) & (offs_cn[None, :] < N)
    tl.store(c_ptrs, c, mask=mask)

# config = {"BLOCK_K": 128, "BLOCK_M": 512, "BLOCK_N": 64, "GROUP_M": 8, "arch": "sm_100", "dtype": "fp8e5m2", "num_ctas": 1, "num_stages": 3, "num_warps": 1}
# arch = sm_100


// ===== COMPILED SASS (sm_100a) =====

	.target	sm_100a

	.elftype	@"ET_EXEC"


//--------------------- .note.nv.tkinfo           --------------------------
	.section	.note.nv.tkinfo,"",@"SHT_NOTE"
	.sectionflags	@"SHF_NOTE_NV_TKINFO"
	.tkinfo
        /*0018*/ 	.word	0x00000081
        /*0030*/ 	.string	""
        /*0030*/ 	.string	"ptxas-blackwell"
        /*0030*/ 	.string	"Cuda compilation tools, release 12.9, V12.9.86"
        /*0030*/ 	.string	"Build cuda_12.9.r12.9/compiler.36037853_0"
        /*0030*/ 	.string	"-v  -suppress-debug-info  -lineinfo  -arch sm_100a "



//--------------------- .note.nv.cuver            --------------------------
	.section	.note.nv.cuver,"",@"SHT_NOTE"
	.sectionflags	@"SHF_NOTE_NV_CUVER"
        /*0018*/ 	.short	0x0001
        /*001a*/ 	.short	0x0064
        /*001c*/ 	.short	0x0001
        /*001e*/ 	.short	0x0000
        /*0020*/ 	.short	0x0001
        /*0022*/ 	.short	0x0000


//--------------------- .nv.info                  --------------------------
	.section	.nv.info,"",@"SHT_CUDA_INFO"
	.align	4


	//----- nvinfo : EIATTR_REGCOUNT
	.align		4
        /*0000*/ 	.byte	0x04, 0x2f
        /*0002*/ 	.short	(.L_1 - .L_0)
	.align		4
.L_0:
        /*0004*/ 	.word	index@(matmul_kernel)
        /*0008*/ 	.word	0x00000040


	//----- nvinfo : EIATTR_FRAME_SIZE
	.align		4
.L_1:
        /*000c*/ 	.byte	0x04, 0x11
        /*000e*/ 	.short	(.L_3 - .L_2)
	.align		4
.L_2:
        /*0010*/ 	.word	index@(matmul_kernel)
        /*0014*/ 	.word	0x0000b578


	//----- nvinfo : EIATTR_MIN_STACK_SIZE
	.align		4
.L_3:
        /*0018*/ 	.byte	0x04, 0x12
        /*001a*/ 	.short	(.L_5 - .L_4)
	.align		4
.L_4:
        /*001c*/ 	.word	index@(matmul_kernel)
        /*0020*/ 	.word	0x0000b578
.L_5:


//--------------------- .nv.info.matmul_kernel    --------------------------
	.section	.nv.info.matmul_kernel,"",@"SHT_CUDA_INFO"
	.sectionflags	@""
	.align	4


	//----- nvinfo : EIATTR_CUDA_API_VERSION
	.align		4
        /*0000*/ 	.byte	0x04, 0x37
        /*0002*/ 	.short	(.L_7 - .L_6)
.L_6:
        /*0004*/ 	.word	0x00000081


	//----- nvinfo : EIATTR_KPARAM_INFO
	.align		4
.L_7:
        /*0008*/ 	.byte	0x04, 0x17
        /*000a*/ 	.short	(.L_9 - .L_8)
.L_8:
        /*000c*/ 	.word	0x00000000
        /*0010*/ 	.short	0x000d
        /*0012*/ 	.short	0x0048
        /*0014*/ 	.byte	0x00, 0xf4, 0x21, 0x00


	//----- nvinfo : EIATTR_KPARAM_INFO
	.align		4
.L_9:
        /*0018*/ 	.byte	0x04, 0x17
        /*001a*/ 	.short	(.L_11 - .L_10)
.L_10:
        /*001c*/ 	.word	0x00000000
        /*0020*/ 	.short	0x000c
        /*0022*/ 	.short	0x0040
        /*0024*/ 	.byte	0x00, 0xf4, 0x21, 0x00


	//----- nvinfo : EIATTR_KPARAM_INFO
	.align		4
.L_11:
        /*0028*/ 	.byte	0x04, 0x17
        /*002a*/ 	.short	(.L_13 - .L_12)
.L_12:
        /*002c*/ 	.word	0x00000000
        /*0030*/ 	.short	0x000b
        /*0032*/ 	.short	0x0038
        /*0034*/ 	.byte	0x00, 0xf0, 0x11, 0x00


	//----- nvinfo : EIATTR_KPARAM_INFO
	.align		4
.L_13:
        /*0038*/ 	.byte	0x04, 0x17
        /*003a*/ 	.short	(.L_15 - .L_14)
.L_14:
        /*003c*/ 	.word	0x00000000
        /*0040*/ 	.short	0x000a
        /*0042*/ 	.short	0x0034
        /*0044*/ 	.byte	0x00, 0xf0, 0x11, 0x00


	//----- nvinfo : EIATTR_KPARAM_INFO
	.align		4
.L_15:
        /*0048*/ 	.byte	0x04, 0x17
        /*004a*/ 	.short	(.L_17 - .L_16)
.L_16:
        /*004c*/ 	.word	0x00000000
        /*0050*/ 	.short	0x0009
        /*0052*/ 	.short	0x0030
        /*0054*/ 	.byte	0x00, 0xf0, 0x11, 0x00


	//----- nvinfo : EIATTR_KPARAM_INFO
	.align		4
.L_17:
        /*0058*/ 	.byte	0x04, 0x17
        /*005a*/ 	.short	(.L_19 - .L_18)
.L_18:
        /*005c*/ 	.word	0x00000000
        /*0060*/ 	.short	0x0008
        /*0062*/ 	.short	0x002c
        /*0064*/ 	.byte	0x00, 0xf0, 0x11, 0x00


	//----- nvinfo : EIATTR_KPARAM_INFO
	.align		4
.L_19:
        /*0068*/ 	.byte	0x04, 0x17
        /*006a*/ 	.short	(.L_21 - .L_20)
.L_20:
        /*006c*/ 	.word	0x00000000
        /*0070*/ 	.short	0x0007
        /*0072*/ 	.short	0x0028
        /*0074*/ 	.byte	0x00, 0xf0, 0x11, 0x00


	//----- nvinfo : EIATTR_KPARAM_INFO
	.align		4
.L_21:
        /*0078*/ 	.byte	0x04, 0x17
        /*007a*/ 	.short	(.L_23 - .L_22)
.L_22:
        /*007c*/ 	.word	0x00000000
        /*0080*/ 	.short	0x0006
        /*0082*/ 	.short	0x0024
        /*0084*/ 	.byte	0x00, 0xf0, 0x11, 0x00


	//----- nvinfo : EIATTR_KPARAM_INFO
	.align		4
.L_23:
        /*0088*/ 	.byte	0x04, 0x17
        /*008a*/ 	.short	(.L_25 - .L_24)
.L_24:
        /*008c*/ 	.word	0x00000000
        /*0090*/ 	.short	0x0005
        /*0092*/ 	.short	0x0020
        /*0094*/ 	.byte	0x00, 0xf0, 0x11, 0x00


	//----- nvinfo : EIATTR_KPARAM_INFO
	.align		4
.L_25:
        /*0098*/ 	.byte	0x04, 0x17
        /*009a*/ 	.short	(.L_27 - .L_26)
.L_26:
        /*009c*/ 	.word	0x00000000
        /*00a0*/ 	.short	0x0004
        /*00a2*/ 	.short	0x001c
        /*00a4*/ 	.byte	0x00, 0xf0, 0x11, 0x00


	//----- nvinfo : EIATTR_KPARAM_INFO
	.align		4
.L_27:
        /*00a8*/ 	.byte	0x04, 0x17
        /*00aa*/ 	.short	(.L_29 - .L_28)
.L_28:
        /*00ac*/ 	.word	0x00000000
        /*00b0*/ 	.short	0x0003
        /*00b2*/ 	.short	0x0018
        /*00b4*/ 	.byte	0x00, 0xf0, 0x11, 0x00


	//----- nvinfo : EIATTR_KPARAM_INFO
	.align		4
.L_29:
        /*00b8*/ 	.byte	0x04, 0x17
        /*00ba*/ 	.short	(.L_31 - .L_30)
.L_30:
        /*00bc*/ 	.word	0x00000000
        /*00c0*/ 	.short	0x0002
        /*00c2*/ 	.short	0x0010
        /*00c4*/ 	.byte	0x00, 0xf4, 0x21, 0x00


	//----- nvinfo : EIATTR_KPARAM_INFO
	.align		4
.L_31:
        /*00c8*/ 	.byte	0x04, 0x17
        /*00ca*/ 	.short	(.L_33 - .L_32)
.L_32:
        /*00cc*/ 	.word	0x00000000
        /*00d0*/ 	.short	0x0001
        /*00d2*/ 	.short	0x0008
        /*00d4*/ 	.byte	0x00, 0xf4, 0x21, 0x00


	//----- nvinfo : EIATTR_KPARAM_INFO
	.align		4
.L_33:
        /*00d8*/ 	.byte	0x04, 0x17
        /*00da*/ 	.short	(.L_35 - .L_34)
.L_34:
        /*00dc*/ 	.word	0x00000000
        /*00e0*/ 	.short	0x0000
        /*00e2*/ 	.short	0x0000
        /*00e4*/ 	.byte	0x00, 0xf4, 0x21, 0x00


	//----- nvinfo : EIATTR_SPARSE_MMA_MASK
	.align		4
.L_35:
        /*00e8*/ 	.byte	0x03, 0x50
        /*00ea*/ 	.short	0x0000


	//----- nvinfo : EIATTR_MAXREG_COUNT
	.align		4
        /*00ec*/ 	.byte	0x03, 0x1b
        /*00ee*/ 	.short	0x00ff


	//----- nvinfo : EIATTR_NUM_BARRIERS
	.align		4
        /*00f0*/ 	.byte	0x02, 0x4c
        /*00f2*/ 	.byte	0x01
	.zero		1


	//----- nvinfo : EIATTR_ANNOTATIONS
	.align		4
        /*00f4*/ 	.byte	0x04, 0x55
        /*00f6*/ 	.short	(.L_37 - .L_36)


	//   ....[0]....
.L_36:
        /*00f8*/ 	.word	0x00000001
        /*00fc*/ 	.byte	0x50, 0x00, 0x00, 0x00, 0x01, 0x00, 0x00, 0x00, 0x90, 0x00, 0x00, 0x00, 0x01, 0x00, 0x00, 0x00
        /* <DEDUP_REMOVED lines=2732> */
        /*abcc*/ 	.byte	0x40, 0x72, 0x02, 0x00


	//----- nvinfo : EIATTR_COOP_GROUP_MASK_REGIDS
	.align		4
.L_37:
        /*abd0*/ 	.byte	0x04, 0x29
        /*abd2*/ 	.short	(.L_39 - .L_38)


	//   ....[0]....
.L_38:
        /*abd4*/ 	.word	0xffffffff


	//   ....[1]....
        /*abd8*/ 	.word	0xffffffff


	//   ....[2]....
        /*abdc*/ 	.word	0xffffffff


	//   ....[3]....
        /*abe0*/ 	.word	0xffffffff


	//   ....[4]....
        /*abe4*/ 	.word	0xffffffff


	//   ....[5]....
        /*abe8*/ 	.word	0xffffffff


	//   ....[6]....
        /*abec*/ 	.word	0xffffffff


	//   ....[7]....
        /*abf0*/ 	.word	0xffffffff


	//   ....[8]....
        /*abf4*/ 	.word	0xffffffff


	//   ....[9]....
        /*abf8*/ 	.word	0xffffffff


	//   ....[10]....
        /*abfc*/ 	.word	0xffffffff


	//   ....[11]....
        /*ac00*/ 	.word	0xffffffff


	//   ....[12]....
        /*ac04*/ 	.word	0xffffffff


	//   ....[13]....
        /*ac08*/ 	.word	0xffffffff


	//   ....[14]....
        /*ac0c*/ 	.word	0xffffffff


	//   ....[15]....
        /*ac10*/ 	.word	0xffffffff


	//   ....[16]....
        /*ac14*/ 	.word	0xffffffff


	//   ....[17]....
        /*ac18*/ 	.word	0xffffffff


	//   ....[18]....
        /*ac1c*/ 	.word	0xffffffff


	//   ....[19]....
        /*ac20*/ 	.word	0xffffffff


	//   ....[20]....
        /*ac24*/ 	.word	0xffffffff


	//   ....[21]....
        /*ac28*/ 	.word	0xffffffff


	//   ....[22]....
        /*ac2c*/ 	.word	0xffffffff


	//   ....[23]....
        /*ac30*/ 	.word	0xffffffff


	//   ....[24]....
        /*ac34*/ 	.word	0xffffffff


	//   ....[25]....
        /*ac38*/ 	.word	0xffffffff


	//   ....[26]....
        /*ac3c*/ 	.word	0xffffffff


	//   ....[27]....
        /*ac40*/ 	.word	0xffffffff


	//   ....[28]....
        /*ac44*/ 	.word	0xffffffff


	//   ....[29]....
        /*ac48*/ 	.word	0xffffffff


	//   ....[30]....
        /*ac4c*/ 	.word	0xffffffff


	//   ....[31]....
        /*ac50*/ 	.word	0xffffffff


	//   ....[32]....
        /*ac54*/ 	.word	0xffffffff


	//   ....[33]....
        /*ac58*/ 	.word	0xffffffff


	//   ....[34]....
        /*ac5c*/ 	.word	0xffffffff


	//   ....[35]....
        /*ac60*/ 	.word	0xffffffff


	//   ....[36]....
        /*ac64*/ 	.word	0xffffffff


	//   ....[37]....
        /*ac68*/ 	.word	0xffffffff


	//   ....[38]....
        /*ac6c*/ 	.word	0xffffffff


	//   ....[39]....
        /*ac70*/ 	.word	0xffffffff


	//   ....[40]....
        /*ac74*/ 	.word	0xffffffff


	//   ....[41]....
        /*ac78*/ 	.word	0xffffffff


	//   ....[42]....
        /*ac7c*/ 	.word	0xffffffff


	//   ....[43]....
        /*ac80*/ 	.word	0xffffffff


	//   ....[44]....
        /*ac84*/ 	.word	0xffffffff


	//   ....[45]....
        /*ac88*/ 	.word	0xffffffff


	//   ....[46]....
        /*ac8c*/ 	.word	0xffffffff


	//   ....[47]....
        /*ac90*/ 	.word	0xffffffff


	//   ....[48]....
        /*ac94*/ 	.word	0xffffffff


	//   ....[49]....
        /*ac98*/ 	.word	0xffffffff


	//   ....[50]....
        /*ac9c*/ 	.word	0xffffffff


	//   ....[51]....
        /*aca0*/ 	.word	0xffffffff


	//   ....[52]....
        /*aca4*/ 	.word	0xffffffff


	//   ....[53]....
        /*aca8*/ 	.word	0xffffffff


	//   ....[54]....
        /*acac*/ 	.word	0xffffffff


	//   ....[55]....
        /*acb0*/ 	.word	0xffffffff


	//   ....[56]....
        /*acb4*/ 	.word	0xffffffff


	//   ....[57]....
        /*acb8*/ 	.word	0xffffffff


	//   ....[58]....
        /*acbc*/ 	.word	0xffffffff


	//   ....[59]....
        /*acc0*/ 	.word	0xffffffff


	//   ....[60]....
        /*acc4*/ 	.word	0xffffffff


	//   ....[61]....
        /*acc8*/ 	.word	0xffffffff


	//   ....[62]....
        /*accc*/ 	.word	0xffffffff


	//   ....[63]....
        /*acd0*/ 	.word	0xffffffff


	//   ....[64]....
        /*acd4*/ 	.word	0xffffffff


	//   ....[65]....
        /*acd8*/ 	.word	0xffffffff


	//   ....[66]....
        /*acdc*/ 	.word	0xffffffff


	//   ....[67]....
        /*ace0*/ 	.word	0xffffffff


	//   ....[68]....
        /*ace4*/ 	.word	0xffffffff


	//   ....[69]....
        /*ace8*/ 	.word	0xffffffff


	//   ....[70]....
        /*acec*/ 	.word	0xffffffff


	//   ....[71]....
        /*acf0*/ 	.word	0xffffffff


	//   ....[72]....
        /*acf4*/ 	.word	0xffffffff


	//   ....[73]....
        /*acf8*/ 	.word	0xffffffff


	//   ....[74]....
        /*acfc*/ 	.word	0xffffffff


	//   ....[75]....
        /*ad00*/ 	.word	0xffffffff


	//   ....[76]....
        /*ad04*/ 	.word	0xffffffff


	//   ....[77]....
        /*ad08*/ 	.word	0xffffffff


	//   ....[78]....
        /*ad0c*/ 	.word	0xffffffff


	//   ....[79]....
        /*ad10*/ 	.word	0xffffffff


	//   ....[80]....
        /*ad14*/ 	.word	0xffffffff


	//   ....[81]....
        /*ad18*/ 	.word	0xffffffff


	//   ....[82]....
        /*ad1c*/ 	.word	0xffffffff


	//   ....[83]....
        /*ad20*/ 	.word	0xffffffff


	//   ....[84]....
        /*ad24*/ 	.word	0xffffffff


	//   ....[85]....
        /*ad28*/ 	.word	0xffffffff


	//   ....[86]....
        /*ad2c*/ 	.word	0xffffffff


	//   ....[87]....
        /*ad30*/ 	.word	0xffffffff


	//   ....[88]....
        /*ad34*/ 	.word	0xffffffff


	//   ....[89]....
        /*ad38*/ 	.word	0xffffffff


	//   ....[90]....
        /*ad3c*/ 	.word	0xffffffff


	//   ....[91]....
        /*ad40*/ 	.word	0xffffffff


	//   ....[92]....
        /*ad44*/ 	.word	0xffffffff


	//   ....[93]....
        /*ad48*/ 	.word	0xffffffff


	//   ....[94]....
        /*ad4c*/ 	.word	0xffffffff


	//   ....[95]....
        /*ad50*/ 	.word	0xffffffff


	//   ....[96]....
        /*ad54*/ 	.word	0xffffffff


	//   ....[97]....
        /*ad58*/ 	.word	0xffffffff


	//   ....[98]....
        /*ad5c*/ 	.word	0xffffffff


	//   ....[99]....
        /*ad60*/ 	.word	0xffffffff


	//   ....[100]....
        /*ad64*/ 	.word	0xffffffff


	//   ....[101]....
        /*ad68*/ 	.word	0xffffffff


	//   ....[102]....
        /*ad6c*/ 	.word	0xffffffff


	//   ....[103]....
        /*ad70*/ 	.word	0xffffffff


	//   ....[104]....
        /*ad74*/ 	.word	0xffffffff


	//   ....[105]....
        /*ad78*/ 	.word	0xffffffff


	//   ....[106]....
        /*ad7c*/ 	.word	0xffffffff


	//   ....[107]....
        /*ad80*/ 	.word	0xffffffff


	//   ....[108]....
        /*ad84*/ 	.word	0xffffffff


	//   ....[109]....
        /*ad88*/ 	.word	0xffffffff


	//   ....[110]....
        /*ad8c*/ 	.word	0xffffffff


	//   ....[111]....
        /*ad90*/ 	.word	0xffffffff


	//   ....[112]....
        /*ad94*/ 	.word	0xffffffff


	//   ....[113]....
        /*ad98*/ 	.word	0xffffffff


	//   ....[114]....
        /*ad9c*/ 	.word	0xffffffff


	//   ....[115]....
        /*ada0*/ 	.word	0xffffffff


	//   ....[116]....
        /*ada4*/ 	.word	0xffffffff


	//   ....[117]....
        /*ada8*/ 	.word	0xffffffff


	//   ....[118]....
        /*adac*/ 	.word	0xffffffff


	//   ....[119]....
        /*adb0*/ 	.word	0xffffffff


	//   ....[120]....
        /*adb4*/ 	.word	0xffffffff


	//   ....[121]....
        /*adb8*/ 	.word	0xffffffff


	//   ....[122]....
        /*adbc*/ 	.word	0xffffffff


	//   ....[123]....
        /*adc0*/ 	.word	0xffffffff


	//   ....[124]....
        /*adc4*/ 	.word	0xffffffff


	//   ....[125]....
        /*adc8*/ 	.word	0xffffffff


	//   ....[126]....
        /*adcc*/ 	.word	0xffffffff


	//----- nvinfo : EIATTR_COOP_GROUP_INSTR_OFFSETS
	.align		4
.L_39:
        /*add0*/ 	.byte	0x04, 0x28
        /*add2*/ 	.short	(.L_41 - .L_40)


	//   ....[0]....
.L_40:
        /*add4*/ 	.word	0x00155c30


	//   ....[1]....
        /*add8*/ 	.word	0x00163b70


	//   ....[2]....
        /*addc*/ 	.word	0x00163c50


	//   ....[3]....
        /*ade0*/ 	.word	0x00163c70


	//   ....[4]....
        /*ade4*/ 	.word	0x00163db0


	//   ....[5]....
        /*ade8*/ 	.word	0x00163dd0


	//   ....[6]....
        /*adec*/ 	.word	0x00163e30


	//   ....[7]....
        /*adf0*/ 	.word	0x00163e50


	//   ....[8]....
        /*adf4*/ 	.word	0x00163e90


	//   ....[9]....
        /*adf8*/ 	.word	0x00163eb0


	//   ....[10]....
        /*adfc*/ 	.word	0x00163f30


	//   ....[11]....
        /*ae00*/ 	.word	0x00163f50


	//   ....[12]....
        /*ae04*/ 	.word	0x00163f70


	//   ....[13]....
        /*ae08*/ 	.word	0x00163fa0


	//   ....[14]....
        /*ae0c*/ 	.word	0x001640a0


	//   ....[15]....
        /*ae10*/ 	.word	0x001640c0


	//   ....[16]....
        /*ae14*/ 	.word	0x001640e0


	//   ....[17]....
        /*ae18*/ 	.word	0x00164100


	//   ....[18]....
        /*ae1c*/ 	.word	0x001641d0


	//   ....[19]....
        /*ae20*/ 	.word	0x00164240


	//   ....[20]....
        /*ae24*/ 	.word	0x00164420


	//   ....[21]....
        /*ae28*/ 	.word	0x001644b0


	//   ....[22]....
        /*ae2c*/ 	.word	0x00164500


	//   ....[23]....
        /*ae30*/ 	.word	0x00164530


	//   ....[24]....
        /*ae34*/ 	.word	0x00164590


	//   ....[25]....
        /*ae38*/ 	.word	0x001645b0


	//   ....[26]....
        /*ae3c*/ 	.word	0x00164600


	//   ....[27]....
        /*ae40*/ 	.word	0x00164af0


	//   ....[28]....
        /*ae44*/ 	.word	0x00164df0


	//   ....[29]....
        /*ae48*/ 	.word	0x00167c70


	//   ....[30]....
        /*ae4c*/ 	.word	0x00167cc0


	//   ....[31]....
        /*ae50*/ 	.word	0x00167ed0


	//   ....[32]....
        /*ae54*/ 	.word	0x00167f30


	//   ....[33]....
        /*ae58*/ 	.word	0x00167fe0


	//   ....[34]....
        /*ae5c*/ 	.word	0x00168040


	//   ....[35]....
        /*ae60*/ 	.word	0x001680e0


	//   ....[36]....
        /*ae64*/ 	.word	0x00168100


	//   ....[37]....
        /*ae68*/ 	.word	0x001681d0


	//   ....[38]....
        /*ae6c*/ 	.word	0x001682a0


	//   ....[39]....
        /*ae70*/ 	.word	0x001682d0


	//   ....[40]....
        /*ae74*/ 	.word	0x00168310


	//   ....[41]....
        /*ae78*/ 	.word	0x00168440


	//   ....[42]....
        /*ae7c*/ 	.word	0x00168470


	//   ....[43]....
        /*ae80*/ 	.word	0x001684e0


	//   ....[44]....
        /*ae84*/ 	.word	0x00168510


	//   ....[45]....
        /*ae88*/ 	.word	0x001685a0


	//   ....[46]....
        /*ae8c*/ 	.word	0x001685c0


	//   ....[47]....
        /*ae90*/ 	.word	0x00168790


	//   ....[48]....
        /*ae94*/ 	.word	0x00168830


	//   ....[49]....
        /*ae98*/ 	.word	0x001688f0


	//   ....[50]....
        /*ae9c*/ 	.word	0x00168940


	//   ....[51]....
        /*aea0*/ 	.word	0x00168a00


	//   ....[52]....
        /*aea4*/ 	.word	0x00168a50


	//   ....[53]....
        /*aea8*/ 	.word	0x00168aa0


	//   ....[54]....
        /*aeac*/ 	.word	0x00168b70


	//   ....[55]....
        /*aeb0*/ 	.word	0x00168c60


	//   ....[56]....
        /*aeb4*/ 	.word	0x00168c80


	//   ....[57]....
        /*aeb8*/ 	.word	0x00168ce0


	//   ....[58]....
        /*aebc*/ 	.word	0x00168d00


	//   ....[59]....
        /*aec0*/ 	.word	0x00168ef0


	//   ....[60]....
        /*aec4*/ 	.word	0x00168f40


	//   ....[61]....
        /*aec8*/ 	.word	0x00168f70


	//   ....[62]....
        /*aecc*/ 	.word	0x00168f90


	//   ....[63]....
        /*aed0*/ 	.word	0x001690c0


	//   ....[64]....
        /*aed4*/ 	.word	0x00169150


	//   ....[65]....
        /*aed8*/ 	.word	0x001691e0


	//   ....[66]....
        /*aedc*/ 	.word	0x00169310


	//   ....[67]....
        /*aee0*/ 	.word	0x00169350


	//   ....[68]....
        /*aee4*/ 	.word	0x001693a0


	//   ....[69]....
        /*aee8*/ 	.word	0x001694b0


	//   ....[70]....
        /*aeec*/ 	.word	0x00169550


	//   ....[71]....
        /*aef0*/ 	.word	0x00169570


	//   ....[72]....
        /*aef4*/ 	.word	0x00169770


	//   ....[73]....
        /*aef8*/ 	.word	0x00169790


	//   ....[74]....
        /*aefc*/ 	.word	0x00169880


	//   ....[75]....
        /*af00*/ 	.word	0x001698a0


	//   ....[76]....
        /*af04*/ 	.word	0x001698c0


	//   ....[77]....
        /*af08*/ 	.word	0x001698e0


	//   ....[78]....
        /*af0c*/ 	.word	0x00169900


	//   ....[79]....
        /*af10*/ 	.word	0x00169930


	//   ....[80]....
        /*af14*/ 	.word	0x00169980


	//   ....[81]....
        /*af18*/ 	.word	0x00169ab0


	//   ....[82]....
        /*af1c*/ 	.word	0x00169ae0


	//   ....[83]....
        /*af20*/ 	.word	0x00169bb0


	//   ....[84]....
        /*af24*/ 	.word	0x00169c50


	//   ....[85]....
        /*af28*/ 	.word	0x00169ce0


	//   ....[86]....
        /*af2c*/ 	.word	0x00169d60


	//   ....[87]....
        /*af30*/ 	.word	0x00169df0


	//   ....[88]....
        /*af34*/ 	.word	0x00169e20


	//   ....[89]....
        /*af38*/ 	.word	0x00169e60


	//   ....[90]....
        /*af3c*/ 	.word	0x00169ee0


	//   ....[91]....
        /*af40*/ 	.word	0x00169fc0


	//   ....[92]....
        /*af44*/ 	.word	0x00169fe0


	//   ....[93]....
        /*af48*/ 	.word	0x0016a070


	//   ....[94]....
        /*af4c*/ 	.word	0x0016a120


	//   ....[95]....
        /*af50*/ 	.word	0x0016a200


	//   ....[96]....
        /*af54*/ 	.word	0x0016a260


	//   ....[97]....
        /*af58*/ 	.word	0x0016a380


	//   ....[98]....
        /*af5c*/ 	.word	0x0016a3e0


	//   ....[99]....
        /*af60*/ 	.word	0x0016a4c0


	//   ....[100]....
        /*af64*/ 	.word	0x0016a530


	//   ....[101]....
        /*af68*/ 	.word	0x0016a600


	//   ....[102]....
        /*af6c*/ 	.word	0x0016a6e0


	//   ....[103]....
        /*af70*/ 	.word	0x0016a700


	//   ....[104]....
        /*af74*/ 	.word	0x0016a720


	//   ....[105]....
        /*af78*/ 	.word	0x0016a7b0


	//   ....[106]....
        /*af7c*/ 	.word	0x0016a7e0


	//   ....[107]....
        /*af80*/ 	.word	0x0016a8e0


	//   ....[108]....
        /*af84*/ 	.word	0x0016a990


	//   ....[109]....
        /*af88*/ 	.word	0x0016a9c0


	//   ....[110]....
        /*af8c*/ 	.word	0x0016a9f0


	//   ....[111]....
        /*af90*/ 	.word	0x0016ab30


	//   ....[112]....
        /*af94*/ 	.word	0x0016ab80


	//   ....[113]....
        /*af98*/ 	.word	0x0016ac80


	//   ....[114]....
        /*af9c*/ 	.word	0x0016acd0


	//   ....[115]....
        /*afa0*/ 	.word	0x0016add0


	//   ....[116]....
        /*afa4*/ 	.word	0x0016adf0


	//   ....[117]....
        /*afa8*/ 	.word	0x0016af60


	//   ....[118]....
        /*afac*/ 	.word	0x0016af90


	//   ....[119]....
        /*afb0*/ 	.word	0x0016b010


	//   ....[120]....
        /*afb4*/ 	.word	0x0016b030


	//   ....[121]....
        /*afb8*/ 	.word	0x0016b0d0


	//   ....[122]....
        /*afbc*/ 	.word	0x0016b120


	//   ....[123]....
        /*afc0*/ 	.word	0x0016b1c0


	//   ....[124]....
        /*afc4*/ 	.word	0x0016b230


	//   ....[125]....
        /*afc8*/ 	.word	0x0016b260


	//   ....[126]....
        /*afcc*/ 	.word	0x0016b340


	//----- nvinfo : EIATTR_VRC_CTA_INIT_COUNT
	.align		4
.L_41:
        /*afd0*/ 	.byte	0x02, 0x4a
	.zero		1
	.zero		1


	//----- nvinfo : EIATTR_EXIT_INSTR_OFFSETS
	.align		4
        /*afd4*/ 	.byte	0x04, 0x1c
        /*afd6*/ 	.short	(.L_43 - .L_42)


	//   ....[0]....
.L_42:
        /*afd8*/ 	.word	0x00180fd0


	//   ....[1]....
        /*afdc*/ 	.word	0x00181000


	//----- nvinfo : EIATTR_REQNTID
	.align		4
.L_43:
        /*afe0*/ 	.byte	0x04, 0x10
        /*afe2*/ 	.short	(.L_45 - .L_44)
.L_44:
        /*afe4*/ 	.word	0x00000020
        /*afe8*/ 	.word	0x00000001
        /*afec*/ 	.word	0x00000001


	//----- nvinfo : EIATTR_CBANK_PARAM_SIZE
	.align		4
.L_45:
        /*aff0*/ 	.byte	0x03, 0x19
        /*aff2*/ 	.short	0x0050


	//----- nvinfo : EIATTR_PARAM_CBANK
	.align		4
        /*aff4*/ 	.byte	0x04, 0x0a
        /*aff6*/ 	.short	(.L_47 - .L_46)
	.align		4
.L_46:
        /*aff8*/ 	.word	index@(.nv.constant0.matmul_kernel)
        /*affc*/ 	.short	0x0380
        /*affe*/ 	.short	0x0050


	//----- nvinfo : EIATTR_SW_WAR
	.align		4
.L_47:
        /*b000*/ 	.byte	0x04, 0x36
        /*b002*/ 	.short	(.L_49 - .L_48)
.L_48:
        /*b004*/ 	.word	0x00000008
.L_49:


//--------------------- .nv.compat                --------------------------
	.section	.nv.compat,"",@"SHT_CUDA_COMPAT_INFO"
	.align	4
        /*0000*/ 	.byte	0x02, 0x02, 0x02, 0x00, 0x02, 0x05, 0x05, 0x00, 0x02, 0x03, 0x00, 0x00, 0x02, 0x06, 0x01, 0x00


//--------------------- .nv.callgraph             --------------------------
	.section	.nv.callgraph,"",@"SHT_CUDA_CALLGRAPH"
	.align	4
	.sectionentsize	8
	.align		4
        /*0000*/ 	.word	0x00000000
	.align		4
        /*0004*/ 	.word	0xffffffff
	.align		4
        /*0008*/ 	.word	0x00000000
	.align		4
        /*000c*/ 	.word	0xfffffffe
	.align		4
        /*0010*/ 	.word	0x00000000
	.align		4
        /*0014*/ 	.word	0xfffffffd
	.align		4
        /*0018*/ 	.word	0x00000000
	.align		4
        /*001c*/ 	.word	0xfffffffc


//--------------------- .text.matmul_kernel       --------------------------
	.section	.text.matmul_kernel,"ax",@progbits
	.align	128
        .global         matmul_kernel
        .type           matmul_kernel,@function
        .size           matmul_kernel,(.L_x_3 - matmul_kernel)
        .other          matmul_kernel,@"STO_CUDA_ENTRY STV_DEFAULT"
matmul_kernel:
.text.matmul_kernel:
[----:B------:R-:W0:Y:S02]  /*0000*/  LDC R1, c[0x0][0x37c] ;  /* 0x0000df00ff017b82 */ /* 0x000e240000000800 */
[----:B0-----:R-:W-:-:S06]  /*0010*/  VIADD R1, R1, 0xffff4a88 ;  /* 0xffff4a8801017836 */ /* 0x001fcc0000000000 */
[----:B------:R-:W0:Y:S01]  /*0020*/  LDC.64 R4, c[0x0][0x398] ;  /* 0x0000e600ff047b82 */ /* 0x000e220000000a00 */
[----:B------:R-:W1:Y:S01]  /*0030*/  S2R R7, SR_CTAID.X ;  /* 0x0000000000077919 */ /* 0x000e620000002500 */
[----:B------:R-:W2:Y:S01]  /*0040*/  LDCU UR50, c[0x0][0x3a0] ;  /* 0x00007400ff3277ac */ /* 0x000ea20008000800 */
[----:B------:R-:W-:Y:S01]  /*0050*/  STL [R1+0xe90], RZ ;  /* 0x000e90ff01007387 */ /* 0x000fe20000100800 */
[----:B------:R-:W-:Y:S01]  /*0060*/  UMOV UR4, 0x400 ;  /* 0x0000040000047882 */ /* 0x000fe20000000000 */
[----:B------:R-:W3:Y:S03]  /*0070*/  LDCU.64 UR34, c[0x0][0x358] ;  /* 0x00006b00ff2277ac */ /* 0x000ee60008000a00 */
[----:B------:R-:W4:Y:S01]  /*0080*/  S2UR UR5, SR_CgaCtaId ;  /* 0x00000000000579c3 */ /* 0x000f220000008800 */
[----:B------:R-:W-:Y:S04]  /*0090*/  STL [R1+0xe94], RZ ;  /* 0x000e94ff01007387 */ /* 0x000fe80000100800 */
[----:B------:R-:W-:Y:S04]  /*00a0*/  STL [R1+0xe98], RZ ;  /* 0x000e98ff01007387 */ /* 0x000fe80000100800 */
[----:B------:R-:W-:Y:S01]  /*00b0*/  STL [R1+0xe9c], RZ ;  /* 0x000e9cff01007387 */ /* 0x000fe20000100800 */
[----:B--2---:R-:W-:-:S03]  /*00c0*/  UIADD3 UR50, UPT, UPT, UR50, 0x7f, URZ ;  /* 0x0000007f32327890 */ /* 0x004fc6000fffe0ff */
[----:B------:R-:W-:Y:S01]  /*00d0*/  STL [R1+0xf50], RZ ;  /* 0x000f50ff01007387 */ /* 0x000fe20000100800 */
[----:B0-----:R-:W-:-:S03]  /*00e0*/  VIADD R0, R5, 0x3f ;  /* 0x0000003f05007836 */ /* 0x001fc60000000000 */
[----:B------:R-:W-:Y:S01]  /*00f0*/  STL [R1+0xf54], RZ ;  /* 0x000f54ff01007387 */ /* 0x000fe20000100800 */
[----:B------:R-:W-:-:S03]  /*0100*/  UISETP.GE.AND UP0, UPT, UR50, 0x80, UPT ;  /* 0x000000803200788c */ /* 0x000fc6000bf06270 */
[----:B------:R-:W-:Y:S01]  /*0110*/  STL [R1+0xf58], RZ ;  /* 0x000f58ff01007387 */ /* 0x000fe20000100800 */
[----:B------:R-:W-:Y:S01]  /*0120*/  SHF.R.S32.HI R3, RZ, 0x1f, R0 ;  /* 0x0000001fff037819 */ /* 0x000fe20000011400 */
[----:B----4-:R-:W-:Y:S02]  /*0130*/  ULEA UR4, UR5, UR4, 0x18 ;  /* 0x0000000405047291 */ /* 0x010fe4000f8ec0ff */
[----:B------:R-:W-:Y:S01]  /*0140*/  STL [R1+0xf5c], RZ ;  /* 0x000f5cff01007387 */ /* 0x000fe20000100800 */
[----:B------:R-:W-:Y:S02]  /*0150*/  LEA.HI R3, R3, R0, RZ, 0x6 ;  /* 0x0000000003037211 */ /* 0x000fe400078f30ff */
[----:B-1----:R-:W-:Y:S01]  /*0160*/  IABS R10, R7 ;  /* 0x00000007000a7213 */ /* 0x002fe20000000000 */
[----:B------:R-:W-:Y:S01]  /*0170*/  STL [R1+0xf40], RZ ;  /* 0x000f40ff01007387 */ /* 0x000fe20000100800 */
[----:B------:R-:W-:-:S03]  /*0180*/  SHF.R.S32.HI R3, RZ, 0x6, R3 ;  /* 0x00000006ff037819 */ /* 0x000fc60000011403 */
[----:B------:R-:W-:Y:S02]  /*0190*/  STL [R1+0xf44], RZ ;  /* 0x000f44ff01007387 */ /* 0x000fe40000100800 */
[----:B------:R-:W-:Y:S02]  /*01a0*/  IMAD.SHL.U32 R6, R3, 0x8, RZ ;  /* 0x0000000803067824 */ /* 0x000fe400078e00ff */
[----:B------:R-:W-:Y:S03]  /*01b0*/  STL [R1+0xf48], RZ ;  /* 0x000f48ff01007387 */ /* 0x000fe60000100800 */
[-C--:B------:R-:W-:Y:S01]  /*01c0*/  IABS R9, R6.reuse ;  /* 0x0000000600097213 */ /* 0x080fe20000000000 */
[----:B------:R-:W-:Y:S01]  /*01d0*/  STL [R1+0xf4c], RZ ;  /* 0x000f4cff01007387 */ /* 0x000fe20000100800 */
[----:B------:R-:W-:Y:S02]  /*01e0*/  IABS R12, R6 ;  /* 0x00000006000c7213 */ /* 0x000fe40000000000 */
[----:B------:R-:W0:Y:S01]  /*01f0*/  I2F.RP R0, R9 ;  /* 0x0000000900007306 */ /* 0x000e220000209400 */
[----:B------:R-:W-:Y:S04]  /*0200*/  STL [R1+0xf30], RZ ;  /* 0x000f30ff01007387 */ /* 0x000fe80000100800 */
[----:B------:R-:W-:Y:S04]  /*0210*/  STL [R1+0xf34], RZ ;  /* 0x000f34ff01007387 */ /* 0x000fe80000100800 */
[----:B------:R-:W-:Y:S04]  /*0220*/  STL [R1+0xf38], RZ ;  /* 0x000f38ff01007387 */ /* 0x000fe80000100800 */
[----:B------:R-:W-:Y:S01]  /*0230*/  STL [R1+0xf3c], RZ ;  /* 0x000f3cff01007387 */ /* 0x000fe20000100800 */
[----:B0-----:R-:W0:Y:S03]  /*0240*/  MUFU.RCP R0, R0 ;  /* 0x0000000000007308 */ /* 0x001e260000001000 */
[----:B------:R-:W-:Y:S04]  /*0250*/  STL [R1+0xf20], RZ ;  /* 0x000f20ff01007387 */ /* 0x000fe80000100800 */
[----:B------:R-:W-:Y:S04]  /*0260*/  STL [R1+0xf24], RZ ;  /* 0x000f24ff01007387 */ /* 0x000fe80000100800 */
[----:B------:R-:W-:Y:S04]  /*0270*/  STL [R1+0xf28], RZ ;  /* 0x000f28ff01007387 */ /* 0x000fe80000100800 */
[----:B------:R-:W-:Y:S01]  /*0280*/  STL [R1+0xf2c], RZ ;  /* 0x000f2cff01007387 */ /* 0x000fe20000100800 */
[----:B0-----:R-:W-:-:S03]  /*0290*/  VIADD R2, R0, 0xffffffe ;  /* 0x0ffffffe00027836 */ /* 0x001fc60000000000 */
[----:B------:R-:W-:Y:S01]  /*02a0*/  STL [R1+0xf10], RZ ;  /* 0x000f10ff01007387 */ /* 0x000fe20000100800 */
[----:B------:R-:W-:Y:S01]  /*02b0*/  IMAD.MOV R0, RZ, RZ, -R12 ;  /* 0x000000ffff007224 */ /* 0x000fe200078e0a0c */
[----:B------:R0:W1:Y:S02]  /*02c0*/  F2I.FTZ.U32.TRUNC.NTZ R3, R2 ;  /* 0x0000000200037305 */ /* 0x000064000021f000 */
[----:B------:R-:W-:Y:S04]  /*02d0*/  STL [R1+0xf14], RZ ;  /* 0x000f14ff01007387 */ /* 0x000fe80000100800 */
[----:B------:R-:W-:Y:S04]  /*02e0*/  STL [R1+0xf18], RZ ;  /* 0x000f18ff01007387 */ /* 0x000fe80000100800 */
[----:B------:R-:W-:Y:S01]  /*02f0*/  STL [R1+0xf1c], RZ ;  /* 0x000f1cff01007387 */ /* 0x000fe20000100800 */
[----:B0-----:R-:W-:-:S03]  /*0300*/  IMAD.MOV.U32 R2, RZ, RZ, RZ ;  /* 0x000000ffff027224 */ /* 0x001fc600078e00ff */
[----:B------:R-:W-:Y:S01]  /*0310*/  STL [R1+0xf60], RZ ;  /* 0x000f60ff01007387 */ /* 0x000fe20000100800 */
[----:B-1----:R-:W-:-:S03]  /*0320*/  IMAD.MOV R8, RZ, RZ, -R3 ;  /* 0x000000ffff087224 */ /* 0x002fc600078e0a03 */
[----:B------:R-:W-:Y:S01]  /*0330*/  STL [R1+0xf64], RZ ;  /* 0x000f64ff01007387 */ /* 0x000fe20000100800 */
[----:B------:R-:W-:-:S03]  /*0340*/  IMAD R11, R8, R9, RZ ;  /* 0x00000009080b7224 */ /* 0x000fc600078e02ff */
[----:B------:R-:W-:Y:S01]  /*0350*/  STL [R1+0xf68], RZ ;  /* 0x000f68ff01007387 */ /* 0x000fe20000100800 */
[----:B------:R-:W-:Y:S02]  /*0360*/  IMAD.MOV.U32 R8, RZ, RZ, R10 ;  /* 0x000000ffff087224 */ /* 0x000fe400078e000a */
[----:B------:R-:W-:Y:S01]  /*0370*/  IMAD.HI.U32 R3, R3, R11, R2 ;  /* 0x0000000b03037227 */ /* 0x000fe200078e0002 */
[----:B------:R-:W-:Y:S04]  /*0380*/  STL [R1+0xf6c], RZ ;  /* 0x000f6cff01007387 */ /* 0x000fe80000100800 */
[----:B------:R-:W-:Y:S01]  /*0390*/  STL [R1+0xe80], RZ ;  /* 0x000e80ff01007387 */ /* 0x000fe20000100800 */
[----:B------:R-:W-:-:S03]  /*03a0*/  IMAD.HI.U32 R3, R3, R8, RZ ;  /* 0x0000000803037227 */ /* 0x000fc600078e00ff */
[----:B------:R-:W-:Y:S01]  /*03b0*/  STL [R1+0xe84], RZ ;  /* 0x000e84ff01007387 */ /* 0x000fe20000100800 */
[----:B------:R-:W-:-:S03]  /*03c0*/  IMAD R0, R3, R0, R8 ;  /* 0x0000000003007224 */ /* 0x000fc600078e0208 */
[----:B------:R-:W-:Y:S02]  /*03d0*/  STL [R1+0xe88], RZ ;  /* 0x000e88ff01007387 */ /* 0x000fe40000100800 */
[----:B------:R-:W-:Y:S02]  /*03e0*/  ISETP.GT.U32.AND P1, PT, R9, R0, PT ;  /* 0x000000000900720c */ /* 0x000fe40003f24070 */
[----:B------:R-:W-:Y:S04]  /*03f0*/  STL [R1+0xe8c], RZ ;  /* 0x000e8cff01007387 */ /* 0x000fe80000100800 */
[----:B------:R-:W-:Y:S04]  /*0400*/  STL [R1+0xf00], RZ ;  /* 0x000f00ff01007387 */ /* 0x000fe80000100800 */
[----:B------:R-:W-:Y:S03]  /*0410*/  STL [R1+0xf04], RZ ;  /* 0x000f04ff01007387 */ /* 0x000fe60000100800 */
[----:B------:R-:W-:Y:S01]  /*0420*/  @!P1 IMAD.IADD R0, R0, 0x1, -R9 ;  /* 0x0000000100009824 */ /* 0x000fe200078e0a09 */
[----:B------:R-:W-:Y:S01]  /*0430*/  STL [R1+0xf08], RZ ;  /* 0x000f08ff01007387 */ /* 0x000fe20000100800 */
[----:B------:R-:W-:Y:S01]  /*0440*/  @!P1 VIADD R3, R3, 0x1 ;  /* 0x0000000103039836 */ /* 0x000fe20000000000 */
[----:B------:R-:W-:-:S02]  /*0450*/  ISETP.NE.AND P1, PT, R6, RZ, PT ;  /* 0x000000ff0600720c */ /* 0x000fc40003f25270 */
[----:B------:R-:W-:Y:S01]  /*0460*/  STL [R1+0xf0c], RZ ;  /* 0x000f0cff01007387 */ /* 0x000fe20000100800 */
[----:B------:R-:W-:Y:S02]  /*0470*/  ISETP.GE.U32.AND P0, PT, R0, R9, PT ;  /* 0x000000090000720c */ /* 0x000fe40003f06070 */
[----:B------:R-:W-:Y:S01]  /*0480*/  LOP3.LUT R0, R7, R6, RZ, 0x3c, !PT ;  /* 0x0000000607007212 */ /* 0x000fe200078e3cff */
[----:B------:R-:W-:Y:S03]  /*0490*/  STL [R1+0xef0], RZ ;  /* 0x000ef0ff01007387 */ /* 0x000fe60000100800 */
[----:B------:R-:W-:Y:S01]  /*04a0*/  ISETP.GE.AND P2, PT, R0, RZ, PT ;  /* 0x000000ff0000720c */ /* 0x000fe20003f46270 */
[----:B------:R-:W-:Y:S01]  /*04b0*/  STL [R1+0xef4], RZ ;  /* 0x000ef4ff01007387 */ /* 0x000fe20000100800 */
[----:B------:R-:W-:-:S03]  /*04c0*/  VIADD R0, R4, 0x1ff ;  /* 0x000001ff04007836 */ /* 0x000fc60000000000 */
[----:B------:R-:W-:Y:S02]  /*04d0*/  STL [R1+0xef8], RZ ;  /* 0x000ef8ff01007387 */ /* 0x000fe40000100800 */
[----:B------:R-:W-:Y:S02]  /*04e0*/  @P0 VIADD R3, R3, 0x1 ;  /* 0x0000000103030836 */ /* 0x000fe40000000000 */
[----:B------:R-:W-:Y:S02]  /*04f0*/  STL [R1+0xefc], RZ ;  /* 0x000efcff01007387 */ /* 0x000fe40000100800 */
[----:B------:R-:W-:Y:S01]  /*0500*/  IMAD.MOV.U32 R2, RZ, RZ, R3 ;  /* 0x000000ffff027224 */ /* 0x000fe200078e0003 */
[----:B------:R-:W-:Y:S01]  /*0510*/  SHF.R.S32.HI R3, RZ, 0x1f, R0 ;  /* 0x0000001fff037819 */ /* 0x000fe20000011400 */
[----:B------:R-:W-:Y:S02]  /*0520*/  STL [R1+0xee0], RZ ;  /* 0x000ee0ff01007387 */ /* 0x000fe40000100800 */
[----:B------:R-:W-:Y:S01]  /*0530*/  @!P2 IMAD.MOV R2, RZ, RZ, -R2 ;  /* 0x000000ffff02a224 */ /* 0x000fe200078e0a02 */
[----:B------:R-:W-:Y:S01]  /*0540*/  @!P1 LOP3.LUT R2, RZ, R6, RZ, 0x33, !PT ;  /* 0x00000006ff029212 */ /* 0x000fe200078e33ff */
[----:B------:R-:W-:Y:S01]  /*0550*/  STL [R1+0xee4], RZ ;  /* 0x000ee4ff01007387 */ /* 0x000fe20000100800 */
[----:B------:R-:W-:-:S03]  /*0560*/  LEA.HI R3, R3, R0, RZ, 0x9 ;  /* 0x0000000003037211 */ /* 0x000fc600078f48ff */
[----:B------:R-:W-:Y:S01]  /*0570*/  STL [R1+0xee8], RZ ;  /* 0x000ee8ff01007387 */ /* 0x000fe20000100800 */
[----:B------:R-:W-:Y:S02]  /*0580*/  IMAD.SHL.U32 R8, R2, 0x8, RZ ;  /* 0x0000000802087824 */ /* 0x000fe400078e00ff */
[----:B------:R-:W-:Y:S01]  /*0590*/  IMAD.MOV R2, RZ, RZ, -R2 ;  /* 0x000000ffff027224 */ /* 0x000fe200078e0a02 */
[----:B------:R-:W-:Y:S02]  /*05a0*/  STL [R1+0xeec], RZ ;  /* 0x000eecff01007387 */ /* 0x000fe40000100800 */
[----:B------:R-:W-:Y:S01]  /*05b0*/  LEA.HI.SX32 R3, R3, -R8, 0x17 ;  /* 0x8000000803037211 */ /* 0x000fe200078fbaff */
[----:B------:R-:W-:Y:S01]  /*05c0*/  IMAD R6, R6, R2, R7 ;  /* 0x0000000206067224 */ /* 0x000fe200078e0207 */
[----:B------:R-:W-:Y:S02]  /*05d0*/  STL [R1+0xed0], RZ ;  /* 0x000ed0ff01007387 */ /* 0x000fe40000100800 */
[----:B------:R-:W-:-:S02]  /*05e0*/  VIMNMX R13, PT, PT, R3, 0x8, PT ;  /* 0x00000008030d7848 */ /* 0x000fc40003fe0100 */
[----:B------:R-:W-:Y:S01]  /*05f0*/  STL [R1+0xed4], RZ ;  /* 0x000ed4ff01007387 */ /* 0x000fe20000100800 */
[----:B------:R-:W-:Y:S02]  /*0600*/  IABS R11, R6 ;  /* 0x00000006000b7213 */ /* 0x000fe40000000000 */
[----:B------:R-:W-:Y:S01]  /*0610*/  IABS R9, R13 ;  /* 0x0000000d00097213 */ /* 0x000fe20000000000 */
[----:B------:R-:W-:Y:S03]  /*0620*/  STL [R1+0xed8], RZ ;  /* 0x000ed8ff01007387 */ /* 0x000fe60000100800 */
        /* <DEDUP_REMOVED lines=11> */
[----:B------:R-:W-:Y:S04]  /*06e0*/  STL [R1+0xebc], RZ ;  /* 0x000ebcff01007387 */ /* 0x000fe80000100800 */
[----:B------:R-:W-:Y:S01]  /*06f0*/  STL [R1+0xea0], RZ ;  /* 0x000ea0ff01007387 */ /* 0x000fe20000100800 */
[----:B------:R-:W0:Y:S03]  /*0700*/  F2I.FTZ.U32.TRUNC.NTZ R3, R3 ;  /* 0x0000000300037305 */ /* 0x000e26000021f000 */
[----:B------:R-:W-:Y:S04]  /*0710*/  STL [R1+0xea4], RZ ;  /* 0x000ea4ff01007387 */ /* 0x000fe80000100800 */
[----:B------:R-:W-:Y:S04]  /*0720*/  STL [R1+0xea8], RZ ;  /* 0x000ea8ff01007387 */ /* 0x000fe80000100800 */
[----:B------:R-:W-:Y:S04]  /*0730*/  STL [R1+0xeac], RZ ;  /* 0x000eacff01007387 */ /* 0x000fe80000100800 */
[----:B------:R-:W-:Y:S01]  /*0740*/  STL [R1+0xe00], RZ ;  /* 0x000e00ff01007387 */ /* 0x000fe20000100800 */
[----:B0-----:R-:W-:-:S03]  /*0750*/  IMAD.MOV R10, RZ, RZ, -R3 ;  /* 0x000000ffff0a7224 */ /* 0x001fc600078e0a03 */
[----:B------:R-:W-:Y:S01]  /*0760*/  STL [R1+0xe04], RZ ;  /* 0x000e04ff01007387 */ /* 0x000fe20000100800 */
[----:B------:R-:W-:Y:S01]  /*0770*/  IMAD.MOV.U32 R2, RZ, RZ, R10 ;  /* 0x000000ffff027224 */ /* 0x000fe200078e000a */
[----:B------:R-:W-:Y:S02]  /*0780*/  IABS R10, R13 ;  /* 0x0000000d000a7213 */ /* 0x000fe40000000000 */
[----:B------:R-:W-:Y:S01]  /*0790*/  STL [R1+0xe08], RZ ;  /* 0x000e08ff01007387 */ /* 0x000fe20000100800 */
[----:B------:R-:W-:Y:S02]  /*07a0*/  IMAD R7, R2, R9, RZ ;  /* 0x0000000902077224 */ /* 0x000fe400078e02ff */
[----:B------:R-:W-:Y:S01]  /*07b0*/  IMAD.MOV.U32 R2, RZ, RZ, RZ ;  /* 0x000000ffff027224 */ /* 0x000fe200078e00ff */
[----:B------:R-:W-:Y:S03]  /*07c0*/  STL [R1+0xe0c], RZ ;  /* 0x000e0cff01007387 */ /* 0x000fe60000100800 */
[----:B------:R-:W-:Y:S01]  /*07d0*/  IMAD.HI.U32 R2, R3, R7, R2 ;  /* 0x0000000703027227 */ /* 0x000fe200078e0002 */
[----:B------:R-:W-:Y:S03]  /*07e0*/  STL [R1+0xe70], RZ ;  /* 0x000e70ff01007387 */ /* 0x000fe60000100800 */
[----:B------:R-:W-:Y:S01]  /*07f0*/  IMAD.MOV R3, RZ, RZ, -R10 ;  /* 0x000000ffff037224 */ /* 0x000fe200078e0a0a */
        /* <DEDUP_REMOVED lines=18> */
[----:B------:R-:W-:Y:S04]  /*0920*/  STL [R1+0xe58], RZ ;  /* 0x000e58ff01007387 */ /* 0x000fe80000100800 */
[----:B------:R-:W-:Y:S02]  /*0930*/  STL [R1+0xe5c], RZ ;  /* 0x000e5cff01007387 */ /* 0x000fe40000100800 */
[----:B------:R-:W-:-:S02]  /*0940*/  @P0 VIADD R0, R0, 0x1 ;  /* 0x0000000100000836 */ /* 0x000fc40000000000 */
[----:B------:R-:W-:Y:S04]  /*0950*/  STL [R1+0xe40], RZ ;  /* 0x000e40ff01007387 */ /* 0x000fe80000100800 */
[----:B------:R-:W-:Y:S01]  /*0960*/  STL [R1+0xe44], RZ ;  /* 0x000e44ff01007387 */ /* 0x000fe20000100800 */
[----:B------:R-:W-:Y:S01]  /*0970*/  @!P2 IMAD.MOV R0, RZ, RZ, -R0 ;  /* 0x000000ffff00a224 */ /* 0x000fe200078e0a00 */
[----:B------:R-:W-:Y:S02]  /*0980*/  @!P1 LOP3.LUT R0, RZ, R13, RZ, 0x33, !PT ;  /* 0x0000000dff009212 */ /* 0x000fe400078e33ff */
[----:B------:R-:W-:Y:S03]  /*0990*/  STL [R1+0xe48], RZ ;  /* 0x000e48ff01007387 */ /* 0x000fe60000100800 */
[----:B------:R-:W-:Y:S01]  /*09a0*/  IMAD.MOV R2, RZ, RZ, -R0 ;  /* 0x000000ffff027224 */ /* 0x000fe200078e0a00 */
[----:B------:R-:W-:Y:S01]  /*09b0*/  STL [R1+0xe4c], RZ ;  /* 0x000e4cff01007387 */ /* 0x000fe20000100800 */
[----:B------:R-:W-:-:S02]  /*09c0*/  IMAD.SHL.U32 R3, R0, 0x40, RZ ;  /* 0x0000004000037824 */ /* 0x000fc400078e00ff */
[----:B------:R-:W-:Y:S01]  /*09d0*/  IMAD R2, R13, R2, R6 ;  /* 0x000000020d027224 */ /* 0x000fe200078e0206 */
[----:B------:R-:W-:Y:S01]  /*09e0*/  STL [R1+0xe30], RZ ;  /* 0x000e30ff01007387 */ /* 0x000fe20000100800 */
[C---:B------:R-:W-:Y:S02]  /*09f0*/  VIADD R0, R3.reuse, 0x1 ;  /* 0x0000000103007836 */ /* 0x040fe40000000000 */
[----:B------:R-:W-:Y:S01]  /*0a00*/  IMAD.IADD R2, R8, 0x1, R2 ;  /* 0x0000000108027824 */ /* 0x000fe200078e0202 */
[----:B------:R-:W-:Y:S01]  /*0a10*/  STL [R1+0xe34], RZ ;  /* 0x000e34ff01007387 */ /* 0x000fe20000100800 */
[C---:B------:R-:W-:Y:S02]  /*0a20*/  VIADD R8, R3.reuse, 0x2 ;  /* 0x0000000203087836 */ /* 0x040fe40000000000 */
[C---:B------:R-:W-:Y:S01]  /*0a30*/  VIADD R7, R3.reuse, 0x3 ;  /* 0x0000000303077836 */ /* 0x040fe20000000000 */
[----:B------:R-:W-:Y:S01]  /*0a40*/  STL [R1+0xe38], RZ ;  /* 0x000e38ff01007387 */ /* 0x000fe20000100800 */
[----:B------:R-:W-:-:S02]  /*0a50*/  VIADD R60, R3, 0x1d ;  /* 0x0000001d033c7836 */ /* 0x000fc40000000000 */
[C---:B------:R-:W-:Y:S01]  /*0a60*/  VIADD R59, R3.reuse, 0x1e ;  /* 0x0000001e033b7836 */ /* 0x040fe20000000000 */
[----:B------:R-:W-:Y:S01]  /*0a70*/  STL [R1+0xe3c], RZ ;  /* 0x000e3cff01007387 */ /* 0x000fe20000100800 */
[C---:B------:R-:W-:Y:S02]  /*0a80*/  VIADD R58, R3.reuse, 0x1f ;  /* 0x0000001f033a7836 */ /* 0x040fe40000000000 */
[C---:B------:R-:W-:Y:S01]  /*0a90*/  VIADD R57, R3.reuse, 0x20 ;  /* 0x0000002003397836 */ /* 0x040fe20000000000 */
        /* <DEDUP_REMOVED lines=40> */
[----:B------:R-:W-:-:S03]  /*0d20*/  VIADD R9, R3, 0x3b ;  /* 0x0000003b03097836 */ /* 0x000fc60000000000 */
[----:B------:R-:W-:Y:S04]  /*0d30*/  STL [R1+0xdf8], RZ ;  /* 0x000df8ff01007387 */ /* 0x000fe80000100800 */
        /* <DEDUP_REMOVED lines=909> */
[----:B------:R-:W-:Y:S01]  /*4610*/  STL [R1+0xbd0], RZ ;  /* 0x000bd0ff01007387 */ /* 0x000fe20000100800 */
[----:B------:R-:W0:Y:S03]  /*4620*/  S2R R14, SR_TID.X ;  /* 0x00000000000e7919 */ /* 0x000e260000002100 */
        /* <DEDUP_REMOVED lines=8> */
[----:B0-----:R-:W-:-:S03]  /*46b0*/  LOP3.LUT R6, R14, 0x1f, RZ, 0xc0, !PT ;  /* 0x0000001f0e067812 */ /* 0x001fc600078ec0ff */
[----:B------:R-:W-:Y:S04]  /*46c0*/  STL [R1+0xb14], RZ ;  /* 0x000b14ff01007387 */ /* 0x000fe80000100800 */
[----:B------:R-:W-:Y:S04]  /*46d0*/  STL [R1+0xb18], RZ ;  /* 0x000b18ff01007387 */ /* 0x000fe80000100800 */
[----:B------:R-:W-:Y:S04]  /*46e0*/  STL [R1+0xb1c], RZ ;  /* 0x000b1cff01007387 */ /* 0x000fe80000100800 */
[----:B------:R-:W-:Y:S04]  /*46f0*/  STL [R1+0x890], RZ ;  /* 0x000890ff01007387 */ /* 0x000fe80000100800 */
[----:B------:R-:W-:Y:S04]  /*4700*/  STL [R1+0x894], RZ ;  /* 0x000894ff01007387 */ /* 0x000fe80000100800 */
[----:B------:R-:W-:Y:S04]  /*4710*/  STL [R1+0x898], RZ ;  /* 0x000898ff01007387 */ /* 0x000fe80000100800 */
[----:B------:R-:W-:Y:S04]  /*4720*/  STL [R1+0x89c], RZ ;  /* 0x00089cff01007387 */ /* 0x000fe80000100800 */
[----:B------:R-:W-:Y:S04]  /*4730*/  STL [R1+0x2ae4], R3 ;  /* 0x002ae40301007387 */ /* 0x000fe80000100800 */
[----:B------:R0:W-:Y:S04]  /*4740*/  STL [R1+0x80], R0 ;  /* 0x0000800001007387 */ /* 0x0001e80000100800 */
[----:B------:R1:W-:Y:S04]  /*4750*/  STL [R1+0x7c], R8 ;  /* 0x00007c0801007387 */ /* 0x0003e80000100800 */
[----:B------:R2:W-:Y:S01]  /*4760*/  STL [R1+0x78], R7 ;  /* 0x0000780701007387 */ /* 0x0005e20000100800 */
[----:B0-----:R-:W-:-:S02]  /*4770*/  VIADD R0, R3, 0x4 ;  /* 0x0000000403007836 */ /* 0x001fc40000000000 */
[----:B-1----:R-:W-:-:S03]  /*4780*/  VIADD R8, R3, 0x5 ;  /* 0x0000000503087836 */ /* 0x002fc60000000000 */
[----:B------:R0:W-:Y:S01]  /*4790*/  STL [R1+0x74], R0 ;  /* 0x0000740001007387 */ /* 0x0001e20000100800 */
[----:B--2---:R-:W-:-:S03]  /*47a0*/  VIADD R7, R3, 0x6 ;  /* 0x0000000603077836 */ /* 0x004fc60000000000 */
[----:B------:R1:W-:Y:S04]  /*47b0*/  STL [R1+0x70], R8 ;  /* 0x0000700801007387 */ /* 0x0003e80000100800 */
[----:B------:R2:W-:Y:S01]  /*47c0*/  STL [R1+0x6c], R7 ;  /* 0x00006c0701007387 */ /* 0x0005e20000100800 */
[C---:B0-----:R-:W-:Y:S02]  /*47d0*/  VIADD R0, R3.reuse, 0x7 ;  /* 0x0000000703007836 */ /* 0x041fe40000000000 */
[----:B-1----:R-:W-:-:S03]  /*47e0*/  VIADD R8, R3, 0x8 ;  /* 0x0000000803087836 */ /* 0x002fc60000000000 */
[----:B------:R0:W-:Y:S01]  /*47f0*/  STL [R1+0x68], R0 ;  /* 0x0000680001007387 */ /* 0x0001e20000100800 */
[----:B--2---:R-:W-:-:S03]  /*4800*/  VIADD R7, R3, 0x9 ;  /* 0x0000000903077836 */ /* 0x004fc60000000000 */
[----:B------:R1:W-:Y:S04]  /*4810*/  STL [R1+0x64], R8 ;  /* 0x0000640801007387 */ /* 0x0003e80000100800 */
[----:B------:R2:W-:Y:S01]  /*4820*/  STL [R1+0x60], R7 ;  /* 0x0000600701007387 */ /* 0x0005e20000100800 */
[----:B0-----:R-:W-:Y:S02]  /*4830*/  IMAD.SHL.U32 R0, R2, 0x200, RZ ;  /* 0x0000020002007824 */ /* 0x001fe400078e00ff */
[C---:B------:R-:W-:Y:S02]  /*4840*/  VIADD R2, R3.reuse, 0xc ;  /* 0x0000000c03027836 */ /* 0x040fe40000000000 */
[C---:B-1----:R-:W-:Y:S01]  /*4850*/  VIADD R8, R3.reuse, 0xa ;  /* 0x0000000a03087836 */ /* 0x042fe20000000000 */
[----:B------:R-:W-:Y:S01]  /*4860*/  LOP3.LUT R24, R0, 0x1f, R14, 0xf8, !PT ;  /* 0x0000001f00187812 */ /* 0x000fe200078ef80e */
[----:B--2---:R-:W-:-:S03]  /*4870*/  VIADD R7, R3, 0xb ;  /* 0x0000000b03077836 */ /* 0x004fc60000000000 */
[----:B------:R0:W-:Y:S01]  /*4880*/  STL [R1+0x5c], R8 ;  /* 0x00005c0801007387 */ /* 0x0001e20000100800 */
[C---:B------:R-:W-:Y:S02]  /*4890*/  LOP3.LUT R14, R24.reuse, 0x80, RZ, 0xfc, !PT ;  /* 0x00000080180e7812 */ /* 0x040fe400078efcff */
[----:B------:R-:W-:Y:S01]  /*48a0*/  LOP3.LUT R61, R24, 0x1a0, RZ, 0xfc, !PT ;  /* 0x000001a0183d7812 */ /* 0x000fe200078efcff */
[----:B------:R1:W-:Y:S04]  /*48b0*/  STL [R1+0x58], R7 ;  /* 0x0000580701007387 */ /* 0x0003e80000100800 */
[----:B------:R2:W-:Y:S01]  /*48c0*/  STL [R1+0x54], R2 ;  /* 0x0000540201007387 */ /* 0x0005e20000100800 */
[C-C-:B0-----:R-:W-:Y:S02]  /*48d0*/  LOP3.LUT R8, R0.reuse, 0x20, R6.reuse, 0xfe, !PT ;  /* 0x0000002000087812 */ /* 0x141fe400078efe06 */
[----:B-1----:R-:W-:-:S03]  /*48e0*/  LOP3.LUT R7, R0, 0x40, R6, 0xfe, !PT ;  /* 0x0000004000077812 */ /* 0x002fc600078efe06 */
[----:B------:R0:W-:Y:S01]  /*48f0*/  STL [R1+0x2fe4], R8 ;  /* 0x002fe40801007387 */ /* 0x0001e20000100800 */
[----:B--2---:R-:W-:Y:S01]  /*4900*/  LOP3.LUT R2, R0, 0x60, R6, 0xfe, !PT ;  /* 0x0000006000027812 */ /* 0x004fe200078efe06 */
[C---:B------:R-:W-:Y:S02]  /*4910*/  VIADD R0, R3.reuse, 0xd ;  /* 0x0000000d03007836 */ /* 0x040fe40000000000 */
[----:B------:R-:W-:Y:S01]  /*4920*/  STL [R1+0x2fd4], R24 ;  /* 0x002fd41801007387 */ /* 0x000fe20000100800 */
[----:B------:R-:W-:-:S03]  /*4930*/  VIADD R6, R3, 0xe ;  /* 0x0000000e03067836 */ /* 0x000fc60000000000 */
[----:B------:R1:W-:Y:S01]  /*4940*/  STL [R1+0x2fe0], R7 ;  /* 0x002fe00701007387 */ /* 0x0003e20000100800 */
[----:B0-----:R-:W-:-:S03]  /*4950*/  VIADD R8, R3, 0x3c ;  /* 0x0000003c03087836 */ /* 0x001fc60000000000 */
[----:B------:R0:W-:Y:S04]  /*4960*/  STL [R1+0x2fdc], R2 ;  /* 0x002fdc0201007387 */ /* 0x0001e80000100800 */
[----:B------:R2:W-:Y:S01]  /*4970*/  STL [R1+0x50], R0 ;  /* 0x0000500001007387 */ /* 0x0005e20000100800 */
[----:B-1----:R-:W-:-:S03]  /*4980*/  VIADD R7, R3, 0x3d ;  /* 0x0000003d03077836 */ /* 0x002fc60000000000 */
[----:B------:R1:W-:Y:S01]  /*4990*/  STL [R1+0x4c], R6 ;  /* 0x00004c0601007387 */ /* 0x0003e20000100800 */
[C---:B0-----:R-:W-:Y:S02]  /*49a0*/  VIADD R2, R3.reuse, 0xf ;  /* 0x0000000f03027836 */ /* 0x041fe40000000000 */
[----:B--2---:R-:W-:-:S03]  /*49b0*/  VIADD R0, R3, 0x10 ;  /* 0x0000001003007836 */ /* 0x004fc60000000000 */
[----:B------:R0:W-:Y:S01]  /*49c0*/  STL [R1+0x48], R2 ;  /* 0x0000480201007387 */ /* 0x0001e20000100800 */
[----:B-1----:R-:W-:-:S03]  /*49d0*/  VIADD R6, R3, 0x11 ;  /* 0x0000001103067836 */ /* 0x002fc60000000000 */
        /* <DEDUP_REMOVED lines=24> */
[----:B------:R1:W-:Y:S01]  /*4b60*/  STL [R1+0x14], R0 ;  /* 0x0000140001007387 */ /* 0x0003e20000100800 */
[----:B------:R-:W-:-:S03]  /*4b70*/  VIADD R3, R3, 0x3f ;  /* 0x0000003f03037836 */ /* 0x000fc60000000000 */
[----:B------:R2:W-:Y:S01]  /*4b80*/  STL [R1+0x3014], R14 ;  /* 0x0030140e01007387 */ /* 0x0005e20000100800 */
[C---:B0-----:R-:W-:Y:S02]  /*4b90*/  LOP3.LUT R2, R24.reuse, 0xa0, RZ, 0xfc, !PT ;  /* 0x000000a018027812 */ /* 0x041fe400078efcff */
[----:B-1----:R-:W-:-:S03]  /*4ba0*/  LOP3.LUT R0, R24, 0xc0, RZ, 0xfc, !PT ;  /* 0x000000c018007812 */ /* 0x002fc600078efcff */
[----:B------:R0:W-:Y:S01]  /*4bb0*/  STL [R1+0x3010], R2 ;  /* 0x0030100201007387 */ /* 0x0001e20000100800 */
[----:B--2---:R-:W-:-:S03]  /*4bc0*/  LOP3.LUT R14, R24, 0xe0, RZ, 0xfc, !PT ;  /* 0x000000e0180e7812 */ /* 0x004fc600078efcff */
[----:B------:R1:W-:Y:S04]  /*4bd0*/  STL [R1+0x300c], R0 ;  /* 0x00300c0001007387 */ /* 0x0003e80000100800 */
[----:B------:R2:W-:Y:S01]  /*4be0*/  STL [R1+0x3008], R14 ;  /* 0x0030080e01007387 */ /* 0x0005e20000100800 */
[C---:B0-----:R-:W-:Y:S02]  /*4bf0*/  LOP3.LUT R2, R24.reuse, 0x100, RZ, 0xfc, !PT ;  /* 0x0000010018027812 */ /* 0x041fe400078efcff */
[----:B-1----:R-:W-:-:S03]  /*4c00*/  LOP3.LUT R0, R24, 0x120, RZ, 0xfc, !PT ;  /* 0x0000012018007812 */ /* 0x002fc600078efcff */
[----:B------:R0:W-:Y:S01]  /*4c10*/  STL [R1+0x3004], R2 ;  /* 0x0030040201007387 */ /* 0x0001e20000100800 */
[----:B--2---:R-:W-:-:S03]  /*4c20*/  LOP3.LUT R14, R24, 0x140, RZ, 0xfc, !PT ;  /* 0x00000140180e7812 */ /* 0x004fc600078efcff */
[----:B------:R1:W-:Y:S04]  /*4c30*/  STL [R1+0x3000], R0 ;  /* 0x0030000001007387 */ /* 0x0003e80000100800 */
[----:B------:R-:W-:Y:S01]  /*4c40*/  STL [R1+0x2ffc], R14 ;  /* 0x002ffc0e01007387 */ /* 0x000fe20000100800 */
[C---:B0-----:R-:W-:Y:S02]  /*4c50*/  LOP3.LUT R2, R24.reuse, 0x160, RZ, 0xfc, !PT ;  /* 0x0000016018027812 */ /* 0x041fe400078efcff */
[----:B-1----:R-:W-:-:S03]  /*4c60*/  LOP3.LUT R0, R24, 0x180, RZ, 0xfc, !PT ;  /* 0x0000018018007812 */ /* 0x002fc600078efcff */
[----:B------:R0:W-:Y:S04]  /*4c70*/  STL [R1+0x2ff8], R2 ;  /* 0x002ff80201007387 */ /* 0x0001e80000100800 */
[----:B------:R1:W-:Y:S04]  /*4c80*/  STL [R1+0x2ff4], R0 ;  /* 0x002ff40001007387 */ /* 0x0003e80000100800 */
[----:B------:R2:W-:Y:S01]  /*4c90*/  STL [R1+0x2ff0], R61 ;  /* 0x002ff03d01007387 */ /* 0x0005e20000100800 */
[C---:B0-----:R-:W-:Y:S02]  /*4ca0*/  LOP3.LUT R2, R24.reuse, 0x1c0, RZ, 0xfc, !PT ;  /* 0x000001c018027812 */ /* 0x041fe400078efcff */
[----:B-1----:R-:W-:-:S03]  /*4cb0*/  LOP3.LUT R0, R24, 0x1e0, RZ, 0xfc, !PT ;  /* 0x000001e018007812 */ /* 0x002fc600078efcff */
[----:B------:R2:W-:Y:S04]  /*4cc0*/  STL [R1+0x2fec], R2 ;  /* 0x002fec0201007387 */ /* 0x0005e80000100800 */
[----:B------:R2:W-:Y:S01]  /*4cd0*/  STL [R1+0x2fe8], R0 ;  /* 0x002fe80001007387 */ /* 0x0005e20000100800 */
[----:B---3--:R-:W-:Y:S05]  /*4ce0*/  BRA.U !UP0, `(.L_x_0) ;  /* 0x0000137108787547 */ /* 0x008fea000b800000 */
[----:B------:R0:W-:Y:S01]  /*4cf0*/  STL [R1+0x80d4], R49 ;  /* 0x0080d43101007387 */ /* 0x0001e20000100800 */
[----:B------:R-:W-:Y:S01]  /*4d00*/  IABS R25, R4 ;  /* 0x0000000400197213 */ /* 0x000fe20000000000 */
[----:B------:R-:W1:Y:S01]  /*4d10*/  LDCU.128 UR20, c[0x0][0x380] ;  /* 0x00007000ff1477ac */ /* 0x000e620008000c00 */
[----:B--2---:R-:W-:Y:S02]  /*4d20*/  IABS R0, R5 ;  /* 0x0000000500007213 */ /* 0x004fe40000000000 */
[----:B------:R-:W-:Y:S01]  /*4d30*/  IABS R37, R24 ;  /* 0x0000001800257213 */ /* 0x000fe20000000000 */
[----:B------:R-:W2:Y:S01]  /*4d40*/  LDCU UR77, c[0x0][0x3a4] ;  /* 0x00007480ff4d77ac */ /* 0x000ea20008000800 */
[----:B0-----:R-:W3:Y:S01]  /*4d50*/  LDL R49, [R1+0x2fe4] ;  /* 0x002fe40001317983 */ /* 0x001ee20000100800 */
[----:B------:R-:W0:Y:S03]  /*4d60*/  LDCU UR76, c[0x0][0x3b0] ;  /* 0x00007600ff4c77ac */ /* 0x000e260008000800 */
[----:B------:R4:W-:Y:S01]  /*4d70*/  STL [R1+0x80d0], R50 ;  /* 0x0080d03201007387 */ /* 0x0009e20000100800 */
[----:B------:R-:W5:Y:S01]  /*4d80*/  LDCU UR51, c[0x0][0x3a8] ;  /* 0x00007500ff3377ac */ /* 0x000f620008000800 */
[----:B------:R-:W0:Y:S01]  /*4d90*/  LDCU UR16, c[0x0][0x3a8] ;  /* 0x00007500ff1077ac */ /* 0x000e220008000800 */
[----:B------:R-:W0:Y:S01]  /*4da0*/  LDCU UR18, c[0x0][0x3a8] ;  /* 0x00007500ff1277ac */ /* 0x000e220008000800 */
[----:B----4-:R-:W4:Y:S01]  /*4db0*/  LDL R50, [R1+0x2fe0] ;  /* 0x002fe00001327983 */ /* 0x010f220000100800 */
[----:B------:R-:W0:Y:S03]  /*4dc0*/  LDCU UR52, c[0x0][0x3a8] ;  /* 0x00007500ff3477ac */ /* 0x000e260008000800 */
[----:B------:R1:W-:Y:S01]  /*4dd0*/  STL [R1+0x80cc], R51 ;  /* 0x0080cc3301007387 */ /* 0x0003e20000100800 */
[----:B------:R-:W0:Y:S01]  /*4de0*/  LDCU UR61, c[0x0][0x3a8] ;  /* 0x00007500ff3d77ac */ /* 0x000e220008000800 */
[----:B------:R-:W0:Y:S02]  /*4df0*/  LDCU UR53, c[0x0][0x3a8] ;  /* 0x00007500ff3577ac */ /* 0x000e240008000800 */
[----:B-1----:R-:W2:Y:S01]  /*4e00*/  LDL R51, [R1+0x2fdc] ;  /* 0x002fdc0001337983 */ /* 0x002ea20000100800 */
[----:B------:R-:W1:Y:S03]  /*4e10*/  LDCU UR69, c[0x0][0x3a8] ;  /* 0x00007500ff4577ac */ /* 0x000e660008000800 */
[----:B------:R0:W-:Y:S01]  /*4e20*/  STL [R1+0x80c8], R52 ;  /* 0x0080c83401007387 */ /* 0x0001e20000100800 */
[----:B------:R-:W1:Y:S01]  /*4e30*/  LDCU UR57, c[0x0][0x3a8] ;  /* 0x00007500ff3977ac */ /* 0x000e620008000800 */
[----:B------:R-:W1:Y:S01]  /*4e40*/  LDCU UR65, c[0x0][0x3a8] ;  /* 0x00007500ff4177ac */ /* 0x000e620008000800 */
[----:B------:R-:W1:Y:S01]  /*4e50*/  LDCU UR73, c[0x0][0x3a8] ;  /* 0x00007500ff4977ac */ /* 0x000e620008000800 */
[----:B0-----:R-:W5:Y:S01]  /*4e60*/  LDL R52, [R1+0x3014] ;  /* 0x0030140001347983 */ /* 0x001f620000100800 */
[----:B------:R-:W0:Y:S03]  /*4e70*/  LDCU UR55, c[0x0][0x3a8] ;  /* 0x00007500ff3777ac */ /* 0x000e260008000800 */
[----:B------:R1:W-:Y:S01]  /*4e80*/  STL [R1+0x80c4], R53 ;  /* 0x0080c43501007387 */ /* 0x0003e20000100800 */
[----:B------:R-:W0:Y:S01]  /*4e90*/  LDCU UR59, c[0x0][0x3a8] ;  /* 0x00007500ff3b77ac */ /* 0x000e220008000800 */
[----:B------:R-:W0:Y:S02]  /*4ea0*/  LDCU UR63, c[0x0][0x3a8] ;  /* 0x00007500ff3f77ac */ /* 0x000e240008000800 */
[----:B-1----:R-:W5:Y:S01]  /*4eb0*/  LDL R53, [R1+0x3010] ;  /* 0x0030100001357983 */ /* 0x002f620000100800 */
        /* <DEDUP_REMOVED lines=33> */
[----:B------:R-:W1:Y:S01]  /*50d0*/  I2F.RP R14, R25 ;  /* 0x00000019000e7306 */ /* 0x000e620000209400 */
[----:B------:R-:W0:Y:S02]  /*50e0*/  LDCU UR30, c[0x0][0x3a8] ;  /* 0x00007500ff1e77ac */ /* 0x000e240008000800 */
[----:B------:R1:W-:Y:S01]  /*50f0*/  STL [R1+0x80a8], R60 ;  /* 0x0080a83c01007387 */ /* 0x0003e20000100800 */
[----:B------:R-:W0:Y:S04]  /*5100*/  LDCU UR31, c[0x0][0x3a8] ;  /* 0x00007500ff1f77ac */ /* 0x000e280008000800 */
[----:B------:R-:W0:Y:S01]  /*5110*/  I2F.RP R2, R0 ;  /* 0x0000000000027306 */ /* 0x000e220000209400 */
[----:B------:R-:W0:Y:S01]  /*5120*/  LDCU UR32, c[0x0][0x3a8] ;  /* 0x00007500ff2077ac */ /* 0x000e220008000800 */
[----:B-1----:R-:W5:Y:S01]  /*5130*/  LDL R60, [R1+0x2ff4] ;  /* 0x002ff400013c7983 */ /* 0x002f620000100800 */
[----:B------:R-:W1:Y:S05]  /*5140*/  LDCU UR33, c[0x0][0x3a8] ;  /* 0x00007500ff2177ac */ /* 0x000e6a0008000800 */
[----:B------:R-:W1:Y:S01]  /*5150*/  MUFU.RCP R14, R14 ;  /* 0x0000000e000e7308 */ /* 0x000e620000001000 */
[----:B------:R0:W-:Y:S01]  /*5160*/  STL [R1+0x8098], R5 ;  /* 0x0080980501007387 */ /* 0x0001e20000100800 */
[----:B------:R-:W2:Y:S01]  /*5170*/  LDCU UR36, c[0x0][0x3a8] ;  /* 0x00007500ff2477ac */ /* 0x000ea20008000800 */
[----:B------:R-:W2:Y:S05]  /*5180*/  LDCU UR37, c[0x0][0x3a8] ;  /* 0x00007500ff2577ac */ /* 0x000eaa0008000800 */
[----:B0-----:R-:W0:Y:S01]  /*5190*/  MUFU.RCP R2, R2 ;  /* 0x0000000200027308 */ /* 0x001e220000001000 */
[----:B------:R-:W2:Y:S01]  /*51a0*/  LDCU UR38, c[0x0][0x3a8] ;  /* 0x00007500ff2677ac */ /* 0x000ea20008000800 */
[----:B------:R-:W5:Y:S01]  /*51b0*/  LDL R5, [R1+0x2fe8] ;  /* 0x002fe80001057983 */ /* 0x000f620000100800 */
[----:B------:R-:W2:Y:S01]  /*51c0*/  LDCU UR39, c[0x0][0x3a8] ;  /* 0x00007500ff2777ac */ /* 0x000ea20008000800 */
[----:B-1----:R-:W-:Y:S01]  /*51d0*/  VIADD R14, R14, 0xffffffe ;  /* 0x0ffffffe0e0e7836 */ /* 0x002fe20000000000 */
[----:B------:R-:W1:Y:S03]  /*51e0*/  LDCU UR40, c[0x0][0x3a8] ;  /* 0x00007500ff2877ac */ /* 0x000e660008000800 */
[----:B------:R1:W1:Y:S01]  /*51f0*/  F2I.FTZ.U32.TRUNC.NTZ R15, R14 ;  /* 0x0000000e000f7305 */ /* 0x000262000021f000 */
[----:B------:R-:W2:Y:S01]  /*5200*/  LDCU UR41, c[0x0][0x3a8] ;  /* 0x00007500ff2977ac */ /* 0x000ea20008000800 */
[----:B0-----:R-:W-:Y:S01]  /*5210*/  VIADD R2, R2, 0xffffffe ;  /* 0x0ffffffe02027836 */ /* 0x001fe20000000000 */
[----:B------:R-:W0:Y:S05]  /*5220*/  LDCU UR42, c[0x0][0x3a8] ;  /* 0x00007500ff2a77ac */ /* 0x000e2a0008000800 */
[----:B------:R-:W0:Y:S01]  /*5230*/  F2I.FTZ.U32.TRUNC.NTZ R17, R2 ;  /* 0x0000000200117305 */ /* 0x000e22000021f000 */
[----:B-1----:R-:W-:Y:S01]  /*5240*/  IMAD.MOV.U32 R14, RZ, RZ, RZ ;  /* 0x000000ffff0e7224 */ /* 0x002fe200078e00ff */
[----:B------:R-:W1:Y:S01]  /*5250*/  LDCU UR43, c[0x0][0x3a8] ;  /* 0x00007500ff2b77ac */ /* 0x000e620008000800 */
[----:B------:R-:W1:Y:S01]  /*5260*/  LDCU UR44, c[0x0][0x3a8] ;  /* 0x00007500ff2c77ac */ /* 0x000e620008000800 */
[----:B------:R-:W-:Y:S01]  /*5270*/  IMAD.MOV R16, RZ, RZ, -R15 ;  /* 0x000000ffff107224 */ /* 0x000fe200078e0a0f */
[----:B------:R-:W1:Y:S03]  /*5280*/  LDCU UR45, c[0x0][0x3a8] ;  /* 0x00007500ff2d77ac */ /* 0x000e660008000800 */
[----:B------:R-:W-:Y:S01]  /*5290*/  IMAD R16, R16, R25, RZ ;  /* 0x0000001910107224 */ /* 0x000fe200078e02ff */
[----:B------:R-:W1:Y:S01]  /*52a0*/  LDCU UR46, c[0x0][0x3a8] ;  /* 0x00007500ff2e77ac */ /* 0x000e620008000800 */
[----:B0-----:R-:W-:-:S02]  /*52b0*/  IMAD.MOV R2, RZ, RZ, -R17 ;  /* 0x000000ffff027224 */ /* 0x001fc400078e0a11 */
[----:B------:R-:W-:Y:S01]  /*52c0*/  IMAD.HI.U32 R14, R15, R16, R14 ;  /* 0x000000100f0e7227 */ /* 0x000fe200078e000e */
[----:B------:R-:W0:Y:S03]  /*52d0*/  LDCU UR47, c[0x0][0x3a8] ;  /* 0x00007500ff2f77ac */ /* 0x000e260008000800 */
[----:B------:R-:W-:Y:S01]  /*52e0*/  IMAD R2, R2, R0, RZ ;  /* 0x0000000002027224 */ /* 0x000fe200078e02ff */
[----:B------:R-:W0:Y:S01]  /*52f0*/  LDCU UR48, c[0x0][0x3a8] ;  /* 0x00007500ff3077ac */ /* 0x000e220008000800 */
[----:B------:R-:W-:Y:S02]  /*5300*/  IMAD.MOV.U32 R16, RZ, RZ, RZ ;  /* 0x000000ffff107224 */ /* 0x000fe400078e00ff */
[----:B------:R-:W-:Y:S01]  /*5310*/  IMAD.HI.U32 R15, R14, R37, RZ ;  /* 0x000000250e0f7227 */ /* 0x000fe200078e00ff */
[----:B------:R-:W0:Y:S03]  /*5320*/  LDCU UR49, c[0x0][0x3a8] ;  /* 0x00007500ff3177ac */ /* 0x000e260008000800 */
[----:B------:R-:W-:Y:S01]  /*5330*/  IMAD.HI.U32 R2, R17, R2, R16 ;  /* 0x0000000211027227 */ /* 0x000fe200078e0010 */
[----:B------:R-:W0:Y:S03]  /*5340*/  LDCU UR5, c[0x0][0x3a8] ;  /* 0x00007500ff0577ac */ /* 0x000e260008000800 */
[----:B------:R-:W-:Y:S01]  /*5350*/  IMAD.MOV R15, RZ, RZ, -R15 ;  /* 0x000000ffff0f7224 */ /* 0x000fe200078e0a0f */
[----:B------:R-:W0:Y:S03]  /*5360*/  LDCU UR6, c[0x0][0x3a8] ;  /* 0x00007500ff0677ac */ /* 0x000e260008000800 */
[----:B------:R-:W-:Y:S01]  /*5370*/  IMAD R37, R25, R15, R37 ;  /* 0x0000000f19257224 */ /* 0x000fe200078e0225 */
[----:B------:R-:W0:Y:S01]  /*5380*/  LDCU UR7, c[0x0][0x3a8] ;  /* 0x00007500ff0777ac */ /* 0x000e220008000800 */
        /* <DEDUP_REMOVED lines=9> */
[----:B---3--:R-:W-:-:S02]  /*5420*/  IABS R36, R49 ;  /* 0x0000003100247213 */ /* 0x008fc40000000000 */
[----:B----4-:R-:W-:-:S03]  /*5430*/  IABS R34, R50 ;  /* 0x0000003200227213 */ /* 0x010fc60000000000 */
[----:B------:R-:W-:Y:S01]  /*5440*/  IMAD.HI.U32 R24, R14, R36, RZ ;  /* 0x000000240e187227 */ /* 0x000fe200078e00ff */
[----:B--2---:R-:W-:-:S03]  /*5450*/  IABS R35, R51 ;  /* 0x0000003300237213 */ /* 0x004fc60000000000 */
[----:B------:R-:W-:Y:S01]  /*5460*/  IMAD.MOV R24, RZ, RZ, -R24 ;  /* 0x000000ffff187224 */ /* 0x000fe200078e0a18 */
[----:B-----5:R-:W-:Y:S01]  /*5470*/  IABS R33, R52 ;  /* 0x0000003400217213 */ /* 0x020fe20000000000 */
[----:B------:R-:W-:-:S04]  /*5480*/  IMAD.HI.U32 R16, R14, R35, RZ ;  /* 0x000000230e107227 */ /* 0x000fc800078e00ff */
[----:B------:R-:W-:Y:S02]  /*5490*/  IMAD.MOV R16, RZ, RZ, -R16 ;  /* 0x000000ffff107224 */ /* 0x000fe400078e0a10 */
[----:B------:R-:W-:-:S04]  /*54a0*/  IMAD.HI.U32 R15, R14, R33, RZ ;  /* 0x000000210e0f7227 */ /* 0x000fc800078e00ff */
[----:B------:R-:W-:Y:S02]  /*54b0*/  IMAD R35, R25, R16, R35 ;  /* 0x0000001019237224 */ /* 0x000fe400078e0223 */
[----:B------:R-:W-:Y:S01]  /*54c0*/  IMAD.MOV R15, RZ, RZ, -R15 ;  /* 0x000000ffff0f7224 */ /* 0x000fe200078e0a0f */
[----:B------:R-:W-:Y:S01]  /*54d0*/  IABS R32, R53 ;  /* 0x0000003500207213 */ /* 0x000fe20000000000 */
[----:B------:R-:W-:-:S04]  /*54e0*/  IMAD.HI.U32 R17, R14, R34, RZ ;  /* 0x000000220e117227 */ /* 0x000fc800078e00ff */
[----:B------:R-:W-:Y:S02]  /*54f0*/  IMAD R33, R25, R15, R33 ;  /* 0x0000000f19217224 */ /* 0x000fe400078e0221 */
[----:B------:R-:W-:-:S04]  /*5500*/  IMAD.HI.U32 R15, R14, R32, RZ ;  /* 0x000000200e0f7227 */ /* 0x000fc800078e00ff */
[----:B------:R-:W-:Y:S01]  /*5510*/  IMAD.MOV R15, RZ, RZ, -R15 ;  /* 0x000000ffff0f7224 */ /* 0x000fe200078e0a0f */
[----:B------:R-:W-:-:S03]  /*5520*/  IABS R31, R54 ;  /* 0x00000036001f7213 */ /* 0x000fc60000000000 */
[C---:B------:R-:W-:Y:S01]  /*5530*/  IMAD R32, R25.reuse, R15, R32 ;  /* 0x0000000f19207224 */ /* 0x040fe200078e0220 */
[----:B------:R-:W-:Y:S01]  /*5540*/  IABS R29, R55 ;  /* 0x00000037001d7213 */ /* 0x000fe20000000000 */
[----:B------:R-:W-:Y:S01]  /*5550*/  IMAD R36, R25, R24, R36 ;  /* 0x0000001819247224 */ /* 0x000fe200078e0224 */
[----:B------:R-:W-:Y:S01]  /*5560*/  IABS R30, R56 ;  /* 0x00000038001e7213 */ /* 0x000fe20000000000 */
[----:B------:R-:W-:Y:S01]  /*5570*/  IMAD.MOV R17, RZ, RZ, -R17 ;  /* 0x000000ffff117224 */ /* 0x000fe200078e0a11 */
[----:B------:R-:W-:-:S03]  /*5580*/  IABS R28, R57 ;  /* 0x00000039001c7213 */ /* 0x000fc60000000000 */
[----:B------:R-:W-:-:S04]  /*5590*/  IMAD.HI.U32 R16, R14, R30, RZ ;  /* 0x0000001e0e107227 */ /* 0x000fc800078e00ff */
[----:B------:R-:W-:Y:S02]  /*55a0*/  IMAD.MOV R16, RZ, RZ, -R16 ;  /* 0x000000ffff107224 */ /* 0x000fe400078e0a10 */
[----:B------:R-:W-:-:S04]  /*55b0*/  IMAD.HI.U32 R15, R14, R28, RZ ;  /* 0x0000001c0e0f7227 */ /* 0x000fc800078e00ff */
[C---:B------:R-:W-:Y:S02]  /*55c0*/  IMAD R30, R25.reuse, R16, R30 ;  /* 0x00000010191e7224 */ /* 0x040fe400078e021e */
[----:B------:R-:W-:Y:S01]  /*55d0*/  IMAD.MOV R15, RZ, RZ, -R15 ;  /* 0x000000ffff0f7224 */ /* 0x000fe200078e0a0f */
[----:B------:R-:W-:Y:S01]  /*55e0*/  IABS R39, R58 ;  /* 0x0000003a00277213 */ /* 0x000fe20000000000 */
[C---:B------:R-:W-:Y:S02]  /*55f0*/  IMAD R34, R25.reuse, R17, R34 ;  /* 0x0000001119227224 */ /* 0x040fe400078e0222 */
[----:B------:R-:W-:Y:S02]  /*5600*/  IMAD R28, R25, R15, R28 ;  /* 0x0000000f191c7224 */ /* 0x000fe400078e021c */
[----:B------:R-:W-:-:S04]  /*5610*/  IMAD.HI.U32 R41, R14, R39, RZ ;  /* 0x000000270e297227 */ /* 0x000fc800078e00ff */
[----:B------:R-:W-:Y:S01]  /*5620*/  IMAD.MOV R41, RZ, RZ, -R41 ;  /* 0x000000ffff297224 */ /* 0x000fe200078e0a29 */
[----:B------:R-:W-:Y:S01]  /*5630*/  ISETP.GT.U32.AND P0, PT, R25, R37, PT ;  /* 0x000000251900720c */ /* 0x000fe20003f04070 */
[----:B------:R-:W-:Y:S01]  /*5640*/  IMAD.HI.U32 R24, R14, R31, RZ ;  /* 0x0000001f0e187227 */ /* 0x000fe200078e00ff */
[----:B------:R-:W-:-:S03]  /*5650*/  IABS R16, R59 ;  /* 0x0000003b00107213 */ /* 0x000fc60000000000 */
[C---:B------:R-:W-:Y:S02]  /*5660*/  IMAD R39, R25.reuse, R41, R39 ;  /* 0x0000002919277224 */ /* 0x040fe400078e0227 */
[----:B------:R-:W2:Y:S01]  /*5670*/  LDL R41, [R1+0x2fec] ;  /* 0x002fec0001297983 */ /* 0x000ea20000100800 */
[----:B------:R-:W-:Y:S01]  /*5680*/  ISETP.GT.U32.AND P6, PT, R25, R32, PT ;  /* 0x000000201900720c */ /* 0x000fe20003fc4070 */
[----:B------:R-:W-:-:S04]  /*5690*/  IMAD.HI.U32 R40, R14, R16, RZ ;  /* 0x000000100e287227 */ /* 0x000fc800078e00ff */
[----:B------:R-:W-:Y:S01]  /*56a0*/  IMAD.MOV R40, RZ, RZ, -R40 ;  /* 0x000000ffff287224 */ /* 0x000fe200078e0a28 */
[----:B------:R-:W-:-:S03]  /*56b0*/  IABS R27, R60 ;  /* 0x0000003c001b7213 */ /* 0x000fc60000000000 */
[----:B------:R-:W-:Y:S02]  /*56c0*/  IMAD R16, R25, R40, R16 ;  /* 0x0000002819107224 */ /* 0x000fe400078e0210 */
[----:B------:R-:W3:Y:S01]  /*56d0*/  LDL R40, [R1+0x2fd4] ;  /* 0x002fd40001287983 */ /* 0x000ee20000100800 */
[----:B------:R-:W-:Y:S01]  /*56e0*/  IABS R38, R5 ;  /* 0x0000000500267213 */ /* 0x000fe20000000000 */
[----:B------:R-:W-:Y:S01]  /*56f0*/  @!P0 IMAD.IADD R37, R37, 0x1, -R25 ;  /* 0x0000000125258824 */ /* 0x000fe200078e0a19 */
[----:B------:R-:W-:Y:S01]  /*5700*/  ISETP.GT.U32.AND P5, PT, R25, R35, PT ;  /* 0x000000231900720c */ /* 0x000fe20003fa4070 */
[----:B------:R-:W-:-:S04]  /*5710*/  IMAD.HI.U32 R17, R14, R29, RZ ;  /* 0x0000001d0e117227 */ /* 0x000fc800078e00ff */
[----:B------:R-:W-:-:S04]  /*5720*/  IMAD.HI.U32 R15, R14, R38, RZ ;  /* 0x000000260e0f7227 */ /* 0x000fc800078e00ff */
[----:B------:R-:W-:Y:S01]  /*5730*/  IMAD.MOV R15, RZ, RZ, -R15 ;  /* 0x000000ffff0f7224 */ /* 0x000fe200078e0a0f */
[C---:B------:R-:W-:Y:S01]  /*5740*/  ISETP.GT.U32.AND P2, PT, R25.reuse, R36, PT ;  /* 0x000000241900720c */ /* 0x040fe20003f44070 */
[----:B------:R-:W-:Y:S02]  /*5750*/  @!P6 IMAD.IADD R32, R32, 0x1, -R25 ;  /* 0x000000012020e824 */ /* 0x000fe400078e0a19 */
[C---:B------:R-:W-:Y:S01]  /*5760*/  IMAD R38, R25.reuse, R15, R38 ;  /* 0x0000000f19267224 */ /* 0x040fe200078e0226 */
[C---:B------:R-:W-:Y:S01]  /*5770*/  ISETP.GT.U32.AND P1, PT, R25.reuse, R34, PT ;  /* 0x000000221900720c */ /* 0x040fe20003f24070 */
[----:B------:R-:W-:Y:S02]  /*5780*/  IMAD.MOV R24, RZ, RZ, -R24 ;  /* 0x000000ffff187224 */ /* 0x000fe400078e0a18 */
[----:B------:R-:W-:Y:S01]  /*5790*/  IMAD.MOV R17, RZ, RZ, -R17 ;  /* 0x000000ffff117224 */ /* 0x000fe200078e0a11 */
[C---:B------:R-:W-:Y:S01]  /*57a0*/  ISETP.GT.U32.AND P3, PT, R25.reuse, R38, PT ;  /* 0x000000261900720c */ /* 0x040fe20003f64070 */
[C---:B------:R-:W-:Y:S01]  /*57b0*/  IMAD R31, R25.reuse, R24, R31 ;  /* 0x00000018191f7224 */ /* 0x040fe200078e021f */
[C---:B------:R-:W-:Y:S01]  /*57c0*/  ISETP.GT.U32.AND P6, PT, R25.reuse, R37, PT ;  /* 0x000000251900720c */ /* 0x040fe20003fc4070 */
[----:B------:R-:W-:Y:S01]  /*57d0*/  IMAD R29, R25, R17, R29 ;  /* 0x00000011191d7224 */ /* 0x000fe200078e021d */
[----:B------:R-:W-:Y:S01]  /*57e0*/  IABS R17, R61 ;  /* 0x0000003d00117213 */ /* 0x000fe20000000000 */
[--C-:B------:R-:W-:Y:S01]  /*57f0*/  @!P5 IMAD.IADD R35, R35, 0x1, -R25.reuse ;  /* 0x000000012323d824 */ /* 0x100fe200078e0a19 */
[----:B------:R-:W-:Y:S01]  /*5800*/  ISETP.GT.U32.AND P4, PT, R25, R33, PT ;  /* 0x000000211900720c */ /* 0x000fe20003f84070 */
[----:B------:R-:W-:-:S06]  /*5810*/  @!P2 IMAD.IADD R36, R36, 0x1, -R25 ;  /* 0x000000012424a824 */ /* 0x000fcc00078e0a19 */
[--C-:B------:R-:W-:Y:S01]  /*5820*/  @!P3 IMAD.IADD R38, R38, 0x1, -R25.reuse ;  /* 0x000000012626b824 */ /* 0x100fe200078e0a19 */
[----:B------:R-:W-:Y:S01]  /*5830*/  ISETP.GT.U32.AND P3, PT, R25, R31, PT ;  /* 0x0000001f1900720c */ /* 0x000fe20003f64070 */
[--C-:B------:R-:W-:Y:S02]  /*5840*/  @!P6 IMAD.IADD R37, R37, 0x1, -R25.reuse ;  /* 0x000000012525e824 */ /* 0x100fe400078e0a19 */
[----:B------:R-:W-:Y:S01]  /*5850*/  IMAD.HI.U32 R15, R14, R17, RZ ;  /* 0x000000110e0f7227 */ /* 0x000fe200078e00ff */
[C---:B------:R-:W-:Y:S02]  /*5860*/  ISETP.GT.U32.AND P0, PT, R25.reuse, R38, PT ;  /* 0x000000261900720c */ /* 0x040fe40003f04070 */
[C---:B------:R-:W-:Y:S01]  /*5870*/  ISETP.GT.U32.AND P2, PT, R25.reuse, R29, PT ;  /* 0x0000001d1900720c */ /* 0x040fe20003f44070 */
[----:B------:R-:W-:Y:S01]  /*5880*/  @!P1 IMAD.IADD R34, R34, 0x1, -R25 ;  /* 0x0000000122229824 */ /* 0x000fe200078e0a19 */
[C---:B------:R-:W-:Y:S01]  /*5890*/  ISETP.GT.U32.AND P6, PT, R25.reuse, R35, PT ;  /* 0x000000231900720c */ /* 0x040fe20003fc4070 */
[----:B------:R-:W-:Y:S01]  /*58a0*/  IMAD.MOV R15, RZ, RZ, -R15 ;  /* 0x000000ffff0f7224 */ /* 0x000fe200078e0a0f */
[----:B------:R-:W-:Y:S01]  /*58b0*/  ISETP.GT.U32.AND P5, PT, R25, R28, PT ;  /* 0x0000001c1900720c */ /* 0x000fe20003fa4070 */
[----:B------:R-:W-:Y:S01]  /*58c0*/  @!P4 IMAD.IADD R33, R33, 0x1, -R25 ;  /* 0x000000012121c824 */ /* 0x000fe200078e0a19 */
[C---:B------:R-:W-:Y:S01]  /*58d0*/  ISETP.GT.U32.AND P4, PT, R25.reuse, R36, PT ;  /* 0x000000241900720c */ /* 0x040fe20003f84070 */
[C---:B------:R-:W-:Y:S01]  /*58e0*/  IMAD R17, R25.reuse, R15, R17 ;  /* 0x0000000f19117224 */ /* 0x040fe200078e0211 */
[----:B------:R-:W-:Y:S01]  /*58f0*/  ISETP.GT.U32.AND P1, PT, R25, R30, PT ;  /* 0x0000001e1900720c */ /* 0x000fe20003f24070 */
[----:B------:R-:W-:-:S04]  /*5900*/  IMAD.HI.U32 R24, R14, R27, RZ ;  /* 0x0000001b0e187227 */ /* 0x000fc800078e00ff */
[--C-:B------:R-:W-:Y:S01]  /*5910*/  @!P0 IMAD.IADD R38, R38, 0x1, -R25.reuse ;  /* 0x0000000126268824 */ /* 0x100fe200078e0a19 */
[----:B------:R-:W-:Y:S01]  /*5920*/  ISETP.GT.U32.AND P0, PT, R25, R34, PT ;  /* 0x000000221900720c */ /* 0x000fe20003f04070 */
[--C-:B------:R-:W-:Y:S02]  /*5930*/  @!P3 IMAD.IADD R31, R31, 0x1, -R25.reuse ;  /* 0x000000011f1fb824 */ /* 0x100fe400078e0a19 */
[--C-:B------:R-:W-:Y:S01]  /*5940*/  @!P2 IMAD.IADD R29, R29, 0x1, -R25.reuse ;  /* 0x000000011d1da824 */ /* 0x100fe200078e0a19 */
[----:B------:R-:W-:Y:S01]  /*5950*/  ISETP.GE.AND P2, PT, R49, RZ, PT ;  /* 0x000000ff3100720c */ /* 0x000fe20003f46270 */
[--C-:B------:R-:W-:Y:S01]  /*5960*/  @!P6 IMAD.IADD R35, R35, 0x1, -R25.reuse ;  /* 0x000000012323e824 */ /* 0x100fe200078e0a19 */
[C---:B------:R-:W-:Y:S01]  /*5970*/  ISETP.GT.U32.AND P6, PT, R25.reuse, R39, PT ;  /* 0x000000271900720c */ /* 0x040fe20003fc4070 */
[--C-:B------:R-:W-:Y:S01]  /*5980*/  @!P5 IMAD.IADD R28, R28, 0x1, -R25.reuse ;  /* 0x000000011c1cd824 */ /* 0x100fe200078e0a19 */
[----:B------:R-:W-:Y:S01]  /*5990*/  ISETP.GT.U32.AND P5, PT, R25, R31, PT ;  /* 0x0000001f1900720c */ /* 0x000fe20003fa4070 */
[--C-:B------:R-:W-:Y:S01]  /*59a0*/  @!P4 IMAD.IADD R36, R36, 0x1, -R25.reuse ;  /* 0x000000012424c824 */ /* 0x100fe200078e0a19 */
[----:B------:R-:W4:Y:S01]  /*59b0*/  LDL.LU R49, [R1+0x80d4] ;  /* 0x0080d40001317983 */ /* 0x000f220000300800 */
[----:B------:R-:W-:-:S02]  /*59c0*/  @!P1 IMAD.IADD R30, R30, 0x1, -R25 ;  /* 0x000000011e1e9824 */ /* 0x000fc400078e0a19 */
[--C-:B------:R-:W-:Y:S01]  /*59d0*/  @!P0 IMAD.IADD R34, R34, 0x1, -R25.reuse ;  /* 0x0000000122228824 */ /* 0x100fe200078e0a19 */
[C---:B------:R-:W-:Y:S02]  /*59e0*/  ISETP.GT.U32.AND P0, PT, R25.reuse, R32, PT ;  /* 0x000000201900720c */ /* 0x040fe40003f04070 */
[----:B------:R-:W-:Y:S01]  /*59f0*/  ISETP.GE.AND P1, PT, R50, RZ, PT ;  /* 0x000000ff3200720c */ /* 0x000fe20003f26270 */
[----:B------:R-:W-:Y:S01]  /*5a00*/  @!P2 IMAD.MOV R36, RZ, RZ, -R36 ;  /* 0x000000ffff24a224 */ /* 0x000fe200078e0a24 */
[----:B------:R-:W-:Y:S01]  /*5a10*/  ISETP.GT.U32.AND P2, PT, R25, R28, PT ;  /* 0x0000001c1900720c */ /* 0x000fe20003f44070 */
[--C-:B------:R-:W-:Y:S02]  /*5a20*/  @!P6 IMAD.IADD R39, R39, 0x1, -R25.reuse ;  /* 0x000000012727e824 */ /* 0x100fe400078e0a19 */
[----:B------:R-:W-:Y:S02]  /*5a30*/  IMAD.MOV R24, RZ, RZ, -R24 ;  /* 0x000000ffff187224 */ /* 0x000fe400078e0a18 */
[----:B------:R-:W-:Y:S01]  /*5a40*/  @!P5 IMAD.IADD R31, R31, 0x1, -R25 ;  /* 0x000000011f1fd824 */ /* 0x000fe200078e0a19 */
[----:B------:R-:W-:Y:S01]  /*5a50*/  ISETP.GE.AND P5, PT, R51, RZ, PT ;  /* 0x000000ff3300720c */ /* 0x000fe20003fa6270 */
[C---:B------:R-:W-:Y:S01]  /*5a60*/  IMAD R27, R25.reuse, R24, R27 ;  /* 0x00000018191b7224 */ /* 0x040fe200078e021b */
[C---:B------:R-:W-:Y:S01]  /*5a70*/  ISETP.GT.U32.AND P4, PT, R25.reuse, R33, PT ;  /* 0x000000211900720c */ /* 0x040fe20003f84070 */
[--C-:B------:R-:W-:Y:S01]  /*5a80*/  @!P0 IMAD.IADD R32, R32, 0x1, -R25.reuse ;  /* 0x0000000120208824 */ /* 0x100fe200078e0a19 */
[----:B------:R-:W5:Y:S01]  /*5a90*/  LDL.LU R50, [R1+0x80d0] ;  /* 0x0080d00001327983 */ /* 0x000f620000300800 */
[----:B------:R-:W-:Y:S01]  /*5aa0*/  @!P1 IMAD.MOV R34, RZ, RZ, -R34 ;  /* 0x000000ffff229224 */ /* 0x000fe200078e0a22 */
[C---:B------:R-:W-:Y:S01]  /*5ab0*/  ISETP.GT.U32.AND P0, PT, R25.reuse, R27, PT ;  /* 0x0000001b1900720c */ /* 0x040fe20003f04070 */
[----:B------:R-:W-:Y:S01]  /*5ac0*/  @!P2 IMAD.IADD R28, R28, 0x1, -R25 ;  /* 0x000000011c1ca824 */ /* 0x000fe200078e0a19 */
[----:B------:R-:W-:Y:S01]  /*5ad0*/  ISETP.GT.U32.AND P1, PT, R25, R30, PT ;  /* 0x0000001e1900720c */ /* 0x000fe20003f24070 */
[----:B------:R-:W4:Y:S01]  /*5ae0*/  LDL.LU R51, [R1+0x80cc] ;  /* 0x0080cc0001337983 */ /* 0x000f220000300800 */
[----:B------:R-:W-:-:S03]  /*5af0*/  ISETP.GE.AND P2, PT, R53, RZ, PT ;  /* 0x000000ff3500720c */ /* 0x000fc60003f46270 */
[----:B------:R-:W-:Y:S02]  /*5b00*/  @!P5 IMAD.MOV R35, RZ, RZ, -R35 ;  /* 0x000000ffff23d224 */ /* 0x000fe400078e0a23 */
[----:B------:R-:W-:Y:S01]  /*5b10*/  @!P4 IMAD.IADD R33, R33, 0x1, -R25 ;  /* 0x000000012121c824 */ /* 0x000fe200078e0a19 */
[----:B------:R-:W-:-:S03]  /*5b20*/  ISETP.GT.U32.AND P4, PT, R25, R16, PT ;  /* 0x000000101900720c */ /* 0x000fc60003f84070 */
[--C-:B------:R-:W-:Y:S02]  /*5b30*/  @!P0 IMAD.IADD R27, R27, 0x1, -R25.reuse ;  /* 0x000000011b1b8824 */ /* 0x100fe400078e0a19 */
[----:B------:R-:W-:Y:S01]  /*5b40*/  @!P1 IMAD.IADD R30, R30, 0x1, -R25 ;  /* 0x000000011e1e9824 */ /* 0x000fe200078e0a19 */
[----:B------:R-:W-:Y:S01]  /*5b50*/  ISETP.GE.AND P1, PT, R52, RZ, PT ;  /* 0x000000ff3400720c */ /* 0x000fe20003f26270 */
[----:B------:R-:W-:Y:S01]  /*5b60*/  @!P2 IMAD.MOV R32, RZ, RZ, -R32 ;  /* 0x000000ffff20a224 */ /* 0x000fe200078e0a20 */
[----:B------:R-:W-:Y:S01]  /*5b70*/  ISETP.GT.U32.AND P2, PT, R25, R27, PT ;  /* 0x0000001b1900720c */ /* 0x000fe20003f44070 */
[----:B------:R-:W4:Y:S01]  /*5b80*/  LDL.LU R52, [R1+0x80c8] ;  /* 0x0080c80001347983 */ /* 0x000f220000300800 */
[----:B------:R-:W-:-:S03]  /*5b90*/  ISETP.GE.AND P0, PT, R54, RZ, PT ;  /* 0x000000ff3600720c */ /* 0x000fc60003f06270 */
[----:B------:R-:W-:Y:S01]  /*5ba0*/  @!P4 IMAD.IADD R16, R16, 0x1, -R25 ;  /* 0x000000011010c824 */ /* 0x000fe200078e0a19 */
[----:B------:R-:W4:Y:S05]  /*5bb0*/  LDL.LU R53, [R1+0x80c4] ;  /* 0x0080c40001357983 */ /* 0x000f2a0000300800 */
[----:B------:R-:W-:Y:S01]  /*5bc0*/  @!P1 IMAD.MOV R33, RZ, RZ, -R33 ;  /* 0x000000ffff219224 */ /* 0x000fe200078e0a21 */
[----:B------:R-:W-:Y:S01]  /*5bd0*/  ISETP.GT.U32.AND P1, PT, R25, R16, PT ;  /* 0x000000101900720c */ /* 0x000fe20003f24070 */
[----:B------:R-:W-:Y:S01]  /*5be0*/  @!P2 IMAD.IADD R27, R27, 0x1, -R25 ;  /* 0x000000011b1ba824 */ /* 0x000fe200078e0a19 */
[----:B------:R-:W4:Y:S01]  /*5bf0*/  LDL.LU R54, [R1+0x80c0] ;  /* 0x0080c00001367983 */ /* 0x000f220000300800 */
[----:B------:R-:W-:-:S10]  /*5c00*/  @!P0 IMAD.MOV R31, RZ, RZ, -R31 ;  /* 0x000000ffff1f8224 */ /* 0x000fd400078e0a1f */
[----:B------:R-:W-:Y:S01]  /*5c10*/  @!P1 IMAD.IADD R16, R16, 0x1, -R25 ;  /* 0x0000000110109824 */ /* 0x000fe200078e0a19 */
[----:B------:R-:W-:Y:S02]  /*5c20*/  ISETP.GE.AND P1, PT, R57, RZ, PT ;  /* 0x000000ff3900720c */ /* 0x000fe40003f26270 */
[----:B------:R-:W-:Y:S02]  /*5c30*/  ISETP.GE.AND P2, PT, R58, RZ, PT ;  /* 0x000000ff3a00720c */ /* 0x000fe40003f46270 */
[----:B------:R-:W-:Y:S02]  /*5c40*/  ISETP.GE.AND P4, PT, R3, RZ, PT ;  /* 0x000000ff0300720c */ /* 0x000fe40003f86270 */
[----:B------:R-:W-:-:S07]  /*5c50*/  IABS R24, R6 ;  /* 0x0000000600187213 */ /* 0x000fce0000000000 */
[----:B------:R-:W-:Y:S01]  /*5c60*/  @!P1 IMAD.MOV R28, RZ, RZ, -R28 ;  /* 0x000000ffff1c9224 */ /* 0x000fe200078e0a1c */
[----:B------:R-:W-:Y:S02]  /*5c70*/  ISETP.GE.AND P1, PT, R61, RZ, PT ;  /* 0x000000ff3d00720c */ /* 0x000fe40003f26270 */
[----:B------:R-:W-:Y:S02]  /*5c80*/  IABS R61, R10 ;  /* 0x0000000a003d7213 */ /* 0x000fe40000000000 */
[----:B--2---:R-:W-:-:S05]  /*5c90*/  IABS R15, R41 ;  /* 0x00000029000f7213 */ /* 0x004fca0000000000 */
[----:B------:R-:W-:-:S04]  /*5ca0*/  IMAD.HI.U32 R14, R14, R15, RZ ;  /* 0x0000000f0e0e7227 */ /* 0x000fc800078e00ff */
[----:B------:R-:W-:-:S04]  /*5cb0*/  IMAD.MOV R14, RZ, RZ, -R14 ;  /* 0x000000ffff0e7224 */ /* 0x000fc800078e0a0e */
[----:B------:R-:W-:Y:S01]  /*5cc0*/  IMAD R15, R25, R14, R15 ;  /* 0x0000000e190f7224 */ /* 0x000fe200078e020f */
[----:B---3--:R-:W-:-:S04]  /*5cd0*/  ISETP.GE.AND P3, PT, R40, RZ, PT ;  /* 0x000000ff2800720c */ /* 0x008fc80003f66270 */
[----:B------:R-:W-:-:S09]  /*5ce0*/  ISETP.GT.U32.AND P6, PT, R25, R15, PT ;  /* 0x0000000f1900720c */ /* 0x000fd20003fc4070 */
[----:B------:R-:W-:Y:S01]  /*5cf0*/  @!P3 IMAD.MOV R37, RZ, RZ, -R37 ;  /* 0x000000ffff25b224 */ /* 0x000fe200078e0a25 */
[----:B------:R-:W-:-:S03]  /*5d00*/  ISETP.GT.U32.AND P3, PT, R25, R29, PT ;  /* 0x0000001d1900720c */ /* 0x000fc60003f64070 */
[----:B------:R-:W-:-:S05]  /*5d10*/  @!P6 IMAD.IADD R15, R15, 0x1, -R25 ;  /* 0x000000010f0fe824 */ /* 0x000fca00078e0a19 */
[----:B------:R-:W-:-:S05]  /*5d20*/  ISETP.GT.U32.AND P5, PT, R25, R15, PT ;  /* 0x0000000f1900720c */ /* 0x000fca0003fa4070 */
[----:B------:R-:W-:Y:S01]  /*5d30*/  @!P3 IMAD.IADD R29, R29, 0x1, -R25 ;  /* 0x000000011d1db824 */ /* 0x000fe200078e0a19 */
[C---:B------:R-:W-:Y:S02]  /*5d40*/  ISETP.GT.U32.AND P3, PT, R25.reuse, R17, PT ;  /* 0x000000111900720c */ /* 0x040fe40003f64070 */
[----:B------:R-:W-:-:S05]  /*5d50*/  ISETP.GT.U32.AND P6, PT, R25, R39, PT ;  /* 0x000000271900720c */ /* 0x000fca0003fc4070 */
[----:B------:R-:W-:Y:S01]  /*5d60*/  @!P5 IMAD.IADD R15, R15, 0x1, -R25 ;  /* 0x000000010f0fd824 */ /* 0x000fe200078e0a19 */
[----:B------:R-:W-:-:S05]  /*5d70*/  ISETP.GE.AND P5, PT, R60, RZ, PT ;  /* 0x000000ff3c00720c */ /* 0x000fca0003fa6270 */
[--C-:B------:R-:W-:Y:S02]  /*5d80*/  @!P3 IMAD.IADD R17, R17, 0x1, -R25.reuse ;  /* 0x000000011111b824 */ /* 0x100fe400078e0a19 */
[----:B------:R-:W-:Y:S01]  /*5d90*/  @!P6 IMAD.IADD R39, R39, 0x1, -R25 ;  /* 0x000000012727e824 */ /* 0x000fe200078e0a19 */
[----:B------:R-:W-:Y:S02]  /*5da0*/  ISETP.GE.AND P6, PT, R56, RZ, PT ;  /* 0x000000ff3800720c */ /* 0x000fe40003fc6270 */
[----:B------:R-:W-:-:S03]  /*5db0*/  ISETP.GT.U32.AND P0, PT, R25, R17, PT ;  /* 0x000000111900720c */ /* 0x000fc60003f04070 */
[----:B------:R-:W-:Y:S01]  /*5dc0*/  @!P5 IMAD.MOV R27, RZ, RZ, -R27 ;  /* 0x000000ffff1bd224 */ /* 0x000fe200078e0a1b */
[----:B------:R-:W-:Y:S02]  /*5dd0*/  ISETP.GE.AND P5, PT, R41, RZ, PT ;  /* 0x000000ff2900720c */ /* 0x000fe40003fa6270 */
[----:B------:R-:W-:Y:S02]  /*5de0*/  ISETP.GE.AND P3, PT, R55, RZ, PT ;  /* 0x000000ff3700720c */ /* 0x000fe40003f66270 */
[----:B------:R-:W-:Y:S01]  /*5df0*/  IABS R14, R3 ;  /* 0x00000003000e7213 */ /* 0x000fe20000000000 */
[----:B------:R-:W2:Y:S02]  /*5e00*/  LDL.LU R55, [R1+0x80bc] ;  /* 0x0080bc0001377983 */ /* 0x000ea40000300800 */
[----:B------:R-:W-:Y:S02]  /*5e10*/  @!P6 IMAD.MOV R30, RZ, RZ, -R30 ;  /* 0x000000ffff1ee224 */ /* 0x000fe400078e0a1e */
[----:B------:R-:W-:Y:S01]  /*5e20*/  @!P0 IMAD.IADD R17, R17, 0x1, -R25 ;  /* 0x0000000111118824 */ /* 0x000fe200078e0a19 */
[----:B------:R-:W-:Y:S01]  /*5e30*/  ISETP.GE.AND P0, PT, R59, RZ, PT ;  /* 0x000000ff3b00720c */ /* 0x000fe20003f06270 */
[----:B------:R-:W3:Y:S02]  /*5e40*/  LDL.LU R56, [R1+0x80b8] ;  /* 0x0080b80001387983 */ /* 0x000ee40000300800 */
[----:B------:R-:W-:Y:S01]  /*5e50*/  @!P5 IMAD.MOV R15, RZ, RZ, -R15 ;  /* 0x000000ffff0fd224 */ /* 0x000fe200078e0a0f */
[----:B------:R-:W-:Y:S01]  /*5e60*/  ISETP.NE.AND P5, PT, R4, RZ, PT ;  /* 0x000000ff0400720c */ /* 0x000fe20003fa5270 */
[----:B------:R-:W2:Y:S01]  /*5e70*/  LDL.LU R57, [R1+0x80b4] ;  /* 0x0080b40001397983 */ /* 0x000ea20000300800 */
[----:B------:R-:W-:-:S02]  /*5e80*/  LOP3.LUT R4, RZ, R4, RZ, 0x33, !PT ;  /* 0x00000004ff047212 */ /* 0x000fc400078e33ff */
[----:B------:R-:W-:Y:S01]  /*5e90*/  ISETP.GE.AND P6, PT, R5, RZ, PT ;  /* 0x000000ff0500720c */ /* 0x000fe20003fc6270 */
[----:B------:R-:W-:Y:S01]  /*5ea0*/  IMAD.HI.U32 R3, R2, R14, RZ ;  /* 0x0000000e02037227 */ /* 0x000fe200078e00ff */
[C---:B------:R-:W-:Y:S01]  /*5eb0*/  SEL R5, R4.reuse, R37, !P5 ;  /* 0x0000002504057207 */ /* 0x040fe20006800000 */
[----:B------:R-:W2:Y:S01]  /*5ec0*/  LDL.LU R58, [R1+0x80b0] ;  /* 0x0080b000013a7983 */ /* 0x000ea20000300800 */
[----:B------:R-:W-:Y:S01]  /*5ed0*/  SEL R36, R4, R36, !P5 ;  /* 0x0000002404247207 */ /* 0x000fe20006800000 */
[----:B------:R-:W-:Y:S02]  /*5ee0*/  @!P3 IMAD.MOV R29, RZ, RZ, -R29 ;  /* 0x000000ffff1db224 */ /* 0x000fe400078e0a1d */
[----:B------:R-:W2:Y:S01]  /*5ef0*/  LDL.LU R59, [R1+0x80ac] ;  /* 0x0080ac00013b7983 */ /* 0x000ea20000300800 */
[----:B------:R-:W-:Y:S01]  /*5f00*/  ISETP.GE.AND P3, PT, R6, RZ, PT ;  /* 0x000000ff0600720c */ /* 0x000fe20003f66270 */
[----:B------:R-:W-:Y:S01]  /*5f10*/  IMAD.MOV R6, RZ, RZ, -R3 ;  /* 0x000000ffff067224 */ /* 0x000fe200078e0a03 */
[----:B------:R-:W-:Y:S01]  /*5f20*/  SEL R34, R4, R34, !P5 ;  /* 0x0000002204227207 */ /* 0x000fe20006800000 */
[----:B------:R-:W2:Y:S01]  /*5f30*/  LDL.LU R60, [R1+0x80a8] ;  /* 0x0080a800013c7983 */ /* 0x000ea20000300800 */
[----:B------:R-:W-:-:S03]  /*5f40*/  IMAD.MOV.U32 R25, RZ, RZ, R39 ;  /* 0x000000ffff197224 */ /* 0x000fc600078e0027 */
[----:B------:R0:W-:Y:S01]  /*5f50*/  STL [R1+0x88], R5 ;  /* 0x0000880501007387 */ /* 0x0001e20000100800 */
[----:B------:R-:W-:Y:S01]  /*5f60*/  IMAD R14, R0, R6, R14 ;  /* 0x00000006000e7224 */ /* 0x000fe200078e020e */
[C---:B------:R-:W-:Y:S01]  /*5f70*/  SEL R33, R4.reuse, R33, !P5 ;  /* 0x0000002104217207 */ /* 0x040fe20006800000 */
[----:B------:R-:W-:Y:S01]  /*5f80*/  @!P0 IMAD.MOV R16, RZ, RZ, -R16 ;  /* 0x000000ffff108224 */ /* 0x000fe200078e0a10 */
[----:B------:R-:W-:Y:S01]  /*5f90*/  STL [R1+0x90], R36 ;  /* 0x0000902401007387 */ /* 0x000fe20000100800 */
[----:B------:R-:W-:Y:S01]  /*5fa0*/  @!P2 IMAD.MOV R25, RZ, RZ, -R25 ;  /* 0x000000ffff19a224 */ /* 0x000fe200078e0a19 */
[----:B0-----:R-:W-:Y:S02]  /*5fb0*/  SEL R5, R4, R35, !P5 ;  /* 0x0000002304057207 */ /* 0x001fe40006800000 */
[----:B------:R-:W-:Y:S01]  /*5fc0*/  STL [R1+0x94], R34 ;  /* 0x0000942201007387 */ /* 0x000fe20000100800 */
[----:B------:R-:W-:Y:S02]  /*5fd0*/  ISETP.GE.AND P0, PT, R8, RZ, PT ;  /* 0x000000ff0800720c */ /* 0x000fe40003f06270 */
[----:B------:R-:W-:Y:S01]  /*5fe0*/  IABS R6, R8 ;  /* 0x0000000800067213 */ /* 0x000fe20000000000 */
[----:B------:R0:W-:Y:S01]  /*5ff0*/  STL [R1+0x98], R5 ;  /* 0x0000980501007387 */ /* 0x0001e20000100800 */
[----:B------:R-:W-:Y:S01]  /*6000*/  SEL R32, R4, R32, !P5 ;  /* 0x0000002004207207 */ /* 0x000fe20006800000 */
[----:B------:R-:W-:Y:S01]  /*6010*/  IMAD.HI.U32 R8, R2, R61, RZ ;  /* 0x0000003d02087227 */ /* 0x000fe200078e00ff */
[----:B------:R-:W-:-:S02]  /*6020*/  ISETP.GE.AND P2, PT, R7, RZ, PT ;  /* 0x000000ff0700720c */ /* 0x000fc40003f46270 */
[----:B------:R-:W-:Y:S01]  /*6030*/  IABS R7, R7 ;  /* 0x0000000700077213 */ /* 0x000fe20000000000 */
[----:B------:R-:W-:Y:S01]  /*6040*/  STL [R1+0x9c], R33 ;  /* 0x00009c2101007387 */ /* 0x000fe20000100800 */
[C---:B0-----:R-:W-:Y:S01]  /*6050*/  SEL R5, R4.reuse, R31, !P5 ;  /* 0x0000001f04057207 */ /* 0x041fe20006800000 */
[----:B------:R-:W-:Y:S01]  /*6060*/  @!P1 IMAD.MOV R17, RZ, RZ, -R17 ;  /* 0x000000ffff119224 */ /* 0x000fe200078e0a11 */
[----:B------:R-:W-:Y:S01]  /*6070*/  SEL R31, R4, R29, !P5 ;  /* 0x0000001d041f7207 */ /* 0x000fe20006800000 */
[----:B------:R-:W-:Y:S01]  /*6080*/  IMAD.MOV R8, RZ, RZ, -R8 ;  /* 0x000000ffff087224 */ /* 0x000fe200078e0a08 */
[----:B------:R-:W-:Y:S01]  /*6090*/  STL [R1+0xa0], R32 ;  /* 0x0000a02001007387 */ /* 0x000fe20000100800 */
[----:B------:R-:W-:Y:S01]  /*60a0*/  ISETP.GT.U32.AND P1, PT, R0, R14, PT ;  /* 0x0000000e0000720c */ /* 0x000fe20003f24070 */
[----:B------:R-:W-:Y:S01]  /*60b0*/  IMAD.HI.U32 R41, R2, R7, RZ ;  /* 0x0000000702297227 */ /* 0x000fe200078e00ff */
[----:B------:R-:W-:Y:S01]  /*60c0*/  SEL R29, R4, R30, !P5 ;  /* 0x0000001e041d7207 */ /* 0x000fe20006800000 */
[----:B------:R0:W-:Y:S02]  /*60d0*/  STL [R1+0xa4], R5 ;  /* 0x0000a40501007387 */ /* 0x0001e40000100800 */
[----:B------:R-:W-:-:S02]  /*60e0*/  IMAD R61, R0, R8, R61 ;  /* 0x00000008003d7224 */ /* 0x000fc400078e023d */
[----:B------:R-:W-:Y:S01]  /*60f0*/  IMAD.MOV.U32 R8, RZ, RZ, R38 ;  /* 0x000000ffff087224 */ /* 0x000fe200078e0026 */
[----:B------:R-:W-:Y:S01]  /*6100*/  STL [R1+0xa8], R31 ;  /* 0x0000a81f01007387 */ /* 0x000fe20000100800 */
[----:B------:R-:W-:Y:S01]  /*6110*/  IMAD.MOV R41, RZ, RZ, -R41 ;  /* 0x000000ffff297224 */ /* 0x000fe200078e0a29 */
[C---:B0-----:R-:W-:Y:S02]  /*6120*/  SEL R5, R4.reuse, R28, !P5 ;  /* 0x0000001c04057207 */ /* 0x041fe40006800000 */
[----:B------:R-:W-:Y:S01]  /*6130*/  STL [R1+0xac], R29 ;  /* 0x0000ac1d01007387 */ /* 0x000fe20000100800 */
[C---:B------:R-:W-:Y:S02]  /*6140*/  SEL R28, R4.reuse, R25, !P5 ;  /* 0x00000019041c7207 */ /* 0x040fe40006800000 */
[----:B------:R-:W-:Y:S01]  /*6150*/  SEL R25, R4, R16, !P5 ;  /* 0x0000001004197207 */ /* 0x000fe20006800000 */
[----:B------:R0:W-:Y:S01]  /*6160*/  STL [R1+0xb0], R5 ;  /* 0x0000b00501007387 */ /* 0x0001e20000100800 */
[----:B------:R-:W-:-:S04]  /*6170*/  IMAD.HI.U32 R3, R2, R24, RZ ;  /* 0x0000001802037227 */ /* 0x000fc800078e00ff */
[----:B------:R-:W-:Y:S01]  /*6180*/  @!P6 IMAD.MOV R8, RZ, RZ, -R8 ;  /* 0x000000ffff08e224 */ /* 0x000fe200078e0a08 */
[----:B------:R-:W-:Y:S01]  /*6190*/  STL [R1+0xb4], R28 ;  /* 0x0000b41c01007387 */ /* 0x000fe20000100800 */
[----:B------:R-:W-:Y:S01]  /*61a0*/  IMAD R7, R0, R41, R7 ;  /* 0x0000002900077224 */ /* 0x000fe200078e0207 */
[C---:B0-----:R-:W-:Y:S02]  /*61b0*/  SEL R5, R4.reuse, R27, !P5 ;  /* 0x0000001b04057207 */ /* 0x041fe40006800000 */
[----:B------:R-:W-:Y:S01]  /*61c0*/  STL [R1+0xb8], R25 ;  /* 0x0000b81901007387 */ /* 0x000fe20000100800 */
[----:B------:R-:W-:Y:S01]  /*61d0*/  IMAD.MOV R3, RZ, RZ, -R3 ;  /* 0x000000ffff037224 */ /* 0x000fe200078e0a03 */
[----:B------:R-:W-:Y:S01]  /*61e0*/  SEL R16, R4, R17, !P5 ;  /* 0x0000001104107207 */ /* 0x000fe20006800000 */
[----:B------:R-:W-:Y:S01]  /*61f0*/  @!P1 IMAD.IADD R14, R14, 0x1, -R0 ;  /* 0x000000010e0e9824 */ /* 0x000fe200078e0a00 */
[----:B------:R0:W-:Y:S01]  /*6200*/  STL [R1+0xbc], R5 ;  /* 0x0000bc0501007387 */ /* 0x0001e20000100800 */
[----:B------:R-:W-:Y:S01]  /*6210*/  SEL R15, R4, R15, !P5 ;  /* 0x0000000f040f7207 */ /* 0x000fe20006800000 */
[----:B------:R-:W-:-:S02]  /*6220*/  IMAD R24, R0, R3, R24 ;  /* 0x0000000300187224 */ /* 0x000fc400078e0218 */
[----:B------:R-:W-:Y:S02]  /*6230*/  ISETP.GT.U32.AND P6, PT, R0, R14, PT ;  /* 0x0000000e0000720c */ /* 0x000fe40003fc4070 */
[----:B0-----:R-:W-:Y:S02]  /*6240*/  SEL R5, R4, R8, !P5 ;  /* 0x0000000804057207 */ /* 0x001fe40006800000 */
[----:B------:R-:W-:Y:S01]  /*6250*/  ISETP.GT.U32.AND P5, PT, R0, R7, PT ;  /* 0x000000070000720c */ /* 0x000fe20003fa4070 */
[----:B------:R-:W-:Y:S01]  /*6260*/  IMAD.HI.U32 R40, R2, R6, RZ ;  /* 0x0000000602287227 */ /* 0x000fe200078e00ff */
[----:B------:R-:W-:Y:S02]  /*6270*/  ISETP.GT.U32.AND P1, PT, R0, R24, PT ;  /* 0x000000180000720c */ /* 0x000fe40003f24070 */
[----:B------:R-:W-:Y:S01]  /*6280*/  IABS R3, R9 ;  /* 0x0000000900037213 */ /* 0x000fe20000000000 */
[----:B------:R-:W-:Y:S01]  /*6290*/  IMAD.MOV R40, RZ, RZ, -R40 ;  /* 0x000000ffff287224 */ /* 0x000fe200078e0a28 */
[----:B------:R-:W-:-:S03]  /*62a0*/  IABS R4, R11 ;  /* 0x0000000b00047213 */ /* 0x000fc60000000000 */
[----:B------:R-:W-:Y:S02]  /*62b0*/  IMAD R6, R0, R40, R6 ;  /* 0x0000002800067224 */ /* 0x000fe400078e0206 */
[----:B------:R-:W-:-:S04]  /*62c0*/  IMAD.HI.U32 R39, R2, R3, RZ ;  /* 0x0000000302277227 */ /* 0x000fc800078e00ff */
[--C-:B------:R-:W-:Y:S02]  /*62d0*/  @!P5 IMAD.IADD R7, R7, 0x1, -R0.reuse ;  /* 0x000000010707d824 */ /* 0x100fe400078e0a00 */
[--C-:B------:R-:W-:Y:S01]  /*62e0*/  @!P6 IMAD.IADD R14, R14, 0x1, -R0.reuse ;  /* 0x000000010e0ee824 */ /* 0x100fe200078e0a00 */
[C---:B------:R-:W-:Y:S01]  /*62f0*/  ISETP.GT.U32.AND P6, PT, R0.reuse, R6, PT ;  /* 0x000000060000720c */ /* 0x040fe20003fc4070 */
[----:B------:R-:W-:Y:S01]  /*6300*/  IMAD.MOV R39, RZ, RZ, -R39 ;  /* 0x000000ffff277224 */ /* 0x000fe200078e0a27 */
[----:B------:R-:W-:Y:S01]  /*6310*/  ISETP.GT.U32.AND P5, PT, R0, R7, PT ;  /* 0x000000070000720c */ /* 0x000fe20003fa4070 */
[----:B------:R-:W-:Y:S01]  /*6320*/  IMAD.HI.U32 R8, R2, R4, RZ ;  /* 0x0000000402087227 */ /* 0x000fe200078e00ff */
[----:B------:R-:W-:Y:S03]  /*6330*/  STL [R1+0xc0], R16 ;  /* 0x0000c01001007387 */ /* 0x000fe60000100800 */
[----:B------:R-:W-:Y:S01]  /*6340*/  @!P1 IMAD.IADD R24, R24, 0x1, -R0 ;  /* 0x0000000118189824 */ /* 0x000fe200078e0a00 */
[----:B------:R-:W-:Y:S01]  /*6350*/  STL [R1+0xc4], R15 ;  /* 0x0000c40f01007387 */ /* 0x000fe20000100800 */
[----:B------:R-:W-:-:S02]  /*6360*/  IMAD R3, R0, R39, R3 ;  /* 0x0000002700037224 */ /* 0x000fc400078e0203 */
[----:B------:R-:W-:Y:S01]  /*6370*/  IMAD.MOV R8, RZ, RZ, -R8 ;  /* 0x000000ffff087224 */ /* 0x000fe200078e0a08 */
[----:B------:R0:W-:Y:S01]  /*6380*/  STL [R1+0xc8], R5 ;  /* 0x0000c80501007387 */ /* 0x0001e20000100800 */
[----:B------:R-:W-:Y:S01]  /*6390*/  ISETP.GT.U32.AND P1, PT, R0, R24, PT ;  /* 0x000000180000720c */ /* 0x000fe20003f24070 */
[----:B------:R-:W-:Y:S02]  /*63a0*/  @!P6 IMAD.IADD R6, R6, 0x1, -R0 ;  /* 0x000000010606e824 */ /* 0x000fe400078e0a00 */
[----:B0-----:R-:W-:Y:S02]  /*63b0*/  IMAD.MOV.U32 R5, RZ, RZ, R14 ;  /* 0x000000ffff057224 */ /* 0x001fe400078e000e */
[C---:B------:R-:W-:Y:S02]  /*63c0*/  IMAD R14, R0.reuse, R8, R4 ;  /* 0x00000008000e7224 */ /* 0x040fe400078e0204 */
[----:B------:R-:W-:Y:S01]  /*63d0*/  @!P4 IMAD.MOV R5, RZ, RZ, -R5 ;  /* 0x000000ffff05c224 */ /* 0x000fe200078e0a05 */
[C---:B------:R-:W-:Y:S01]  /*63e0*/  ISETP.GT.U32.AND P4, PT, R0.reuse, R3, PT ;  /* 0x000000030000720c */ /* 0x040fe20003f84070 */
[----:B------:R-:W-:Y:S01]  /*63f0*/  @!P5 IMAD.IADD R7, R7, 0x1, -R0 ;  /* 0x000000010707d824 */ /* 0x000fe200078e0a00 */
[----:B------:R-:W-:-:S02]  /*6400*/  ISETP.GT.U32.AND P5, PT, R0, R14, PT ;  /* 0x0000000e0000720c */ /* 0x000fc40003fa4070 */
[----:B------:R-:W-:Y:S01]  /*6410*/  ISETP.GT.U32.AND P6, PT, R0, R6, PT ;  /* 0x000000060000720c */ /* 0x000fe20003fc4070 */
[----:B------:R-:W-:Y:S01]  /*6420*/  @!P1 IMAD.IADD R24, R24, 0x1, -R0 ;  /* 0x0000000118189824 */ /* 0x000fe200078e0a00 */
[----:B------:R0:W-:Y:S03]  /*6430*/  STL [R1+0x10], R5 ;  /* 0x0000100501007387 */ /* 0x0001e60000100800 */
[----:B------:R-:W-:-:S04]  /*6440*/  IMAD.MOV.U32 R27, RZ, RZ, R24 ;  /* 0x000000ffff1b7224 */ /* 0x000fc800078e0018 */
[--C-:B------:R-:W-:Y:S02]  /*6450*/  @!P4 IMAD.IADD R3, R3, 0x1, -R0.reuse ;  /* 0x000000010303c824 */ /* 0x100fe400078e0a00 */
[----:B0-----:R-:W-:Y:S02]  /*6460*/  IMAD.MOV.U32 R5, RZ, RZ, R7 ;  /* 0x000000ffff057224 */ /* 0x001fe400078e0007 */
[--C-:B------:R-:W-:Y:S01]  /*6470*/  @!P5 IMAD.IADD R14, R14, 0x1, -R0.reuse ;  /* 0x000000010e0ed824 */ /* 0x100fe200078e0a00 */
[----:B------:R-:W-:Y:S01]  /*6480*/  ISETP.GT.U32.AND P5, PT, R0, R3, PT ;  /* 0x000000030000720c */ /* 0x000fe20003fa4070 */
[----:B------:R-:W-:Y:S01]  /*6490*/  @!P3 IMAD.MOV R27, RZ, RZ, -R27 ;  /* 0x000000ffff1bb224 */ /* 0x000fe200078e0a1b */
[----:B------:R-:W-:Y:S01]  /*64a0*/  IABS R15, R12 ;  /* 0x0000000c000f7213 */ /* 0x000fe20000000000 */
[----:B------:R-:W-:Y:S02]  /*64b0*/  @!P2 IMAD.MOV R5, RZ, RZ, -R5 ;  /* 0x000000ffff05a224 */ /* 0x000fe400078e0a05 */
[----:B------:R-:W-:Y:S01]  /*64c0*/  @!P6 IMAD.IADD R6, R6, 0x1, -R0 ;  /* 0x000000010606e824 */ /* 0x000fe200078e0a00 */
[----:B------:R-:W-:Y:S01]  /*64d0*/  STL [R1+0xc], R27 ;  /* 0x00000c1b01007387 */ /* 0x000fe20000100800 */
[----:B------:R-:W-:Y:S01]  /*64e0*/  IMAD.HI.U32 R25, R2, R15, RZ ;  /* 0x0000000f02197227 */ /* 0x000fe200078e00ff */
[----:B------:R-:W-:-:S02]  /*64f0*/  ISETP.GT.U32.AND P1, PT, R0, R61, PT ;  /* 0x0000003d0000720c */ /* 0x000fc40003f24070 */
[----:B------:R0:W-:Y:S01]  /*6500*/  STL [R1+0x8], R5 ;  /* 0x0000080501007387 */ /* 0x0001e20000100800 */
[----:B------:R-:W-:Y:S01]  /*6510*/  ISETP.GE.AND P4, PT, R9, RZ, PT ;  /* 0x000000ff0900720c */ /* 0x000fe20003f86270 */
[----:B------:R-:W-:Y:S01]  /*6520*/  IMAD.MOV R25, RZ, RZ, -R25 ;  /* 0x000000ffff197224 */ /* 0x000fe200078e0a19 */
[----:B------:R-:W-:Y:S02]  /*6530*/  ISETP.GT.U32.AND P3, PT, R0, R14, PT ;  /* 0x0000000e0000720c */ /* 0x000fe40003f64070 */
[----:B------:R-:W-:Y:S01]  /*6540*/  IABS R16, R13 ;  /* 0x0000000d00107213 */ /* 0x000fe20000000000 */
[----:B0-----:R-:W-:Y:S02]  /*6550*/  IMAD.MOV.U32 R5, RZ, RZ, R6 ;  /* 0x000000ffff057224 */ /* 0x001fe400078e0006 */
[----:B------:R-:W-:Y:S02]  /*6560*/  @!P5 IMAD.IADD R3, R3, 0x1, -R0 ;  /* 0x000000010303d824 */ /* 0x000fe400078e0a00 */
[----:B------:R-:W-:-:S02]  /*6570*/  @!P0 IMAD.MOV R5, RZ, RZ, -R5 ;  /* 0x000000ffff058224 */ /* 0x000fc400078e0a05 */
[----:B------:R-:W-:Y:S02]  /*6580*/  IMAD R15, R0, R25, R15 ;  /* 0x00000019000f7224 */ /* 0x000fe400078e020f */
[----:B------:R-:W-:Y:S01]  /*6590*/  IMAD.HI.U32 R4, R2, R16, RZ ;  /* 0x0000001002047227 */ /* 0x000fe200078e00ff */
[----:B------:R0:W-:Y:S02]  /*65a0*/  STL [R1+0x4], R5 ;  /* 0x0000040501007387 */ /* 0x0001e40000100800 */
[----:B------:R-:W-:Y:S01]  /*65b0*/  ISETP.GT.U32.AND P6, PT, R0, R15, PT ;  /* 0x0000000f0000720c */ /* 0x000fe20003fc4070 */
[----:B------:R-:W-:Y:S01]  /*65c0*/  @!P1 IMAD.IADD R61, R61, 0x1, -R0 ;  /* 0x000000013d3d9824 */ /* 0x000fe200078e0a00 */
[----:B------:R-:W-:Y:S01]  /*65d0*/  ISETP.GE.AND P1, PT, R10, RZ, PT ;  /* 0x000000ff0a00720c */ /* 0x000fe20003f26270 */
[----:B------:R-:W-:Y:S01]  /*65e0*/  IMAD.MOV R4, RZ, RZ, -R4 ;  /* 0x000000ffff047224 */ /* 0x000fe200078e0a04 */
[----:B------:R-:W2:Y:S01]  /*65f0*/  LDL.LU R10, [R1+0x14] ;  /* 0x00001400010a7983 */ /* 0x000ea20000300800 */
[----:B0-----:R-:W-:-:S02]  /*6600*/  IMAD.MOV.U32 R5, RZ, RZ, R3 ;  /* 0x000000ffff057224 */ /* 0x001fc400078e0003 */
[----:B------:R-:W-:Y:S02]  /*6610*/  @!P3 IMAD.IADD R14, R14, 0x1, -R0 ;  /* 0x000000010e0eb824 */ /* 0x000fe400078e0a00 */
[----:B------:R-:W-:Y:S01]  /*6620*/  @!P4 IMAD.MOV R5, RZ, RZ, -R5 ;  /* 0x000000ffff05c224 */ /* 0x000fe200078e0a05 */
[----:B------:R-:W-:Y:S01]  /*6630*/  ISETP.GE.AND P3, PT, R12, RZ, PT ;  /* 0x000000ff0c00720c */ /* 0x000fe20003f66270 */
[----:B------:R-:W-:Y:S01]  /*6640*/  IMAD R16, R0, R4, R16 ;  /* 0x0000000400107224 */ /* 0x000fe200078e0210 */
[----:B------:R-:W3:Y:S01]  /*6650*/  LDL.LU R12, [R1+0x18] ;  /* 0x00001800010c7983 */ /* 0x000ee20000300800 */
[----:B------:R-:W-:-:S03]  /*6660*/  IABS R17, R18 ;  /* 0x0000001200117213 */ /* 0x000fc60000000000 */
[----:B------:R0:W-:Y:S01]  /*6670*/  STL [R1], R5 ;  /* 0x0000000501007387 */ /* 0x0001e20000100800 */
[C---:B------:R-:W-:Y:S01]  /*6680*/  ISETP.GT.U32.AND P0, PT, R0.reuse, R16, PT ;  /* 0x000000100000720c */ /* 0x040fe20003f04070 */
[----:B------:R-:W-:Y:S01]  /*6690*/  @!P6 IMAD.IADD R15, R15, 0x1, -R0 ;  /* 0x000000010f0fe824 */ /* 0x000fe200078e0a00 */
[----:B------:R-:W-:Y:S01]  /*66a0*/  IABS R4, R19 ;  /* 0x0000001300047213 */ /* 0x000fe20000000000 */
[----:B0-----:R-:W3:Y:S01]  /*66b0*/  LDL.LU R5, [R1+0x1c] ;  /* 0x00001c0001057983 */ /* 0x001ee20000300800 */
[----:B------:R-:W-:Y:S01]  /*66c0*/  ISETP.GT.U32.AND P6, PT, R0, R61, PT ;  /* 0x0000003d0000720c */ /* 0x000fe20003fc4070 */
[----:B------:R-:W-:-:S04]  /*66d0*/  IMAD.HI.U32 R8, R2, R17, RZ ;  /* 0x0000001102087227 */ /* 0x000fc800078e00ff */
[----:B------:R-:W-:-:S04]  /*66e0*/  IMAD.HI.U32 R7, R2, R4, RZ ;  /* 0x0000000402077227 */ /* 0x000fc800078e00ff */
[----:B------:R-:W-:Y:S02]  /*66f0*/  IMAD.MOV R8, RZ, RZ, -R8 ;  /* 0x000000ffff087224 */ /* 0x000fe400078e0a08 */
[----:B------:R-:W-:Y:S02]  /*6700*/  IMAD.MOV R7, RZ, RZ, -R7 ;  /* 0x000000ffff077224 */ /* 0x000fe400078e0a07 */
[----:B------:R-:W-:Y:S02]  /*6710*/  IMAD R17, R0, R8, R17 ;  /* 0x0000000800117224 */ /* 0x000fe400078e0211 */
[----:B------:R-:W-:Y:S01]  /*6720*/  @!P0 IMAD.IADD R16, R16, 0x1, -R0 ;  /* 0x0000000110108824 */ /* 0x000fe200078e0a00 */
[----:B------:R-:W-:Y:S01]  /*6730*/  ISETP.GE.AND P0, PT, R18, RZ, PT ;  /* 0x000000ff1200720c */ /* 0x000fe20003f06270 */
[C---:B------:R-:W-:Y:S02]  /*6740*/  IMAD R18, R0.reuse, R7, R4 ;  /* 0x0000000700127224 */ /* 0x040fe400078e0204 */
[----:B------:R-:W-:Y:S01]  /*6750*/  @!P6 IMAD.IADD R61, R61, 0x1, -R0 ;  /* 0x000000013d3de824 */ /* 0x000fe200078e0a00 */
[----:B------:R-:W-:-:S02]  /*6760*/  ISETP.GT.U32.AND P6, PT, R0, R17, PT ;  /* 0x000000110000720c */ /* 0x000fc40003fc4070 */
[C---:B------:R-:W-:Y:S02]  /*6770*/  ISETP.GT.U32.AND P4, PT, R0.reuse, R18, PT ;  /* 0x000000120000720c */ /* 0x040fe40003f84070 */
[----:B------:R-:W-:Y:S02]  /*6780*/  IABS R8, R20 ;  /* 0x0000001400087213 */ /* 0x000fe40000000000 */
[----:B------:R-:W-:Y:S02]  /*6790*/  ISETP.GT.U32.AND P2, PT, R0, R15, PT ;  /* 0x0000000f0000720c */ /* 0x000fe40003f44070 */
[----:B------:R-:W-:Y:S01]  /*67a0*/  ISETP.GE.AND P5, PT, R11, RZ, PT ;  /* 0x000000ff0b00720c */ /* 0x000fe20003fa6270 */
[----:B------:R-:W-:-:S04]  /*67b0*/  IMAD.HI.U32 R6, R2, R8, RZ ;  /* 0x0000000802067227 */ /* 0x000fc800078e00ff */
[----:B------:R-:W-:Y:S02]  /*67c0*/  @!P6 IMAD.IADD R17, R17, 0x1, -R0 ;  /* 0x000000011111e824 */ /* 0x000fe400078e0a00 */
[----:B------:R-:W-:Y:S02]  /*67d0*/  IMAD.MOV R6, RZ, RZ, -R6 ;  /* 0x000000ffff067224 */ /* 0x000fe400078e0a06 */
[----:B------:R-:W-:Y:S02]  /*67e0*/  @!P4 IMAD.IADD R18, R18, 0x1, -R0 ;  /* 0x000000011212c824 */ /* 0x000fe400078e0a00 */
[----:B------:R-:W-:Y:S01]  /*67f0*/  @!P1 IMAD.MOV R61, RZ, RZ, -R61 ;  /* 0x000000ffff3d9224 */ /* 0x000fe200078e0a3d */
[C---:B------:R-:W-:Y:S01]  /*6800*/  ISETP.GT.U32.AND P1, PT, R0.reuse, R17, PT ;  /* 0x000000110000720c */ /* 0x040fe20003f24070 */
[C---:B------:R-:W-:Y:S01]  /*6810*/  IMAD R3, R0.reuse, R6, R8 ;  /* 0x0000000600037224 */ /* 0x040fe200078e0208 */
[----:B------:R-:W-:Y:S01]  /*6820*/  IABS R6, R22 ;  /* 0x0000001600067213 */ /* 0x000fe20000000000 */
[----:B------:R-:W-:Y:S01]  /*6830*/  @!P2 IMAD.IADD R15, R15, 0x1, -R0 ;  /* 0x000000010f0fa824 */ /* 0x000fe200078e0a00 */
[C---:B------:R-:W-:Y:S01]  /*6840*/  ISETP.GT.U32.AND P4, PT, R0.reuse, R18, PT ;  /* 0x000000120000720c */ /* 0x040fe20003f84070 */
[----:B------:R-:W-:Y:S01]  /*6850*/  @!P5 IMAD.MOV R14, RZ, RZ, -R14 ;  /* 0x000000ffff0ed224 */ /* 0x000fe200078e0a0e */
[----:B------:R-:W-:Y:S01]  /*6860*/  ISETP.GE.AND P5, PT, R19, RZ, PT ;  /* 0x000000ff1300720c */ /* 0x000fe20003fa6270 */
[----:B------:R-:W-:Y:S01]  /*6870*/  @!P3 IMAD.MOV R15, RZ, RZ, -R15 ;  /* 0x000000ffff0fb224 */ /* 0x000fe200078e0a0f */
[----:B------:R-:W-:Y:S01]  /*6880*/  ISETP.GT.U32.AND P3, PT, R0, R3, PT ;  /* 0x000000030000720c */ /* 0x000fe20003f64070 */
[----:B------:R-:W-:Y:S01]  /*6890*/  IMAD.HI.U32 R9, R2, R6, RZ ;  /* 0x0000000602097227 */ /* 0x000fe200078e00ff */
[----:B------:R-:W-:-:S03]  /*68a0*/  IABS R7, R21 ;  /* 0x0000001500077213 */ /* 0x000fc60000000000 */
[----:B------:R-:W-:Y:S02]  /*68b0*/  IMAD.MOV R9, RZ, RZ, -R9 ;  /* 0x000000ffff097224 */ /* 0x000fe400078e0a09 */
[--C-:B------:R-:W-:Y:S01]  /*68c0*/  @!P1 IMAD.IADD R17, R17, 0x1, -R0.reuse ;  /* 0x0000000111119824 */ /* 0x100fe200078e0a00 */
[----:B------:R-:W-:Y:S01]  /*68d0*/  ISETP.GE.AND P1, PT, R21, RZ, PT ;  /* 0x000000ff1500720c */ /* 0x000fe20003f26270 */
[----:B------:R-:W-:Y:S02]  /*68e0*/  @!P4 IMAD.IADD R18, R18, 0x1, -R0 ;  /* 0x000000011212c824 */ /* 0x000fe400078e0a00 */
[C---:B------:R-:W-:Y:S01]  /*68f0*/  IMAD R21, R0.reuse, R9, R6 ;  /* 0x0000000900157224 */ /* 0x040fe200078e0206 */
[C---:B------:R-:W-:Y:S01]  /*6900*/  ISETP.GT.U32.AND P6, PT, R0.reuse, R16, PT ;  /* 0x000000100000720c */ /* 0x040fe20003fc4070 */
[----:B------:R-:W-:Y:S02]  /*6910*/  @!P5 IMAD.MOV R18, RZ, RZ, -R18 ;  /* 0x000000ffff12d224 */ /* 0x000fe400078e0a12 */
[----:B------:R-:W-:Y:S01]  /*6920*/  @!P3 IMAD.IADD R3, R3, 0x1, -R0 ;  /* 0x000000010303b824 */ /* 0x000fe200078e0a00 */
[----:B------:R-:W-:Y:S01]  /*6930*/  ISETP.GT.U32.AND P5, PT, R0, R21, PT ;  /* 0x000000150000720c */ /* 0x000fe20003fa4070 */
[----:B------:R-:W-:Y:S01]  /*6940*/  IMAD.HI.U32 R8, R2, R7, RZ ;  /* 0x0000000702087227 */ /* 0x000fe200078e00ff */
[----:B------:R-:W-:-:S02]  /*6950*/  ISETP.GE.AND P2, PT, R13, RZ, PT ;  /* 0x000000ff0d00720c */ /* 0x000fc40003f46270 */
[----:B------:R-:W-:Y:S01]  /*6960*/  ISETP.GT.U32.AND P3, PT, R0, R3, PT ;  /* 0x000000030000720c */ /* 0x000fe20003f64070 */
[----:B------:R-:W-:Y:S01]  /*6970*/  IMAD.MOV R8, RZ, RZ, -R8 ;  /* 0x000000ffff087224 */ /* 0x000fe200078e0a08 */
[----:B------:R-:W-:Y:S01]  /*6980*/  IABS R4, R23 ;  /* 0x0000001700047213 */ /* 0x000fe20000000000 */
[----:B------:R-:W-:Y:S01]  /*6990*/  @!P0 IMAD.MOV R17, RZ, RZ, -R17 ;  /* 0x000000ffff118224 */ /* 0x000fe200078e0a11 */
[----:B------:R-:W-:Y:S01]  /*69a0*/  ISETP.GE.AND P0, PT, R23, RZ, PT ;  /* 0x000000ff1700720c */ /* 0x000fe20003f06270 */
[--C-:B------:R-:W-:Y:S01]  /*69b0*/  @!P6 IMAD.IADD R16, R16, 0x1, -R0.reuse ;  /* 0x000000011010e824 */ /* 0x100fe200078e0a00 */
[----:B------:R-:W-:Y:S01]  /*69c0*/  ISETP.GE.AND P6, PT, R20, RZ, PT ;  /* 0x000000ff1400720c */ /* 0x000fe20003fc6270 */
[----:B------:R-:W-:Y:S01]  /*69d0*/  IMAD R20, R0, R8, R7 ;  /* 0x0000000800147224 */ /* 0x000fe200078e0207 */
[----:B------:R-:W-:Y:S01]  /*69e0*/  IABS R23, R26 ;  /* 0x0000001a00177213 */ /* 0x000fe20000000000 */
[----:B------:R-:W-:Y:S02]  /*69f0*/  @!P5 IMAD.IADD R21, R21, 0x1, -R0 ;  /* 0x000000011515d824 */ /* 0x000fe400078e0a00 */
[----:B------:R-:W-:-:S03]  /*6a00*/  IMAD.HI.U32 R7, R2, R4, RZ ;  /* 0x0000000402077227 */ /* 0x000fc600078e00ff */
[----:B------:R-:W-:Y:S01]  /*6a10*/  ISETP.GT.U32.AND P5, PT, R0, R21, PT ;  /* 0x000000150000720c */ /* 0x000fe20003fa4070 */
[----:B------:R-:W-:Y:S02]  /*6a20*/  IMAD.MOV R7, RZ, RZ, -R7 ;  /* 0x000000ffff077224 */ /* 0x000fe400078e0a07 */
[----:B------:R-:W-:Y:S02]  /*6a30*/  @!P3 IMAD.IADD R3, R3, 0x1, -R0 ;  /* 0x000000010303b824 */ /* 0x000fe400078e0a00 */
[----:B------:R-:W-:Y:S01]  /*6a40*/  IMAD.HI.U32 R6, R2, R23, RZ ;  /* 0x0000001702067227 */ /* 0x000fe200078e00ff */
[----:B------:R-:W-:-:S03]  /*6a50*/  IABS R24, R42 ;  /* 0x0000002a00187213 */ /* 0x000fc60000000000 */
[----:B------:R-:W-:Y:S01]  /*6a60*/  @!P2 IMAD.MOV R16, RZ, RZ, -R16 ;  /* 0x000000ffff10a224 */ /* 0x000fe200078e0a10 */
[----:B------:R-:W-:Y:S01]  /*6a70*/  ISETP.GE.AND P2, PT, R22, RZ, PT ;  /* 0x000000ff1600720c */ /* 0x000fe20003f46270 */
[C---:B------:R-:W-:Y:S02]  /*6a80*/  IMAD R22, R0.reuse, R7, R4 ;  /* 0x0000000700167224 */ /* 0x040fe400078e0204 */
[----:B------:R-:W-:Y:S02]  /*6a90*/  IMAD.MOV.U32 R19, RZ, RZ, R3 ;  /* 0x000000ffff137224 */ /* 0x000fe400078e0003 */
[----:B------:R-:W-:Y:S02]  /*6aa0*/  IMAD.MOV R6, RZ, RZ, -R6 ;  /* 0x000000ffff067224 */ /* 0x000fe400078e0a06 */
[----:B------:R-:W-:Y:S01]  /*6ab0*/  @!P6 IMAD.MOV R19, RZ, RZ, -R19 ;  /* 0x000000ffff13e224 */ /* 0x000fe200078e0a13 */
[C---:B------:R-:W-:Y:S01]  /*6ac0*/  ISETP.GT.U32.AND P6, PT, R0.reuse, R22, PT ;  /* 0x000000160000720c */ /* 0x040fe20003fc4070 */
[----:B------:R-:W-:-:S02]  /*6ad0*/  IMAD R23, R0, R6, R23 ;  /* 0x0000000600177224 */ /* 0x000fc400078e0217 */
[----:B------:R-:W-:-:S04]  /*6ae0*/  IMAD.HI.U32 R4, R2, R24, RZ ;  /* 0x0000001802047227 */ /* 0x000fc800078e00ff */
[----:B------:R-:W-:Y:S01]  /*6af0*/  @!P5 IMAD.IADD R21, R21, 0x1, -R0 ;  /* 0x000000011515d824 */ /* 0x000fe200078e0a00 */
[----:B------:R-:W-:Y:S01]  /*6b00*/  ISETP.GT.U32.AND P5, PT, R0, R23, PT ;  /* 0x000000170000720c */ /* 0x000fe20003fa4070 */
[----:B------:R-:W-:-:S04]  /*6b10*/  IMAD.MOV R4, RZ, RZ, -R4 ;  /* 0x000000ffff047224 */ /* 0x000fc800078e0a04 */
[----:B------:R-:W-:Y:S01]  /*6b20*/  IMAD R24, R0, R4, R24 ;  /* 0x0000000400187224 */ /* 0x000fe200078e0218 */
[----:B------:R-:W-:Y:S01]  /*6b30*/  ISETP.GE.AND P3, PT, R26, RZ, PT ;  /* 0x000000ff1a00720c */ /* 0x000fe20003f66270 */
[----:B------:R-:W-:Y:S01]  /*6b40*/  @!P6 IMAD.IADD R22, R22, 0x1, -R0 ;  /* 0x000000011616e824 */ /* 0x000fe200078e0a00 */
[----:B------:R-:W-:Y:S02]  /*6b50*/  IABS R26, R44 ;  /* 0x0000002c001a7213 */ /* 0x000fe40000000000 */
[----:B------:R-:W-:-:S03]  /*6b60*/  ISETP.GT.U32.AND P6, PT, R0, R24, PT ;  /* 0x000000180000720c */ /* 0x000fc60003fc4070 */
[----:B------:R-:W-:Y:S01]  /*6b70*/  @!P5 IMAD.IADD R23, R23, 0x1, -R0 ;  /* 0x000000011717d824 */ /* 0x000fe200078e0a00 */
[----:B------:R-:W-:Y:S01]  /*6b80*/  ISETP.GT.U32.AND P5, PT, R0, R22, PT ;  /* 0x000000160000720c */ /* 0x000fe20003fa4070 */
[----:B------:R-:W-:Y:S01]  /*6b90*/  IMAD.HI.U32 R7, R2, R26, RZ ;  /* 0x0000001a02077227 */ /* 0x000fe200078e00ff */
[----:B------:R-:W-:Y:S02]  /*6ba0*/  IABS R25, R43 ;  /* 0x0000002b00197213 */ /* 0x000fe40000000000 */
[----:B------:R-:W-:Y:S01]  /*6bb0*/  ISETP.GT.U32.AND P4, PT, R0, R20, PT ;  /* 0x000000140000720c */ /* 0x000fe20003f84070 */
[----:B------:R-:W-:Y:S02]  /*6bc0*/  IMAD.MOV R7, RZ, RZ, -R7 ;  /* 0x000000ffff077224 */ /* 0x000fe400078e0a07 */
[----:B------:R-:W-:Y:S01]  /*6bd0*/  IMAD.HI.U32 R3, R2, R25, RZ ;  /* 0x0000001902037227 */ /* 0x000fe200078e00ff */
[----:B------:R-:W-:Y:S02]  /*6be0*/  IABS R27, R45 ;  /* 0x0000002d001b7213 */ /* 0x000fe40000000000 */
[----:B------:R-:W-:Y:S01]  /*6bf0*/  IABS R28, R46 ;  /* 0x0000002e001c7213 */ /* 0x000fe20000000000 */
[----:B------:R-:W-:-:S02]  /*6c00*/  IMAD R26, R0, R7, R26 ;  /* 0x00000007001a7224 */ /* 0x000fc400078e021a */
[--C-:B------:R-:W-:Y:S02]  /*6c10*/  @!P6 IMAD.IADD R24, R24, 0x1, -R0.reuse ;  /* 0x000000011818e824 */ /* 0x100fe400078e0a00 */
[----:B------:R-:W-:Y:S02]  /*6c20*/  IMAD.MOV R3, RZ, RZ, -R3 ;  /* 0x000000ffff037224 */ /* 0x000fe400078e0a03 */
[----:B------:R-:W-:Y:S01]  /*6c30*/  @!P5 IMAD.IADD R22, R22, 0x1, -R0 ;  /* 0x000000011616d824 */ /* 0x000fe200078e0a00 */
[C---:B------:R-:W-:Y:S01]  /*6c40*/  ISETP.GT.U32.AND P6, PT, R0.reuse, R24, PT ;  /* 0x000000180000720c */ /* 0x040fe20003fc4070 */
[C---:B------:R-:W-:Y:S01]  /*6c50*/  IMAD R25, R0.reuse, R3, R25 ;  /* 0x0000000300197224 */ /* 0x040fe200078e0219 */
[----:B------:R-:W-:Y:S01]  /*6c60*/  ISETP.GT.U32.AND P5, PT, R0, R26, PT ;  /* 0x0000001a0000720c */ /* 0x000fe20003fa4070 */
[----:B------:R-:W-:-:S04]  /*6c70*/  IMAD.HI.U32 R4, R2, R27, RZ ;  /* 0x0000001b02047227 */ /* 0x000fc800078e00ff */
[----:B------:R-:W-:-:S04]  /*6c80*/  IMAD.HI.U32 R3, R2, R28, RZ ;  /* 0x0000001c02037227 */ /* 0x000fc800078e00ff */
[----:B------:R-:W-:Y:S02]  /*6c90*/  @!P4 IMAD.IADD R20, R20, 0x1, -R0 ;  /* 0x000000011414c824 */ /* 0x000fe400078e0a00 */
[----:B------:R-:W-:Y:S02]  /*6ca0*/  IMAD.MOV R4, RZ, RZ, -R4 ;  /* 0x000000ffff047224 */ /* 0x000fe400078e0a04 */
[----:B------:R-:W-:Y:S01]  /*6cb0*/  IMAD.MOV R3, RZ, RZ, -R3 ;  /* 0x000000ffff037224 */ /* 0x000fe200078e0a03 */
[C---:B------:R-:W-:Y:S01]  /*6cc0*/  ISETP.GT.U32.AND P4, PT, R0.reuse, R20, PT ;  /* 0x000000140000720c */ /* 0x040fe20003f84070 */
[----:B------:R-:W-:Y:S01]  /*6cd0*/  @!P2 IMAD.MOV R21, RZ, RZ, -R21 ;  /* 0x000000ffff15a224 */ /* 0x000fe200078e0a15 */
[C---:B------:R-:W-:Y:S01]  /*6ce0*/  ISETP.GT.U32.AND P2, PT, R0.reuse, R25, PT ;  /* 0x000000190000720c */ /* 0x040fe20003f44070 */
[C---:B------:R-:W-:Y:S02]  /*6cf0*/  IMAD R27, R0.reuse, R4, R27 ;  /* 0x00000004001b7224 */ /* 0x040fe400078e021b */
[----:B------:R-:W-:-:S02]  /*6d00*/  IMAD R28, R0, R3, R28 ;  /* 0x00000003001c7224 */ /* 0x000fc400078e021c */
[--C-:B------:R-:W-:Y:S01]  /*6d10*/  @!P6 IMAD.IADD R24, R24, 0x1, -R0.reuse ;  /* 0x000000011818e824 */ /* 0x100fe200078e0a00 */
[----:B------:R-:W-:Y:S01]  /*6d20*/  ISETP.GT.U32.AND P6, PT, R0, R27, PT ;  /* 0x0000001b0000720c */ /* 0x000fe20003fc4070 */
[--C-:B------:R-:W-:Y:S01]  /*6d30*/  @!P5 IMAD.IADD R26, R26, 0x1, -R0.reuse ;  /* 0x000000011a1ad824 */ /* 0x100fe200078e0a00 */
[----:B------:R-:W-:Y:S02]  /*6d40*/  ISETP.GT.U32.AND P5, PT, R0, R28, PT ;  /* 0x0000001c0000720c */ /* 0x000fe40003fa4070 */
[----:B------:R-:W-:Y:S01]  /*6d50*/  IABS R30, R48 ;  /* 0x00000030001e7213 */ /* 0x000fe20000000000 */
[--C-:B------:R-:W-:Y:S02]  /*6d60*/  @!P4 IMAD.IADD R20, R20, 0x1, -R0.reuse ;  /* 0x000000011414c824 */ /* 0x100fe400078e0a00 */
[----:B------:R-:W-:Y:S02]  /*6d70*/  @!P2 IMAD.IADD R25, R25, 0x1, -R0 ;  /* 0x000000011919a824 */ /* 0x000fe400078e0a00 */
[----:B------:R-:W-:Y:S01]  /*6d80*/  IMAD.HI.U32 R3, R2, R30, RZ ;  /* 0x0000001e02037227 */ /* 0x000fe200078e00ff */
[----:B----4-:R-:W-:-:S03]  /*6d90*/  IABS R31, R49 ;  /* 0x00000031001f7213 */ /* 0x010fc60000000000 */
[----:B------:R-:W-:Y:S01]  /*6da0*/  @!P1 IMAD.MOV R20, RZ, RZ, -R20 ;  /* 0x000000ffff149224 */ /* 0x000fe200078e0a14 */
[C---:B------:R-:W-:Y:S01]  /*6db0*/  ISETP.GT.U32.AND P1, PT, R0.reuse, R23, PT ;  /* 0x000000170000720c */ /* 0x040fe20003f24070 */
[--C-:B------:R-:W-:Y:S01]  /*6dc0*/  @!P6 IMAD.IADD R27, R27, 0x1, -R0.reuse ;  /* 0x000000011b1be824 */ /* 0x100fe200078e0a00 */
[----:B------:R-:W-:Y:S01]  /*6dd0*/  ISETP.GT.U32.AND P6, PT, R0, R25, PT ;  /* 0x000000190000720c */ /* 0x000fe20003fc4070 */
[----:B------:R-:W-:Y:S02]  /*6de0*/  @!P5 IMAD.IADD R28, R28, 0x1, -R0 ;  /* 0x000000011c1cd824 */ /* 0x000fe400078e0a00 */
[----:B------:R-:W-:-:S03]  /*6df0*/  IMAD.MOV R3, RZ, RZ, -R3 ;  /* 0x000000ffff037224 */ /* 0x000fc600078e0a03 */
[C---:B------:R-:W-:Y:S01]  /*6e00*/  ISETP.GT.U32.AND P5, PT, R0.reuse, R28, PT ;  /* 0x0000001c0000720c */ /* 0x040fe20003fa4070 */
[----:B------:R-:W-:Y:S02]  /*6e10*/  IMAD R30, R0, R3, R30 ;  /* 0x00000003001e7224 */ /* 0x000fe400078e021e */
[----:B------:R-:W-:Y:S01]  /*6e20*/  IMAD.HI.U32 R3, R2, R31, RZ ;  /* 0x0000001f02037227 */ /* 0x000fe200078e00ff */
[----:B------:R-:W-:-:S03]  /*6e30*/  IABS R29, R47 ;  /* 0x0000002f001d7213 */ /* 0x000fc60000000000 */
[----:B------:R-:W-:Y:S01]  /*6e40*/  IMAD.MOV R3, RZ, RZ, -R3 ;  /* 0x000000ffff037224 */ /* 0x000fe200078e0a03 */
[----:B------:R-:W-:Y:S01]  /*6e50*/  ISETP.GE.AND P4, PT, R42, RZ, PT ;  /* 0x000000ff2a00720c */ /* 0x000fe20003f86270 */
[----:B------:R-:W-:Y:S01]  /*6e60*/  @!P1 IMAD.IADD R23, R23, 0x1, -R0 ;  /* 0x0000000117179824 */ /* 0x000fe200078e0a00 */
[----:B-----5:R-:W-:Y:S01]  /*6e70*/  IABS R32, R50 ;  /* 0x0000003200207213 */ /* 0x020fe20000000000 */
[----:B------:R-:W-:-:S04]  /*6e80*/  IMAD.HI.U32 R4, R2, R29, RZ ;  /* 0x0000001d02047227 */ /* 0x000fc800078e00ff */
[----:B------:R-:W-:Y:S01]  /*6e90*/  @!P6 IMAD.IADD R25, R25, 0x1, -R0 ;  /* 0x000000011919e824 */ /* 0x000fe200078e0a00 */
[C---:B------:R-:W-:Y:S01]  /*6ea0*/  ISETP.GT.U32.AND P6, PT, R0.reuse, R30, PT ;  /* 0x0000001e0000720c */ /* 0x040fe20003fc4070 */
[C---:B------:R-:W-:Y:S02]  /*6eb0*/  IMAD R31, R0.reuse, R3, R31 ;  /* 0x00000003001f7224 */ /* 0x040fe400078e021f */
[----:B------:R-:W-:Y:S01]  /*6ec0*/  @!P3 IMAD.MOV R23, RZ, RZ, -R23 ;  /* 0x000000ffff17b224 */ /* 0x000fe200078e0a17 */
[----:B------:R-:W-:Y:S01]  /*6ed0*/  ISETP.GT.U32.AND P3, PT, R0, R27, PT ;  /* 0x0000001b0000720c */ /* 0x000fe20003f64070 */
[----:B------:R-:W-:Y:S02]  /*6ee0*/  IMAD.MOV R4, RZ, RZ, -R4 ;  /* 0x000000ffff047224 */ /* 0x000fe400078e0a04 */
[----:B------:R-:W-:Y:S01]  /*6ef0*/  @!P5 IMAD.IADD R28, R28, 0x1, -R0 ;  /* 0x000000011c1cd824 */ /* 0x000fe200078e0a00 */
[----:B------:R-:W-:Y:S01]  /*6f00*/  ISETP.GT.U32.AND P5, PT, R0, R31, PT ;  /* 0x0000001f0000720c */ /* 0x000fe20003fa4070 */
[----:B------:R-:W-:Y:S01]  /*6f10*/  IMAD.HI.U32 R3, R2, R32, RZ ;  /* 0x0000002002037227 */ /* 0x000fe200078e00ff */
[----:B------:R-:W-:-:S03]  /*6f20*/  IABS R33, R51 ;  /* 0x0000003300217213 */ /* 0x000fc60000000000 */
[C---:B------:R-:W-:Y:S02]  /*6f30*/  IMAD R29, R0.reuse, R4, R29 ;  /* 0x00000004001d7224 */ /* 0x040fe400078e021d */
[----:B------:R-:W-:Y:S02]  /*6f40*/  IMAD.MOV R3, RZ, RZ, -R3 ;  /* 0x000000ffff037224 */ /* 0x000fe400078e0a03 */
[----:B------:R-:W-:Y:S01]  /*6f50*/  @!P4 IMAD.MOV R24, RZ, RZ, -R24 ;  /* 0x000000ffff18c224 */ /* 0x000fe200078e0a18 */
[----:B------:R-:W-:Y:S01]  /*6f60*/  ISETP.GT.U32.AND P4, PT, R0, R29, PT ;  /* 0x0000001d0000720c */ /* 0x000fe20003f84070 */
[----:B------:R-:W-:Y:S02]  /*6f70*/  @!P6 IMAD.IADD R30, R30, 0x1, -R0 ;  /* 0x000000011e1ee824 */ /* 0x000fe400078e0a00 */
[----:B------:R-:W-:Y:S02]  /*6f80*/  IMAD R32, R0, R3, R32 ;  /* 0x0000000300207224 */ /* 0x000fe400078e0220 */
[----:B------:R-:W-:Y:S01]  /*6f90*/  IMAD.HI.U32 R3, R2, R33, RZ ;  /* 0x0000002102037227 */ /* 0x000fe200078e00ff */
[----:B------:R-:W-:-:S03]  /*6fa0*/  ISETP.GE.AND P1, PT, R43, RZ, PT ;  /* 0x000000ff2b00720c */ /* 0x000fc60003f26270 */
[--C-:B------:R-:W-:Y:S01]  /*6fb0*/  @!P3 IMAD.IADD R27, R27, 0x1, -R0.reuse ;  /* 0x000000011b1bb824 */ /* 0x100fe200078e0a00 */
[----:B------:R-:W-:Y:S01]  /*6fc0*/  ISETP.GE.AND P3, PT, R46, RZ, PT ;  /* 0x000000ff2e00720c */ /* 0x000fe20003f66270 */
[----:B------:R-:W-:Y:S01]  /*6fd0*/  @!P5 IMAD.IADD R31, R31, 0x1, -R0 ;  /* 0x000000011f1fd824 */ /* 0x000fe200078e0a00 */
[----:B------:R-:W-:Y:S01]  /*6fe0*/  IABS R34, R52 ;  /* 0x0000003400227213 */ /* 0x000fe20000000000 */
[----:B------:R-:W-:Y:S01]  /*6ff0*/  IMAD.MOV R3, RZ, RZ, -R3 ;  /* 0x000000ffff037224 */ /* 0x000fe200078e0a03 */
[----:B------:R-:W-:Y:S02]  /*7000*/  ISETP.GT.U32.AND P5, PT, R0, R30, PT ;  /* 0x0000001e0000720c */ /* 0x000fe40003fa4070 */
[----:B------:R-:W-:Y:S01]  /*7010*/  ISETP.GE.AND P6, PT, R48, RZ, PT ;  /* 0x000000ff3000720c */ /* 0x000fe20003fc6270 */
[----:B------:R-:W-:Y:S02]  /*7020*/  IMAD R33, R0, R3, R33 ;  /* 0x0000000300217224 */ /* 0x000fe400078e0221 */
[----:B------:R-:W-:-:S04]  /*7030*/  IMAD.HI.U32 R3, R2, R34, RZ ;  /* 0x0000002202037227 */ /* 0x000fc800078e00ff */
[----:B------:R-:W-:Y:S02]  /*7040*/  @!P4 IMAD.IADD R29, R29, 0x1, -R0 ;  /* 0x000000011d1dc824 */ /* 0x000fe400078e0a00 */
[----:B------:R-:W-:Y:S02]  /*7050*/  IMAD.MOV R3, RZ, RZ, -R3 ;  /* 0x000000ffff037224 */ /* 0x000fe400078e0a03 */
[----:B------:R-:W-:Y:S01]  /*7060*/  @!P1 IMAD.MOV R25, RZ, RZ, -R25 ;  /* 0x000000ffff199224 */ /* 0x000fe200078e0a19 */
[C---:B------:R-:W-:Y:S01]  /*7070*/  ISETP.GT.U32.AND P1, PT, R0.reuse, R29, PT ;  /* 0x0000001d0000720c */ /* 0x040fe20003f24070 */
[----:B------:R-:W-:Y:S01]  /*7080*/  @!P3 IMAD.MOV R28, RZ, RZ, -R28 ;  /* 0x000000ffff1cb224 */ /* 0x000fe200078e0a1c */
[----:B------:R-:W-:Y:S01]  /*7090*/  ISETP.GT.U32.AND P3, PT, R0, R32, PT ;  /* 0x000000200000720c */ /* 0x000fe20003f64070 */
[----:B------:R-:W-:Y:S02]  /*70a0*/  @!P5 IMAD.IADD R30, R30, 0x1, -R0 ;  /* 0x000000011e1ed824 */ /* 0x000fe400078e0a00 */
[----:B------:R-:W-:Y:S01]  /*70b0*/  IMAD R34, R0, R3, R34 ;  /* 0x0000000300227224 */ /* 0x000fe200078e0222 */
[----:B------:R-:W-:Y:S01]  /*70c0*/  ISETP.GE.AND P4, PT, R47, RZ, PT ;  /* 0x000000ff2f00720c */ /* 0x000fe20003f86270 */
[----:B------:R-:W-:-:S03]  /*70d0*/  @!P6 IMAD.MOV R30, RZ, RZ, -R30 ;  /* 0x000000ffff1ee224 */ /* 0x000fc600078e0a1e */
[C---:B------:R-:W-:Y:S02]  /*70e0*/  ISETP.GT.U32.AND P6, PT, R0.reuse, R34, PT ;  /* 0x000000220000720c */ /* 0x040fe40003fc4070 */
[----:B------:R-:W-:Y:S01]  /*70f0*/  IABS R36, R54 ;  /* 0x0000003600247213 */ /* 0x000fe20000000000 */
[----:B------:R-:W-:Y:S01]  /*7100*/  @!P0 IMAD.MOV R22, RZ, RZ, -R22 ;  /* 0x000000ffff168224 */ /* 0x000fe200078e0a16 */
[----:B------:R-:W-:Y:S01]  /*7110*/  ISETP.GT.U32.AND P0, PT, R0, R26, PT ;  /* 0x0000001a0000720c */ /* 0x000fe20003f04070 */
[--C-:B------:R-:W-:Y:S02]  /*7120*/  @!P1 IMAD.IADD R29, R29, 0x1, -R0.reuse ;  /* 0x000000011d1d9824 */ /* 0x100fe400078e0a00 */
[----:B------:R-:W-:Y:S02]  /*7130*/  @!P3 IMAD.IADD R32, R32, 0x1, -R0 ;  /* 0x000000012020b824 */ /* 0x000fe400078e0a00 */
[----:B------:R-:W-:Y:S01]  /*7140*/  IMAD.HI.U32 R3, R2, R36, RZ ;  /* 0x0000002402037227 */ /* 0x000fe200078e00ff */
[----:B------:R-:W-:-:S03]  /*7150*/  ISETP.GE.AND P2, PT, R44, RZ, PT ;  /* 0x000000ff2c00720c */ /* 0x000fc60003f46270 */
[----:B------:R-:W-:Y:S01]  /*7160*/  @!P4 IMAD.MOV R29, RZ, RZ, -R29 ;  /* 0x000000ffff1dc224 */ /* 0x000fe200078e0a1d */
[----:B------:R-:W-:Y:S01]  /*7170*/  ISETP.GT.U32.AND P4, PT, R0, R32, PT ;  /* 0x000000200000720c */ /* 0x000fe20003f84070 */
[----:B------:R-:W-:Y:S01]  /*7180*/  @!P6 IMAD.IADD R34, R34, 0x1, -R0 ;  /* 0x000000012222e824 */ /* 0x000fe200078e0a00 */
[----:B--2---:R-:W-:Y:S01]  /*7190*/  IABS R37, R55 ;  /* 0x0000003700257213 */ /* 0x004fe20000000000 */
[----:B------:R-:W-:Y:S01]  /*71a0*/  IMAD.MOV R3, RZ, RZ, -R3 ;  /* 0x000000ffff037224 */ /* 0x000fe200078e0a03 */
[----:B------:R-:W-:Y:S02]  /*71b0*/  ISETP.GE.AND P1, PT, R50, RZ, PT ;  /* 0x000000ff3200720c */ /* 0x000fe40003f26270 */
[C---:B------:R-:W-:Y:S01]  /*71c0*/  ISETP.GT.U32.AND P5, PT, R0.reuse, R33, PT ;  /* 0x000000210000720c */ /* 0x040fe20003fa4070 */
[C---:B------:R-:W-:Y:S01]  /*71d0*/  IMAD R36, R0.reuse, R3, R36 ;  /* 0x0000000300247224 */ /* 0x040fe200078e0224 */
[----:B------:R-:W-:Y:S01]  /*71e0*/  ISETP.GT.U32.AND P6, PT, R0, R34, PT ;  /* 0x000000220000720c */ /* 0x000fe20003fc4070 */
[----:B------:R-:W-:-:S04]  /*71f0*/  IMAD.HI.U32 R3, R2, R37, RZ ;  /* 0x0000002502037227 */ /* 0x000fc800078e00ff */
[----:B------:R-:W-:Y:S02]  /*7200*/  @!P0 IMAD.IADD R26, R26, 0x1, -R0 ;  /* 0x000000011a1a8824 */ /* 0x000fe400078e0a00 */
[----:B------:R-:W-:Y:S02]  /*7210*/  IMAD.MOV R3, RZ, RZ, -R3 ;  /* 0x000000ffff037224 */ /* 0x000fe400078e0a03 */
[----:B------:R-:W-:Y:S01]  /*7220*/  @!P2 IMAD.MOV R26, RZ, RZ, -R26 ;  /* 0x000000ffff1aa224 */ /* 0x000fe200078e0a1a */
[----:B------:R-:W-:Y:S01]  /*7230*/  ISETP.GT.U32.AND P2, PT, R0, R31, PT ;  /* 0x0000001f0000720c */ /* 0x000fe20003f44070 */
[----:B------:R-:W-:Y:S02]  /*7240*/  @!P4 IMAD.IADD R32, R32, 0x1, -R0 ;  /* 0x000000012020c824 */ /* 0x000fe400078e0a00 */
[C---:B------:R-:W-:Y:S02]  /*7250*/  IMAD R37, R0.reuse, R3, R37 ;  /* 0x0000000300257224 */ /* 0x040fe400078e0225 */
[----:B------:R-:W-:Y:S01]  /*7260*/  @!P1 IMAD.MOV R32, RZ, RZ, -R32 ;  /* 0x000000ffff209224 */ /* 0x000fe200078e0a20 */
[----:B------:R-:W-:Y:S01]  /*7270*/  ISETP.GT.U32.AND P1, PT, R0, R36, PT ;  /* 0x000000240000720c */ /* 0x000fe20003f24070 */
[----:B------:R-:W-:-:S02]  /*7280*/  @!P5 IMAD.IADD R33, R33, 0x1, -R0 ;  /* 0x000000012121d824 */ /* 0x000fc400078e0a00 */
[--C-:B------:R-:W-:Y:S01]  /*7290*/  @!P6 IMAD.IADD R34, R34, 0x1, -R0.reuse ;  /* 0x000000012222e824 */ /* 0x100fe200078e0a00 */
[C---:B------:R-:W-:Y:S02]  /*72a0*/  ISETP.GT.U32.AND P6, PT, R0.reuse, R37, PT ;  /* 0x000000250000720c */ /* 0x040fe40003fc4070 */
[----:B------:R-:W-:Y:S02]  /*72b0*/  IABS R35, R53 ;  /* 0x0000003500237213 */ /* 0x000fe40000000000 */
[----:B------:R-:W-:Y:S01]  /*72c0*/  ISETP.GT.U32.AND P5, PT, R0, R33, PT ;  /* 0x000000210000720c */ /* 0x000fe20003fa4070 */
[--C-:B------:R-:W-:Y:S01]  /*72d0*/  @!P2 IMAD.IADD R31, R31, 0x1, -R0.reuse ;  /* 0x000000011f1fa824 */ /* 0x100fe200078e0a00 */
[----:B------:R-:W-:Y:S01]  /*72e0*/  ISETP.GE.AND P2, PT, R51, RZ, PT ;  /* 0x000000ff3300720c */ /* 0x000fe20003f46270 */
[----:B------:R-:W-:Y:S01]  /*72f0*/  IMAD.HI.U32 R4, R2, R35, RZ ;  /* 0x0000002302047227 */ /* 0x000fe200078e00ff */
[----:B------:R-:W-:Y:S02]  /*7300*/  IABS R39, R57 ;  /* 0x0000003900277213 */ /* 0x000fe40000000000 */
[----:B---3--:R-:W-:Y:S01]  /*7310*/  IABS R38, R56 ;  /* 0x0000003800267213 */ /* 0x008fe20000000000 */
[----:B------:R-:W-:-:S02]  /*7320*/  @!P1 IMAD.IADD R36, R36, 0x1, -R0 ;  /* 0x0000000124249824 */ /* 0x000fc400078e0a00 */
[----:B------:R-:W-:Y:S02]  /*7330*/  IMAD.MOV R4, RZ, RZ, -R4 ;  /* 0x000000ffff047224 */ /* 0x000fe400078e0a04 */
[--C-:B------:R-:W-:Y:S02]  /*7340*/  @!P6 IMAD.IADD R37, R37, 0x1, -R0.reuse ;  /* 0x000000012525e824 */ /* 0x100fe400078e0a00 */
[----:B------:R-:W-:Y:S01]  /*7350*/  IMAD.HI.U32 R3, R2, R39, RZ ;  /* 0x0000002702037227 */ /* 0x000fe200078e00ff */
[----:B------:R-:W-:Y:S02]  /*7360*/  ISETP.GE.AND P0, PT, R45, RZ, PT ;  /* 0x000000ff2d00720c */ /* 0x000fe40003f06270 */
[C---:B------:R-:W-:Y:S01]  /*7370*/  ISETP.GT.U32.AND P1, PT, R0.reuse, R36, PT ;  /* 0x000000240000720c */ /* 0x040fe20003f24070 */
[C---:B------:R-:W-:Y:S01]  /*7380*/  IMAD R35, R0.reuse, R4, R35 ;  /* 0x0000000400237224 */ /* 0x040fe200078e0223 */
[----:B------:R-:W-:Y:S01]  /*7390*/  IABS R40, R58 ;  /* 0x0000003a00287213 */ /* 0x000fe20000000000 */
[----:B------:R-:W-:Y:S01]  /*73a0*/  @!P5 IMAD.IADD R33, R33, 0x1, -R0 ;  /* 0x000000012121d824 */ /* 0x000fe200078e0a00 */
[----:B------:R-:W-:Y:S01]  /*73b0*/  ISETP.GT.U32.AND P6, PT, R0, R37, PT ;  /* 0x000000250000720c */ /* 0x000fe20003fc4070 */
[----:B------:R-:W-:-:S04]  /*73c0*/  IMAD.HI.U32 R4, R2, R38, RZ ;  /* 0x0000002602047227 */ /* 0x000fc800078e00ff */
[----:B------:R-:W-:Y:S01]  /*73d0*/  IMAD.MOV R3, RZ, RZ, -R3 ;  /* 0x000000ffff037224 */ /* 0x000fe200078e0a03 */
[C---:B------:R-:W-:Y:S01]  /*73e0*/  ISETP.GT.U32.AND P5, PT, R0.reuse, R35, PT ;  /* 0x000000230000720c */ /* 0x040fe20003fa4070 */
[----:B------:R-:W-:Y:S01]  /*73f0*/  @!P2 IMAD.MOV R33, RZ, RZ, -R33 ;  /* 0x000000ffff21a224 */ /* 0x000fe200078e0a21 */
[----:B------:R-:W-:Y:S01]  /*7400*/  ISETP.GE.AND P2, PT, R55, RZ, PT ;  /* 0x000000ff3700720c */ /* 0x000fe20003f46270 */
[----:B------:R-:W-:Y:S02]  /*7410*/  IMAD.MOV R4, RZ, RZ, -R4 ;  /* 0x000000ffff047224 */ /* 0x000fe400078e0a04 */
[----:B------:R-:W-:Y:S02]  /*7420*/  IMAD R39, R0, R3, R39 ;  /* 0x0000000300277224 */ /* 0x000fe400078e0227 */
[----:B------:R-:W-:-:S04]  /*7430*/  IMAD.HI.U32 R3, R2, R40, RZ ;  /* 0x0000002802037227 */ /* 0x000fc800078e00ff */
[----:B------:R-:W-:Y:S02]  /*7440*/  IMAD R38, R0, R4, R38 ;  /* 0x0000000400267224 */ /* 0x000fe400078e0226 */
[----:B------:R-:W-:Y:S02]  /*7450*/  IMAD.MOV R3, RZ, RZ, -R3 ;  /* 0x000000ffff037224 */ /* 0x000fe400078e0a03 */
[----:B------:R-:W-:Y:S01]  /*7460*/  @!P0 IMAD.MOV R27, RZ, RZ, -R27 ;  /* 0x000000ffff1b8224 */ /* 0x000fe200078e0a1b */
[----:B------:R-:W-:Y:S01]  /*7470*/  ISETP.GE.AND P0, PT, R49, RZ, PT ;  /* 0x000000ff3100720c */ /* 0x000fe20003f06270 */
[--C-:B------:R-:W-:Y:S01]  /*7480*/  @!P1 IMAD.IADD R36, R36, 0x1, -R0.reuse ;  /* 0x0000000124249824 */ /* 0x100fe200078e0a00 */
[C---:B------:R-:W-:Y:S01]  /*7490*/  ISETP.GT.U32.AND P1, PT, R0.reuse, R38, PT ;  /* 0x000000260000720c */ /* 0x040fe20003f24070 */
[----:B------:R-:W-:Y:S02]  /*74a0*/  @!P6 IMAD.IADD R37, R37, 0x1, -R0 ;  /* 0x000000012525e824 */ /* 0x000fe400078e0a00 */
[----:B------:R-:W-:-:S02]  /*74b0*/  IMAD R40, R0, R3, R40 ;  /* 0x0000000300287224 */ /* 0x000fc400078e0228 */
[--C-:B------:R-:W-:Y:S02]  /*74c0*/  @!P5 IMAD.IADD R35, R35, 0x1, -R0.reuse ;  /* 0x000000012323d824 */ /* 0x100fe400078e0a00 */
[----:B------:R-:W-:Y:S01]  /*74d0*/  @!P2 IMAD.MOV R37, RZ, RZ, -R37 ;  /* 0x000000ffff25a224 */ /* 0x000fe200078e0a25 */
[----:B------:R-:W-:Y:S02]  /*74e0*/  ISETP.GT.U32.AND P2, PT, R0, R40, PT ;  /* 0x000000280000720c */ /* 0x000fe40003f44070 */
[----:B------:R-:W-:Y:S02]  /*74f0*/  ISETP.GE.AND P3, PT, R52, RZ, PT ;  /* 0x000000ff3400720c */ /* 0x000fe40003f66270 */
[----:B------:R-:W-:Y:S01]  /*7500*/  ISETP.GT.U32.AND P5, PT, R0, R35, PT ;  /* 0x000000230000720c */ /* 0x000fe20003fa4070 */
[----:B------:R-:W-:Y:S01]  /*7510*/  @!P0 IMAD.MOV R31, RZ, RZ, -R31 ;  /* 0x000000ffff1f8224 */ /* 0x000fe200078e0a1f */
[----:B------:R-:W-:Y:S01]  /*7520*/  ISETP.GE.AND P0, PT, R53, RZ, PT ;  /* 0x000000ff3500720c */ /* 0x000fe20003f06270 */
[--C-:B------:R-:W-:Y:S01]  /*7530*/  @!P1 IMAD.IADD R38, R38, 0x1, -R0.reuse ;  /* 0x0000000126269824 */ /* 0x100fe200078e0a00 */
[----:B------:R-:W-:Y:S04]  /*7540*/  STL [R1+0x8078], R61 ;  /* 0x0080783d01007387 */ /* 0x000fe80000100800 */
[----:B------:R-:W-:Y:S01]  /*7550*/  ISETP.GT.U32.AND P1, PT, R0, R38, PT ;  /* 0x000000260000720c */ /* 0x000fe20003f24070 */
[----:B------:R-:W-:-:S02]  /*7560*/  @!P2 IMAD.IADD R40, R40, 0x1, -R0 ;  /* 0x000000012828a824 */ /* 0x000fc400078e0a00 */
[----:B------:R-:W-:Y:S01]  /*7570*/  @!P3 IMAD.MOV R34, RZ, RZ, -R34 ;  /* 0x000000ffff22b224 */ /* 0x000fe200078e0a22 */
[----:B------:R-:W-:Y:S01]  /*7580*/  ISETP.GE.AND P3, PT, R56, RZ, PT ;  /* 0x000000ff3800720c */ /* 0x000fe20003f66270 */
[----:B------:R-:W-:Y:S01]  /*7590*/  STL [R1+0x807c], R14 ;  /* 0x00807c0e01007387 */ /* 0x000fe20000100800 */
[----:B------:R-:W-:Y:S01]  /*75a0*/  @!P5 IMAD.IADD R35, R35, 0x1, -R0 ;  /* 0x000000012323d824 */ /* 0x000fe200078e0a00 */
[----:B------:R-:W-:Y:S02]  /*75b0*/  ISETP.GT.U32.AND P2, PT, R0, R40, PT ;  /* 0x000000280000720c */ /* 0x000fe40003f44070 */
[----:B------:R-:W-:Y:S01]  /*75c0*/  STL [R1+0x8080], R15 ;  /* 0x0080800f01007387 */ /* 0x000fe20000100800 */
[----:B------:R-:W-:-:S03]  /*75d0*/  @!P0 IMAD.MOV R35, RZ, RZ, -R35 ;  /* 0x000000ffff238224 */ /* 0x000fc600078e0a23 */
[----:B------:R-:W-:Y:S01]  /*75e0*/  STL [R1+0x8084], R16 ;  /* 0x0080841001007387 */ /* 0x000fe20000100800 */
[----:B------:R-:W-:-:S03]  /*75f0*/  ISETP.GE.AND P0, PT, R58, RZ, PT ;  /* 0x000000ff3a00720c */ /* 0x000fc60003f06270 */
[----:B------:R-:W-:Y:S04]  /*7600*/  STL [R1+0x8088], R17 ;  /* 0x0080881101007387 */ /* 0x000fe80000100800 */
[----:B------:R-:W-:Y:S01]  /*7610*/  STL [R1+0x808c], R18 ;  /* 0x00808c1201007387 */ /* 0x000fe20000100800 */
[----:B------:R-:W-:-:S03]  /*7620*/  @!P1 IMAD.IADD R38, R38, 0x1, -R0 ;  /* 0x0000000126269824 */ /* 0x000fc600078e0a00 */
[----:B------:R0:W-:Y:S04]  /*7630*/  STL [R1+0x8090], R19 ;  /* 0x0080901301007387 */ /* 0x0001e80000100800 */
[----:B------:R-:W-:Y:S04]  /*7640*/  STL [R1+0x8094], R20 ;  /* 0x0080941401007387 */ /* 0x000fe80000100800 */
[----:B------:R2:W-:Y:S04]  /*7650*/  STL [R1+0x809c], R21 ;  /* 0x00809c1501007387 */ /* 0x0005e80000100800 */
[----:B------:R3:W-:Y:S01]  /*7660*/  STL [R1+0x80a0], R22 ;  /* 0x0080a01601007387 */ /* 0x0007e20000100800 */
[----:B------:R-:W-:-:S03]  /*7670*/  @!P3 IMAD.MOV R38, RZ, RZ, -R38 ;  /* 0x000000ffff26b224 */ /* 0x000fc600078e0a26 */
[----:B------:R4:W-:Y:S01]  /*7680*/  STL [R1+0x80a4], R23 ;  /* 0x0080a41701007387 */ /* 0x0009e20000100800 */
[----:B------:R-:W-:-:S03]  /*7690*/  IABS R43, R10 ;  /* 0x0000000a002b7213 */ /* 0x000fc60000000000 */
[----:B------:R-:W5:Y:S01]  /*76a0*/  LDL.LU R11, [R1+0x20] ;  /* 0x00002000010b7983 */ /* 0x000f620000300800 */
[----:B------:R-:W-:Y:S01]  /*76b0*/  ISETP.GE.AND P3, PT, R10, RZ, PT ;  /* 0x000000ff0a00720c */ /* 0x000fe20003f66270 */
[----:B------:R-:W-:Y:S02]  /*76c0*/  @!P2 IMAD.IADD R40, R40, 0x1, -R0 ;  /* 0x000000012828a824 */ /* 0x000fe400078e0a00 */
[----:B------:R-:W2:Y:S01]  /*76d0*/  LDL.LU R10, [R1+0x24] ;  /* 0x00002400010a7983 */ /* 0x000ea20000300800 */
[----:B------:R-:W-:Y:S01]  /*76e0*/  IABS R45, R5 ;  /* 0x00000005002d7213 */ /* 0x000fe20000000000 */
[----:B------:R-:W-:Y:S01]  /*76f0*/  @!P0 IMAD.MOV R40, RZ, RZ, -R40 ;  /* 0x000000ffff288224 */ /* 0x000fe200078e0a28 */
[----:B------:R-:W-:Y:S02]  /*7700*/  ISETP.GE.AND P0, PT, R5, RZ, PT ;  /* 0x000000ff0500720c */ /* 0x000fe40003f06270 */
[----:B------:R-:W3:Y:S01]  /*7710*/  LDL.LU R5, [R1+0x28] ;  /* 0x0000280001057983 */ /* 0x000ee20000300800 */
[----:B------:R-:W-:-:S13]  /*7720*/  ISETP.GE.AND P4, PT, R54, RZ, PT ;  /* 0x000000ff3600720c */ /* 0x000fda0003f86270 */
[----:B------:R-:W-:Y:S01]  /*7730*/  @!P4 IMAD.MOV R36, RZ, RZ, -R36 ;  /* 0x000000ffff24c224 */ /* 0x000fe200078e0a24 */
[----:B------:R-:W-:Y:S02]  /*7740*/  ISETP.GT.U32.AND P4, PT, R0, R39, PT ;  /* 0x000000270000720c */ /* 0x000fe40003f84070 */
[----:B------:R-:W-:-:S05]  /*7750*/  IABS R41, R59 ;  /* 0x0000003b00297213 */ /* 0x000fca0000000000 */
[----:B------:R-:W-:-:S06]  /*7760*/  IMAD.HI.U32 R4, R2, R41, RZ ;  /* 0x0000002902047227 */ /* 0x000fcc00078e00ff */
[----:B------:R-:W-:-:S05]  /*7770*/  @!P4 IMAD.IADD R39, R39, 0x1, -R0 ;  /* 0x000000012727c824 */ /* 0x000fca00078e0a00 */
[----:B------:R-:W-:Y:S01]  /*7780*/  ISETP.GT.U32.AND P4, PT, R0, R39, PT ;  /* 0x000000270000720c */ /* 0x000fe20003f84070 */
[----:B------:R-:W-:-:S04]  /*7790*/  IMAD.MOV R4, RZ, RZ, -R4 ;  /* 0x000000ffff047224 */ /* 0x000fc800078e0a04 */
[----:B------:R-:W-:Y:S01]  /*77a0*/  IMAD R41, R0, R4, R41 ;  /* 0x0000000400297224 */ /* 0x000fe200078e0229 */
[----:B------:R-:W-:-:S07]  /*77b0*/  IABS R42, R60 ;  /* 0x0000003c002a7213 */ /* 0x000fce0000000000 */
[----:B------:R-:W-:Y:S01]  /*77c0*/  @!P4 IMAD.IADD R39, R39, 0x1, -R0 ;  /* 0x000000012727c824 */ /* 0x000fe200078e0a00 */
[----:B------:R-:W-:Y:S01]  /*77d0*/  ISETP.GT.U32.AND P4, PT, R0, R41, PT ;  /* 0x000000290000720c */ /* 0x000fe20003f84070 */
[----:B------:R-:W-:-:S04]  /*77e0*/  IMAD.HI.U32 R3, R2, R42, RZ ;  /* 0x0000002a02037227 */ /* 0x000fc800078e00ff */
[----:B------:R-:W-:-:S08]  /*77f0*/  IMAD.MOV R3, RZ, RZ, -R3 ;  /* 0x000000ffff037224 */ /* 0x000fd000078e0a03 */
[----:B------:R-:W-:Y:S02]  /*7800*/  @!P4 IMAD.IADD R41, R41, 0x1, -R0 ;  /* 0x000000012929c824 */ /* 0x000fe400078e0a00 */
[----:B------:R-:W-:Y:S02]  /*7810*/  IMAD R42, R0, R3, R42 ;  /* 0x00000003002a7224 */ /* 0x000fe400078e022a */
[----:B------:R-:W-:Y:S01]  /*7820*/  IMAD.HI.U32 R3, R2, R43, RZ ;  /* 0x0000002b02037227 */ /* 0x000fe200078e00ff */
[----:B------:R-:W-:-:S03]  /*7830*/  ISETP.GT.U32.AND P4, PT, R0, R41, PT ;  /* 0x000000290000720c */ /* 0x000fc60003f84070 */
[----:B------:R-:W-:-:S04]  /*7840*/  IMAD.MOV R3, RZ, RZ, -R3 ;  /* 0x000000ffff037224 */ /* 0x000fc800078e0a03 */
[----:B------:R-:W-:-:S06]  /*7850*/  IMAD R43, R0, R3, R43 ;  /* 0x00000003002b7224 */ /* 0x000fcc00078e022b */
[----:B------:R-:W-:Y:S01]  /*7860*/  @!P4 IMAD.IADD R41, R41, 0x1, -R0 ;  /* 0x000000012929c824 */ /* 0x000fe200078e0a00 */
[----:B------:R-:W-:Y:S02]  /*7870*/  ISETP.GT.U32.AND P4, PT, R0, R43, PT ;  /* 0x0000002b0000720c */ /* 0x000fe40003f84070 */
[----:B------:R-:W-:-:S11]  /*7880*/  ISETP.GE.AND P6, PT, R59, RZ, PT ;  /* 0x000000ff3b00720c */ /* 0x000fd60003fc6270 */
[----:B------:R-:W-:-:S05]  /*7890*/  @!P4 IMAD.IADD R43, R43, 0x1, -R0 ;  /* 0x000000012b2bc824 */ /* 0x000fca00078e0a00 */
[----:B------:R-:W-:Y:S01]  /*78a0*/  ISETP.GT.U32.AND P4, PT, R0, R43, PT ;  /* 0x0000002b0000720c */ /* 0x000fe20003f84070 */
[----:B------:R-:W-:-:S12]  /*78b0*/  @!P6 IMAD.MOV R41, RZ, RZ, -R41 ;  /* 0x000000ffff29e224 */ /* 0x000fd800078e0a29 */
[----:B------:R-:W-:-:S04]  /*78c0*/  @!P4 IMAD.IADD R43, R43, 0x1, -R0 ;  /* 0x000000012b2bc824 */ /* 0x000fc800078e0a00 */
[----:B------:R-:W-:Y:S01]  /*78d0*/  @!P3 IMAD.MOV R43, RZ, RZ, -R43 ;  /* 0x000000ffff2bb224 */ /* 0x000fe200078e0a2b */
[----:B-----5:R-:W-:Y:S02]  /*78e0*/  ISETP.GE.AND P6, PT, R11, RZ, PT ;  /* 0x000000ff0b00720c */ /* 0x020fe40003fc6270 */
[----:B------:R-:W-:Y:S02]  /*78f0*/  IABS R46, R11 ;  /* 0x0000000b002e7213 */ /* 0x000fe40000000000 */
[----:B------:R-:W5:Y:S01]  /*7900*/  LDL.LU R11, [R1+0x2c] ;  /* 0x00002c00010b7983 */ /* 0x000f620000300800 */
[----:B--2---:R-:W-:Y:S02]  /*7910*/  IABS R47, R10 ;  /* 0x0000000a002f7213 */ /* 0x004fe40000000000 */
[----:B------:R-:W-:Y:S02]  /*7920*/  ISETP.GE.AND P4, PT, R10, RZ, PT ;  /* 0x000000ff0a00720c */ /* 0x000fe40003f86270 */
[----:B------:R-:W2:Y:S01]  /*7930*/  LDL.LU R10, [R1+0x30] ;  /* 0x00003000010a7983 */ /* 0x000ea20000300800 */
[----:B---3--:R-:W-:-:S02]  /*7940*/  IABS R48, R5 ;  /* 0x0000000500307213 */ /* 0x008fc40000000000 */
        /* <DEDUP_REMOVED lines=10> */
[----:B------:R-:W-:-:S08]  /*79f0*/  IMAD R44, R0, R4, R44 ;  /* 0x00000004002c7224 */ /* 0x000fd000078e022c */
[----:B------:R-:W-:Y:S01]  /*7a00*/  @!P5 IMAD.IADD R42, R42, 0x1, -R0 ;  /* 0x000000012a2ad824 */ /* 0x000fe200078e0a00 */
[----:B------:R-:W-:Y:S01]  /*7a10*/  ISETP.GT.U32.AND P5, PT, R0, R44, PT ;  /* 0x0000002c0000720c */ /* 0x000fe20003fa4070 */
[----:B------:R-:W-:Y:S01]  /*7a20*/  IMAD.HI.U32 R3, R2, R45, RZ ;  /* 0x0000002d02037227 */ /* 0x000fe200078e00ff */
[----:B------:R-:W-:-:S03]  /*7a30*/  ISETP.GE.AND P1, PT, R60, RZ, PT ;  /* 0x000000ff3c00720c */ /* 0x000fc60003f26270 */
[----:B------:R-:W-:Y:S02]  /*7a40*/  IMAD.MOV R3, RZ, RZ, -R3 ;  /* 0x000000ffff037224 */ /* 0x000fe400078e0a03 */
[----:B------:R-:W-:-:S06]  /*7a50*/  IMAD.HI.U32 R4, R2, R46, RZ ;  /* 0x0000002e02047227 */ /* 0x000fcc00078e00ff */
[----:B------:R-:W-:-:S05]  /*7a60*/  @!P5 IMAD.IADD R44, R44, 0x1, -R0 ;  /* 0x000000012c2cd824 */ /* 0x000fca00078e0a00 */
[C---:B------:R-:W-:Y:S01]  /*7a70*/  ISETP.GT.U32.AND P5, PT, R0.reuse, R44, PT ;  /* 0x0000002c0000720c */ /* 0x040fe20003fa4070 */
[C---:B------:R-:W-:Y:S02]  /*7a80*/  IMAD R45, R0.reuse, R3, R45 ;  /* 0x00000003002d7224 */ /* 0x040fe400078e022d */
[----:B------:R-:W-:Y:S02]  /*7a90*/  IMAD.MOV R4, RZ, RZ, -R4 ;  /* 0x000000ffff047224 */ /* 0x000fe400078e0a04 */
[----:B------:R-:W-:Y:S01]  /*7aa0*/  @!P1 IMAD.MOV R42, RZ, RZ, -R42 ;  /* 0x000000ffff2a9224 */ /* 0x000fe200078e0a2a */
[C---:B------:R-:W-:Y:S01]  /*7ab0*/  ISETP.GT.U32.AND P1, PT, R0.reuse, R45, PT ;  /* 0x0000002d0000720c */ /* 0x040fe20003f24070 */
[----:B------:R-:W-:-:S06]  /*7ac0*/  IMAD R46, R0, R4, R46 ;  /* 0x00000004002e7224 */ /* 0x000fcc00078e022e */
[--C-:B------:R-:W-:Y:S01]  /*7ad0*/  @!P5 IMAD.IADD R44, R44, 0x1, -R0.reuse ;  /* 0x000000012c2cd824 */ /* 0x100fe200078e0a00 */
[----:B------:R-:W-:Y:S02]  /*7ae0*/  ISETP.GT.U32.AND P5, PT, R0, R46, PT ;  /* 0x0000002e0000720c */ /* 0x000fe40003fa4070 */
[----:B------:R-:W-:Y:S02]  /*7af0*/  ISETP.GE.AND P2, PT, R12, RZ, PT ;  /* 0x000000ff0c00720c */ /* 0x000fe40003f46270 */
[----:B------:R-:W4:Y:S01]  /*7b00*/  LDL.LU R12, [R1+0x38] ;  /* 0x00003800010c7983 */ /* 0x000f220000300800 */
[----:B------:R-:W-:-:S05]  /*7b10*/  @!P1 IMAD.IADD R45, R45, 0x1, -R0 ;  /* 0x000000012d2d9824 */ /* 0x000fca00078e0a00 */
[----:B------:R-:W-:-:S03]  /*7b20*/  ISETP.GT.U32.AND P1, PT, R0, R45, PT ;  /* 0x0000002d0000720c */ /* 0x000fc60003f24070 */
[----:B------:R-:W-:-:S05]  /*7b30*/  @!P5 IMAD.IADD R46, R46, 0x1, -R0 ;  /* 0x000000012e2ed824 */ /* 0x000fca00078e0a00 */
[----:B------:R-:W-:-:S05]  /*7b40*/  ISETP.GT.U32.AND P5, PT, R0, R46, PT ;  /* 0x0000002e0000720c */ /* 0x000fca0003fa4070 */
[----:B------:R-:W-:-:S08]  /*7b50*/  @!P1 IMAD.IADD R45, R45, 0x1, -R0 ;  /* 0x000000012d2d9824 */ /* 0x000fd000078e0a00 */
        /* <DEDUP_REMOVED lines=11> */
[----:B------:R-:W-:-:S03]  /*7c10*/  IMAD.HI.U32 R3, R2, R47, RZ ;  /* 0x0000002f02037227 */ /* 0x000fc600078e00ff */
[----:B------:R-:W3:Y:S01]  /*7c20*/  LDL.LU R13, [R1+0x48] ;  /* 0x00004800010d7983 */ /* 0x000ee20000300800 */
[----:B------:R-:W-:-:S04]  /*7c30*/  IMAD.MOV R3, RZ, RZ, -R3 ;  /* 0x000000ffff037224 */ /* 0x000fc800078e0a03 */
[----:B------:R-:W-:Y:S02]  /*7c40*/  IMAD R47, R0, R3, R47 ;  /* 0x00000003002f7224 */ /* 0x000fe400078e022f */
[----:B------:R-:W-:-:S03]  /*7c50*/  @!P2 IMAD.MOV R44, RZ, RZ, -R44 ;  /* 0x000000ffff2ca224 */ /* 0x000fc600078e0a2c */
[----:B------:R-:W-:Y:S01]  /*7c60*/  ISETP.GT.U32.AND P2, PT, R0, R47, PT ;  /* 0x0000002f0000720c */ /* 0x000fe20003f44070 */
[----:B------:R-:W-:-:S04]  /*7c70*/  IMAD.HI.U32 R3, R2, R48, RZ ;  /* 0x0000003002037227 */ /* 0x000fc800078e00ff */
[----:B------:R-:W-:-:S08]  /*7c80*/  IMAD.HI.U32 R4, R2, R49, RZ ;  /* 0x0000003102047227 */ /* 0x000fd000078e00ff */
[----:B------:R-:W-:-:S05]  /*7c90*/  @!P2 IMAD.IADD R47, R47, 0x1, -R0 ;  /* 0x000000012f2fa824 */ /* 0x000fca00078e0a00 */
[C---:B------:R-:W-:Y:S01]  /*7ca0*/  ISETP.GT.U32.AND P2, PT, R0.reuse, R47, PT ;  /* 0x0000002f0000720c */ /* 0x040fe20003f44070 */
[----:B------:R-:W-:Y:S02]  /*7cb0*/  IMAD.MOV R3, RZ, RZ, -R3 ;  /* 0x000000ffff037224 */ /* 0x000fe400078e0a03 */
[----:B------:R-:W-:Y:S02]  /*7cc0*/  IMAD.MOV R4, RZ, RZ, -R4 ;  /* 0x000000ffff047224 */ /* 0x000fe400078e0a04 */
[C---:B------:R-:W-:Y:S02]  /*7cd0*/  IMAD R48, R0.reuse, R3, R48 ;  /* 0x0000000300307224 */ /* 0x040fe400078e0230 */
[C---:B------:R-:W-:Y:S02]  /*7ce0*/  IMAD R49, R0.reuse, R4, R49 ;  /* 0x0000000400317224 */ /* 0x040fe400078e0231 */
[----:B------:R-:W-:Y:S01]  /*7cf0*/  @!P0 IMAD.MOV R45, RZ, RZ, -R45 ;  /* 0x000000ffff2d8224 */ /* 0x000fe200078e0a2d */
[----:B------:R-:W-:-:S03]  /*7d00*/  ISETP.GT.U32.AND P0, PT, R0, R48, PT ;  /* 0x000000300000720c */ /* 0x000fc60003f04070 */
[----:B------:R-:W-:Y:S01]  /*7d10*/  @!P2 IMAD.IADD R47, R47, 0x1, -R0 ;  /* 0x000000012f2fa824 */ /* 0x000fe200078e0a00 */
[----:B------:R-:W-:Y:S01]  /*7d20*/  ISETP.GT.U32.AND P2, PT, R0, R49, PT ;  /* 0x000000310000720c */ /* 0x000fe20003f44070 */
[----:B------:R-:W-:-:S04]  /*7d30*/  IMAD.HI.U32 R3, R2, R50, RZ ;  /* 0x0000003202037227 */ /* 0x000fc800078e00ff */
[----:B------:R-:W-:-:S04]  /*7d40*/  IMAD.MOV R3, RZ, RZ, -R3 ;  /* 0x000000ffff037224 */ /* 0x000fc800078e0a03 */
[----:B------:R-:W-:-:S04]  /*7d50*/  @!P0 IMAD.IADD R48, R48, 0x1, -R0 ;  /* 0x0000000130308824 */ /* 0x000fc800078e0a00 */
[----:B------:R-:W-:Y:S01]  /*7d60*/  @!P2 IMAD.IADD R49, R49, 0x1, -R0 ;  /* 0x000000013131a824 */ /* 0x000fe200078e0a00 */
[C---:B------:R-:W-:Y:S01]  /*7d70*/  ISETP.GT.U32.AND P0, PT, R0.reuse, R48, PT ;  /* 0x000000300000720c */ /* 0x040fe20003f04070 */
[----:B------:R-:W-:Y:S02]  /*7d80*/  IMAD R50, R0, R3, R50 ;  /* 0x0000000300327224 */ /* 0x000fe400078e0232 */
[----:B------:R-:W-:Y:S01]  /*7d90*/  IMAD.HI.U32 R3, R2, R51, RZ ;  /* 0x0000003302037227 */ /* 0x000fe200078e00ff */
[----:B------:R-:W-:-:S03]  /*7da0*/  ISETP.GT.U32.AND P2, PT, R0, R49, PT ;  /* 0x000000310000720c */ /* 0x000fc60003f44070 */
[----:B------:R-:W-:-:S04]  /*7db0*/  IMAD.MOV R3, RZ, RZ, -R3 ;  /* 0x000000ffff037224 */ /* 0x000fc800078e0a03 */
[----:B------:R-:W-:Y:S02]  /*7dc0*/  IMAD R51, R0, R3, R51 ;  /* 0x0000000300337224 */ /* 0x000fe400078e0233 */
[----:B------:R-:W-:-:S04]  /*7dd0*/  @!P0 IMAD.IADD R48, R48, 0x1, -R0 ;  /* 0x0000000130308824 */ /* 0x000fc800078e0a00 */
[--C-:B------:R-:W-:Y:S01]  /*7de0*/  @!P2 IMAD.IADD R49, R49, 0x1, -R0.reuse ;  /* 0x000000013131a824 */ /* 0x100fe200078e0a00 */
[----:B------:R-:W-:Y:S02]  /*7df0*/  ISETP.GT.U32.AND P2, PT, R0, R51, PT ;  /* 0x000000330000720c */ /* 0x000fe40003f44070 */
[----:B----4-:R-:W-:Y:S02]  /*7e00*/  IABS R52, R12 ;  /* 0x0000000c00347213 */ /* 0x010fe40000000000 */
[----:B------:R-:W-:Y:S02]  /*7e10*/  ISETP.GE.AND P0, PT, R12, RZ, PT ;  /* 0x000000ff0c00720c */ /* 0x000fe40003f06270 */
[----:B------:R-:W4:Y:S07]  /*7e20*/  LDL.LU R12, [R1+0x4c] ;  /* 0x00004c00010c7983 */ /* 0x000f2e0000300800 */
[----:B------:R-:W-:-:S02]  /*7e30*/  @!P2 IMAD.IADD R51, R51, 0x1, -R0 ;  /* 0x000000013333a824 */ /* 0x000fc400078e0a00 */
[----:B------:R-:W-:-:S03]  /*7e40*/  @!P3 IMAD.MOV R48, RZ, RZ, -R48 ;  /* 0x000000ffff30b224 */ /* 0x000fc600078e0a30 */
[----:B------:R-:W-:Y:S01]  /*7e50*/  ISETP.GT.U32.AND P2, PT, R0, R51, PT ;  /* 0x000000330000720c */ /* 0x000fe20003f44070 */
[----:B------:R-:W-:-:S12]  /*7e60*/  @!P1 IMAD.MOV R49, RZ, RZ, -R49 ;  /* 0x000000ffff319224 */ /* 0x000fd800078e0a31 */
[----:B------:R-:W-:Y:S01]  /*7e70*/  @!P2 IMAD.IADD R51, R51, 0x1, -R0 ;  /* 0x000000013333a824 */ /* 0x000fe200078e0a00 */
[----:B-----5:R-:W-:Y:S02]  /*7e80*/  IABS R53, R11 ;  /* 0x0000000b00357213 */ /* 0x020fe40000000000 */
[----:B------:R-:W-:Y:S02]  /*7e90*/  ISETP.GE.AND P3, PT, R11, RZ, PT ;  /* 0x000000ff0b00720c */ /* 0x000fe40003f66270 */
[----:B------:R-:W5:Y:S01]  /*7ea0*/  LDL.LU R11, [R1+0x50] ;  /* 0x00005000010b7983 */ /* 0x000f620000300800 */
[----:B--2---:R-:W-:Y:S02]  /*7eb0*/  ISETP.GE.AND P1, PT, R10, RZ, PT ;  /* 0x000000ff0a00720c */ /* 0x004fe40003f26270 */
[----:B------:R-:W-:Y:S02]  /*7ec0*/  IABS R54, R10 ;  /* 0x0000000a00367213 */ /* 0x000fe40000000000 */
[----:B------:R-:W2:Y:S01]  /*7ed0*/  LDL.LU R10, [R1+0x54] ;  /* 0x00005400010a7983 */ /* 0x000ea20000300800 */
[----:B---3--:R-:W-:-:S02]  /*7ee0*/  IABS R55, R5 ;  /* 0x0000000500377213 */ /* 0x008fc40000000000 */
[----:B------:R-:W-:Y:S02]  /*7ef0*/  ISETP.GE.AND P2, PT, R5, RZ, PT ;  /* 0x000000ff0500720c */ /* 0x000fe40003f46270 */
[----:B------:R-:W3:Y:S04]  /*7f00*/  LDL.LU R5, [R1+0x58] ;  /* 0x0000580001057983 */ /* 0x000ee80000300800 */
[----:B0-----:R-:W3:Y:S04]  /*7f10*/  LDL.LU R19, [R1+0x5c] ;  /* 0x00005c0001137983 */ /* 0x001ee80000300800 */
[----:B------:R-:W3:Y:S01]  /*7f20*/  LDL.LU R18, [R1+0x60] ;  /* 0x0000600001127983 */ /* 0x000ee20000300800 */
[----:B------:R-:W-:Y:S01]  /*7f30*/  @!P4 IMAD.MOV R47, RZ, RZ, -R47 ;  /* 0x000000ffff2fc224 */ /* 0x000fe200078e0a2f */
[----:B------:R-:W-:Y:S01]  /*7f40*/  ISETP.GT.U32.AND P4, PT, R0, R50, PT ;  /* 0x000000320000720c */ /* 0x000fe20003f84070 */
[----:B------:R-:W-:Y:S01]  /*7f50*/  IMAD.HI.U32 R4, R2, R52, RZ ;  /* 0x0000003402047227 */ /* 0x000fe200078e00ff */
[----:B------:R-:W-:Y:S01]  /*7f60*/  IABS R56, R13 ;  /* 0x0000000d00387213 */ /* 0x000fe20000000000 */
[----:B------:R-:W3:Y:S10]  /*7f70*/  LDL.LU R21, [R1+0x64] ;  /* 0x0000640001157983 */ /* 0x000ef40000300800 */
[----:B------:R-:W-:Y:S01]  /*7f80*/  @!P4 IMAD.IADD R50, R50, 0x1, -R0 ;  /* 0x000000013232c824 */ /* 0x000fe200078e0a00 */
[----:B------:R-:W3:Y:S04]  /*7f90*/  LDL.LU R20, [R1+0x68] ;  /* 0x0000680001147983 */ /* 0x000ee80000300800 */
[C---:B------:R-:W-:Y:S01]  /*7fa0*/  ISETP.GT.U32.AND P4, PT, R0.reuse, R50, PT ;  /* 0x000000320000720c */ /* 0x040fe20003f84070 */
[----:B------:R-:W-:Y:S01]  /*7fb0*/  IMAD.MOV R4, RZ, RZ, -R4 ;  /* 0x000000ffff047224 */ /* 0x000fe200078e0a04 */
[----:B------:R-:W3:Y:S03]  /*7fc0*/  LDL.LU R17, [R1+0x6c] ;  /* 0x00006c0001117983 */ /* 0x000ee60000300800 */
[----:B------:R-:W-:Y:S01]  /*7fd0*/  IMAD R52, R0, R4, R52 ;  /* 0x0000000400347224 */ /* 0x000fe200078e0234 */
[----:B------:R-:W3:Y:S07]  /*7fe0*/  LDL.LU R16, [R1+0x70] ;  /* 0x0000700001107983 */ /* 0x000eee0000300800 */
[--C-:B------:R-:W-:Y:S01]  /*7ff0*/  @!P4 IMAD.IADD R50, R50, 0x1, -R0.reuse ;  /* 0x000000013232c824 */ /* 0x100fe200078e0a00 */
[----:B------:R-:W-:Y:S01]  /*8000*/  ISETP.GT.U32.AND P4, PT, R0, R52, PT ;  /* 0x000000340000720c */ /* 0x000fe20003f84070 */
[C---:B------:R-:W-:Y:S01]  /*8010*/  IMAD.HI.U32 R3, R2.reuse, R53, RZ ;  /* 0x0000003502037227 */ /* 0x040fe200078e00ff */
[----:B------:R-:W3:Y:S03]  /*8020*/  LDL.LU R15, [R1+0x74] ;  /* 0x00007400010f7983 */ /* 0x000ee60000300800 */
[----:B------:R-:W-:Y:S01]  /*8030*/  IMAD.HI.U32 R4, R2, R54, RZ ;  /* 0x0000003602047227 */ /* 0x000fe200078e00ff */
[----:B------:R-:W3:Y:S07]  /*8040*/  LDL.LU R14, [R1+0x78] ;  /* 0x00007800010e7983 */ /* 0x000eee0000300800 */
[----:B------:R-:W-:Y:S01]  /*8050*/  @!P4 IMAD.IADD R52, R52, 0x1, -R0 ;  /* 0x000000013434c824 */ /* 0x000fe200078e0a00 */
[----:B------:R-:W3:Y:S01]  /*8060*/  LDL.LU R61, [R1+0x7c] ;  /* 0x00007c00013d7983 */ /* 0x000ee20000300800 */
[----:B------:R-:W-:-:S03]  /*8070*/  IMAD.MOV R3, RZ, RZ, -R3 ;  /* 0x000000ffff037224 */ /* 0x000fc600078e0a03 */
[C---:B------:R-:W-:Y:S01]  /*8080*/  ISETP.GT.U32.AND P4, PT, R0.reuse, R52, PT ;  /* 0x000000340000720c */ /* 0x040fe20003f84070 */
[----:B------:R-:W-:Y:S02]  /*8090*/  IMAD.MOV R4, RZ, RZ, -R4 ;  /* 0x000000ffff047224 */ /* 0x000fe400078e0a04 */
[----:B------:R-:W-:Y:S02]  /*80a0*/  IMAD R53, R0, R3, R53 ;  /* 0x0000000300357224 */ /* 0x000fe400078e0235 */
[----:B------:R-:W-:-:S04]  /*80b0*/  IMAD.HI.U32 R3, R2, R55, RZ ;  /* 0x0000003702037227 */ /* 0x000fc800078e00ff */
[----:B------:R-:W-:Y:S02]  /*80c0*/  IMAD R54, R0, R4, R54 ;  /* 0x0000000400367224 */ /* 0x000fe400078e0236 */
[----:B------:R-:W-:Y:S02]  /*80d0*/  IMAD.MOV R3, RZ, RZ, -R3 ;  /* 0x000000ffff037224 */ /* 0x000fe400078e0a03 */
[----:B------:R-:W-:Y:S01]  /*80e0*/  @!P4 IMAD.IADD R52, R52, 0x1, -R0 ;  /* 0x000000013434c824 */ /* 0x000fe200078e0a00 */
[C---:B------:R-:W-:Y:S01]  /*80f0*/  ISETP.GT.U32.AND P4, PT, R0.reuse, R54, PT ;  /* 0x000000360000720c */ /* 0x040fe20003f84070 */
[----:B------:R-:W-:Y:S02]  /*8100*/  IMAD R55, R0, R3, R55 ;  /* 0x0000000300377224 */ /* 0x000fe400078e0237 */
[----:B------:R-:W-:-:S03]  /*8110*/  @!P0 IMAD.MOV R52, RZ, RZ, -R52 ;  /* 0x000000ffff348224 */ /* 0x000fc600078e0a34 */
[----:B------:R-:W-:Y:S01]  /*8120*/  ISETP.GT.U32.AND P0, PT, R0, R55, PT ;  /* 0x000000370000720c */ /* 0x000fe20003f04070 */
[----:B------:R-:W-:-:S06]  /*8130*/  IMAD.HI.U32 R3, R2, R56, RZ ;  /* 0x0000003802037227 */ /* 0x000fcc00078e00ff */
[----:B------:R-:W-:Y:S01]  /*8140*/  @!P4 IMAD.IADD R54, R54, 0x1, -R0 ;  /* 0x000000013636c824 */ /* 0x000fe200078e0a00 */
[----:B----4-:R-:W-:Y:S01]  /*8150*/  IABS R57, R12 ;  /* 0x0000000c00397213 */ /* 0x010fe20000000000 */
[----:B------:R-:W-:-:S03]  /*8160*/  IMAD.MOV R3, RZ, RZ, -R3 ;  /* 0x000000ffff037224 */ /* 0x000fc600078e0a03 */
[C---:B------:R-:W-:Y:S01]  /*8170*/  ISETP.GT.U32.AND P4, PT, R0.reuse, R54, PT ;  /* 0x000000360000720c */ /* 0x040fe20003f84070 */
[----:B------:R-:W-:Y:S02]  /*8180*/  @!P0 IMAD.IADD R55, R55, 0x1, -R0 ;  /* 0x0000000137378824 */ /* 0x000fe400078e0a00 */
[----:B------:R-:W-:Y:S02]  /*8190*/  IMAD R56, R0, R3, R56 ;  /* 0x0000000300387224 */ /* 0x000fe400078e0238 */
[----:B------:R-:W-:Y:S01]  /*81a0*/  IMAD.HI.U32 R3, R2, R57, RZ ;  /* 0x0000003902037227 */ /* 0x000fe200078e00ff */
[----:B------:R-:W-:-:S03]  /*81b0*/  ISETP.GT.U32.AND P0, PT, R0, R55, PT ;  /* 0x000000370000720c */ /* 0x000fc60003f04070 */
[----:B------:R-:W-:-:S04]  /*81c0*/  IMAD.MOV R3, RZ, RZ, -R3 ;  /* 0x000000ffff037224 */ /* 0x000fc800078e0a03 */
[----:B------:R-:W-:Y:S01]  /*81d0*/  @!P4 IMAD.IADD R54, R54, 0x1, -R0 ;  /* 0x000000013636c824 */ /* 0x000fe200078e0a00 */
[C---:B------:R-:W-:Y:S01]  /*81e0*/  ISETP.GT.U32.AND P4, PT, R0.reuse, R56, PT ;  /* 0x000000380000720c */ /* 0x040fe20003f84070 */
[----:B------:R-:W-:-:S04]  /*81f0*/  IMAD R57, R0, R3, R57 ;  /* 0x0000000300397224 */ /* 0x000fc800078e0239 */
[----:B------:R-:W-:Y:S01]  /*8200*/  @!P0 IMAD.IADD R55, R55, 0x1, -R0 ;  /* 0x0000000137378824 */ /* 0x000fe200078e0a00 */
[C---:B------:R-:W-:Y:S01]  /*8210*/  ISETP.GT.U32.AND P0, PT, R0.reuse, R57, PT ;  /* 0x000000390000720c */ /* 0x040fe20003f04070 */
[----:B------:R-:W-:Y:S01]  /*8220*/  @!P5 IMAD.MOV R50, RZ, RZ, -R50 ;  /* 0x000000ffff32d224 */ /* 0x000fe200078e0a32 */
[----:B------:R-:W-:Y:S01]  /*8230*/  ISETP.GT.U32.AND P5, PT, R0, R53, PT ;  /* 0x000000350000720c */ /* 0x000fe20003fa4070 */
[----:B------:R-:W-:-:S04]  /*8240*/  @!P1 IMAD.MOV R54, RZ, RZ, -R54 ;  /* 0x000000ffff369224 */ /* 0x000fc800078e0a36 */
[----:B------:R-:W-:-:S05]  /*8250*/  @!P4 IMAD.IADD R56, R56, 0x1, -R0 ;  /* 0x000000013838c824 */ /* 0x000fca00078e0a00 */
[----:B------:R-:W-:Y:S01]  /*8260*/  ISETP.GT.U32.AND P1, PT, R0, R56, PT ;  /* 0x000000380000720c */ /* 0x000fe20003f24070 */
[--C-:B------:R-:W-:Y:S02]  /*8270*/  @!P0 IMAD.IADD R57, R57, 0x1, -R0.reuse ;  /* 0x0000000139398824 */ /* 0x100fe400078e0a00 */
[----:B------:R-:W-:-:S03]  /*8280*/  @!P5 IMAD.IADD R53, R53, 0x1, -R0 ;  /* 0x000000013535d824 */ /* 0x000fc600078e0a00 */
[C---:B------:R-:W-:Y:S01]  /*8290*/  ISETP.GT.U32.AND P0, PT, R0.reuse, R57, PT ;  /* 0x000000390000720c */ /* 0x040fe20003f04070 */
[----:B------:R-:W-:Y:S01]  /*82a0*/  @!P2 IMAD.MOV R55, RZ, RZ, -R55 ;  /* 0x000000ffff37a224 */ /* 0x000fe200078e0a37 */
[----:B------:R-:W-:-:S05]  /*82b0*/  ISETP.GT.U32.AND P5, PT, R0, R53, PT ;  /* 0x000000350000720c */ /* 0x000fca0003fa4070 */
[----:B------:R-:W-:-:S06]  /*82c0*/  @!P1 IMAD.IADD R56, R56, 0x1, -R0 ;  /* 0x0000000138389824 */ /* 0x000fcc00078e0a00 */
[--C-:B------:R-:W-:Y:S02]  /*82d0*/  @!P0 IMAD.IADD R57, R57, 0x1, -R0.reuse ;  /* 0x0000000139398824 */ /* 0x100fe400078e0a00 */
[----:B------:R-:W-:Y:S01]  /*82e0*/  @!P5 IMAD.IADD R53, R53, 0x1, -R0 ;  /* 0x000000013535d824 */ /* 0x000fe200078e0a00 */
[----:B------:R-:W-:Y:S01]  /*82f0*/  ISETP.GE.AND P5, PT, R12, RZ, PT ;  /* 0x000000ff0c00720c */ /* 0x000fe20003fa6270 */
[----:B------:R-:W-:Y:S01]  /*8300*/  @!P6 IMAD.MOV R51, RZ, RZ, -R51 ;  /* 0x000000ffff33e224 */ /* 0x000fe200078e0a33 */
[----:B------:R-:W-:Y:S02]  /*8310*/  ISETP.GE.AND P6, PT, R13, RZ, PT ;  /* 0x000000ff0d00720c */ /* 0x000fe40003fc6270 */
[----:B-----5:R-:W-:Y:S02]  /*8320*/  IABS R58, R11 ;  /* 0x0000000b003a7213 */ /* 0x020fe40000000000 */
[----:B--2---:R-:W-:-:S03]  /*8330*/  IABS R59, R10 ;  /* 0x0000000a003b7213 */ /* 0x004fc60000000000 */
[----:B------:R-:W-:-:S04]  /*8340*/  IMAD.HI.U32 R6, R2, R58, RZ ;  /* 0x0000003a02067227 */ /* 0x000fc800078e00ff */
[----:B------:R-:W-:Y:S01]  /*8350*/  IMAD.HI.U32 R4, R2, R59, RZ ;  /* 0x0000003b02047227 */ /* 0x000fe200078e00ff */
[----:B---3--:R-:W-:-:S03]  /*8360*/  IABS R60, R5 ;  /* 0x00000005003c7213 */ /* 0x008fc60000000000 */
[----:B------:R-:W-:Y:S02]  /*8370*/  IMAD.MOV R6, RZ, RZ, -R6 ;  /* 0x000000ffff067224 */ /* 0x000fe400078e0a06 */
[----:B------:R-:W-:Y:S02]  /*8380*/  IMAD.MOV R4, RZ, RZ, -R4 ;  /* 0x000000ffff047224 */ /* 0x000fe400078e0a04 */
[----:B------:R-:W-:Y:S02]  /*8390*/  IMAD R58, R0, R6, R58 ;  /* 0x00000006003a7224 */ /* 0x000fe400078e023a */
[----:B------:R-:W-:-:S03]  /*83a0*/  IMAD.HI.U32 R3, R2, R60, RZ ;  /* 0x0000003c02037227 */ /* 0x000fc600078e00ff */
[C---:B------:R-:W-:Y:S01]  /*83b0*/  ISETP.GT.U32.AND P2, PT, R0.reuse, R58, PT ;  /* 0x0000003a0000720c */ /* 0x040fe20003f44070 */
[----:B------:R-:W-:Y:S02]  /*83c0*/  IMAD R59, R0, R4, R59 ;  /* 0x00000004003b7224 */ /* 0x000fe400078e023b */
[----:B------:R-:W-:-:S03]  /*83d0*/  IMAD.MOV R3, RZ, RZ, -R3 ;  /* 0x000000ffff037224 */ /* 0x000fc600078e0a03 */
[C---:B------:R-:W-:Y:S01]  /*83e0*/  ISETP.GT.U32.AND P1, PT, R0.reuse, R59, PT ;  /* 0x0000003b0000720c */ /* 0x040fe20003f24070 */
[----:B------:R-:W-:Y:S01]  /*83f0*/  IMAD R60, R0, R3, R60 ;  /* 0x00000003003c7224 */ /* 0x000fe200078e023c */
[----:B------:R-:W-:-:S04]  /*8400*/  IABS R12, R18 ;  /* 0x00000012000c7213 */ /* 0x000fc80000000000 */
[----:B------:R-:W-:Y:S01]  /*8410*/  ISETP.GT.U32.AND P0, PT, R0, R60, PT ;  /* 0x0000003c0000720c */ /* 0x000fe20003f04070 */
[----:B------:R-:W-:Y:S02]  /*8420*/  @!P2 IMAD.IADD R58, R58, 0x1, -R0 ;  /* 0x000000013a3aa824 */ /* 0x000fe400078e0a00 */
[----:B------:R-:W-:-:S04]  /*8430*/  IMAD.HI.U32 R4, R2, R12, RZ ;  /* 0x0000000c02047227 */ /* 0x000fc800078e00ff */
[----:B------:R-:W-:Y:S01]  /*8440*/  @!P1 IMAD.IADD R59, R59, 0x1, -R0 ;  /* 0x000000013b3b9824 */ /* 0x000fe200078e0a00 */
[----:B------:R-:W-:Y:S01]  /*8450*/  ISETP.GT.U32.AND P1, PT, R0, R58, PT ;  /* 0x0000003a0000720c */ /* 0x000fe20003f24070 */
[----:B------:R-:W-:-:S04]  /*8460*/  IMAD.MOV R4, RZ, RZ, -R4 ;  /* 0x000000ffff047224 */ /* 0x000fc800078e0a04 */
[----:B------:R-:W-:Y:S02]  /*8470*/  @!P0 IMAD.IADD R60, R60, 0x1, -R0 ;  /* 0x000000013c3c8824 */ /* 0x000fe400078e0a00 */
[----:B------:R-:W-:-:S03]  /*8480*/  IMAD R12, R0, R4, R12 ;  /* 0x00000004000c7224 */ /* 0x000fc600078e020c */
[----:B------:R-:W-:-:S03]  /*8490*/  ISETP.GT.U32.AND P0, PT, R0, R60, PT ;  /* 0x0000003c0000720c */ /* 0x000fc60003f04070 */
[----:B------:R-:W-:Y:S01]  /*84a0*/  @!P1 IMAD.IADD R58, R58, 0x1, -R0 ;  /* 0x000000013a3a9824 */ /* 0x000fe200078e0a00 */
[----:B------:R-:W-:Y:S02]  /*84b0*/  ISETP.GT.U32.AND P1, PT, R0, R12, PT ;  /* 0x0000000c0000720c */ /* 0x000fe40003f24070 */
[----:B------:R-:W-:-:S07]  /*84c0*/  IABS R13, R19 ;  /* 0x00000013000d7213 */ /* 0x000fce0000000000 */
[--C-:B------:R-:W-:Y:S01]  /*84d0*/  @!P0 IMAD.IADD R60, R60, 0x1, -R0.reuse ;  /* 0x000000013c3c8824 */ /* 0x100fe200078e0a00 */
[----:B------:R-:W-:Y:S02]  /*84e0*/  ISETP.GE.AND P0, PT, R5, RZ, PT ;  /* 0x000000ff0500720c */ /* 0x000fe40003f06270 */
[----:B------:R-:W2:Y:S01]  /*84f0*/  LDL.LU R5, [R1+0x80] ;  /* 0x0000800001057983 */ /* 0x000ea20000300800 */
[----:B------:R-:W-:Y:S01]  /*8500*/  @!P1 IMAD.IADD R12, R12, 0x1, -R0 ;  /* 0x000000010c0c9824 */ /* 0x000fe200078e0a00 */
[----:B------:R-:W-:Y:S02]  /*8510*/  ISETP.GE.AND P1, PT, R19, RZ, PT ;  /* 0x000000ff1300720c */ /* 0x000fe40003f26270 */
[----:B------:R-:W3:Y:S01]  /*8520*/  LDL R19, [R1+0x2ae4] ;  /* 0x002ae40001137983 */ /* 0x000ee20000100800 */
[----:B------:R-:W-:-:S04]  /*8530*/  IMAD.HI.U32 R3, R2, R13, RZ ;  /* 0x0000000d02037227 */ /* 0x000fc800078e00ff */
[----:B------:R-:W-:-:S04]  /*8540*/  IMAD.MOV R3, RZ, RZ, -R3 ;  /* 0x000000ffff037224 */ /* 0x000fc800078e0a03 */
[----:B------:R-:W-:Y:S02]  /*8550*/  IMAD R13, R0, R3, R13 ;  /* 0x00000003000d7224 */ /* 0x000fe400078e020d */
[----:B------:R-:W-:-:S03]  /*8560*/  @!P3 IMAD.MOV R53, RZ, RZ, -R53 ;  /* 0x000000ffff35b224 */ /* 0x000fc600078e0a35 */
[----:B------:R-:W-:Y:S02]  /*8570*/  ISETP.GT.U32.AND P2, PT, R0, R13, PT ;  /* 0x0000000d0000720c */ /* 0x000fe40003f44070 */
[----:B------:R-:W-:Y:S02]  /*8580*/  ISETP.GE.AND P3, PT, R11, RZ, PT ;  /* 0x000000ff0b00720c */ /* 0x000fe40003f66270 */
[----:B------:R-:W-:Y:S02]  /*8590*/  IABS R11, R21 ;  /* 0x00000015000b7213 */ /* 0x000fe40000000000 */
[----:B------:R-:W-:-:S03]  /*85a0*/  ISETP.GE.AND P4, PT, R10, RZ, PT ;  /* 0x000000ff0a00720c */ /* 0x000fc60003f86270 */
[----:B------:R-:W-:Y:S01]  /*85b0*/  IMAD.HI.U32 R3, R2, R11, RZ ;  /* 0x0000000b02037227 */ /* 0x000fe200078e00ff */
[----:B------:R-:W-:-:S03]  /*85c0*/  IABS R10, R20 ;  /* 0x00000014000a7213 */ /* 0x000fc60000000000 */
[----:B------:R-:W-:Y:S02]  /*85d0*/  @!P2 IMAD.IADD R13, R13, 0x1, -R0 ;  /* 0x000000010d0da824 */ /* 0x000fe400078e0a00 */
[----:B------:R-:W-:-:S03]  /*85e0*/  IMAD.MOV R3, RZ, RZ, -R3 ;  /* 0x000000ffff037224 */ /* 0x000fc600078e0a03 */
[C---:B------:R-:W-:Y:S01]  /*85f0*/  ISETP.GT.U32.AND P2, PT, R0.reuse, R13, PT ;  /* 0x0000000d0000720c */ /* 0x040fe20003f44070 */
[----:B------:R-:W-:Y:S02]  /*8600*/  IMAD R11, R0, R3, R11 ;  /* 0x00000003000b7224 */ /* 0x000fe400078e020b */
[----:B------:R-:W-:-:S04]  /*8610*/  IMAD.HI.U32 R3, R2, R10, RZ ;  /* 0x0000000a02037227 */ /* 0x000fc800078e00ff */
[----:B------:R-:W-:Y:S01]  /*8620*/  IMAD.MOV R3, RZ, RZ, -R3 ;  /* 0x000000ffff037224 */ /* 0x000fe200078e0a03 */
[----:B------:R-:W-:-:S03]  /*8630*/  IABS R9, R17 ;  /* 0x0000001100097213 */ /* 0x000fc60000000000 */
[----:B------:R-:W-:Y:S02]  /*8640*/  IMAD R10, R0, R3, R10 ;  /* 0x00000003000a7224 */ /* 0x000fe400078e020a */
[----:B------:R-:W-:Y:S02]  /*8650*/  @!P2 IMAD.IADD R13, R13, 0x1, -R0 ;  /* 0x000000010d0da824 */ /* 0x000fe400078e0a00 */
[----:B------:R-:W-:Y:S01]  /*8660*/  IMAD.HI.U32 R3, R2, R9, RZ ;  /* 0x0000000902037227 */ /* 0x000fe200078e00ff */
[----:B------:R-:W-:-:S03]  /*8670*/  ISETP.GT.U32.AND P2, PT, R0, R10, PT ;  /* 0x0000000a0000720c */ /* 0x000fc60003f44070 */
[----:B------:R-:W-:Y:S02]  /*8680*/  IMAD.MOV R3, RZ, RZ, -R3 ;  /* 0x000000ffff037224 */ /* 0x000fe400078e0a03 */
[----:B------:R-:W-:Y:S01]  /*8690*/  @!P6 IMAD.MOV R56, RZ, RZ, -R56 ;  /* 0x000000ffff38e224 */ /* 0x000fe200078e0a38 */
[C---:B------:R-:W-:Y:S01]  /*86a0*/  ISETP.GT.U32.AND P6, PT, R0.reuse, R59, PT ;  /* 0x0000003b0000720c */ /* 0x040fe20003fc4070 */
[----:B------:R-:W-:Y:S01]  /*86b0*/  IMAD R9, R0, R3, R9 ;  /* 0x0000000300097224 */ /* 0x000fe200078e0209 */
[----:B------:R-:W-:-:S05]  /*86c0*/  IABS R8, R16 ;  /* 0x0000001000087213 */ /* 0x000fca0000000000 */
[----:B------:R-:W-:Y:S01]  /*86d0*/  @!P2 IMAD.IADD R10, R10, 0x1, -R0 ;  /* 0x000000010a0aa824 */ /* 0x000fe200078e0a00 */
[----:B------:R-:W-:Y:S01]  /*86e0*/  ISETP.GT.U32.AND P2, PT, R0, R9, PT ;  /* 0x000000090000720c */ /* 0x000fe20003f44070 */
[----:B------:R-:W-:-:S04]  /*86f0*/  IMAD.HI.U32 R4, R2, R8, RZ ;  /* 0x0000000802047227 */ /* 0x000fc800078e00ff */
[----:B------:R-:W-:Y:S02]  /*8700*/  IMAD.MOV R3, RZ, RZ, -R4 ;  /* 0x000000ffff037224 */ /* 0x000fe400078e0a04 */
[----:B------:R-:W-:Y:S01]  /*8710*/  @!P6 IMAD.IADD R59, R59, 0x1, -R0 ;  /* 0x000000013b3be824 */ /* 0x000fe200078e0a00 */
[C---:B------:R-:W-:Y:S01]  /*8720*/  ISETP.GT.U32.AND P6, PT, R0.reuse, R11, PT ;  /* 0x0000000b0000720c */ /* 0x040fe20003fc4070 */
[----:B------:R-:W-:-:S04]  /*8730*/  IMAD R8, R0, R3, R8 ;  /* 0x0000000300087224 */ /* 0x000fc800078e0208 */
[--C-:B------:R-:W-:Y:S01]  /*8740*/  @!P2 IMAD.IADD R9, R9, 0x1, -R0.reuse ;  /* 0x000000010909a824 */ /* 0x100fe200078e0a00 */
[C---:B------:R-:W-:Y:S02]  /*8750*/  ISETP.GT.U32.AND P2, PT, R0.reuse, R8, PT ;  /* 0x000000080000720c */ /* 0x040fe40003f44070 */
[----:B------:R-:W-:Y:S02]  /*8760*/  IABS R4, R61 ;  /* 0x0000003d00047213 */ /* 0x000fe40000000000 */
[----:B------:R-:W-:Y:S01]  /*8770*/  IABS R6, R14 ;  /* 0x0000000e00067213 */ /* 0x000fe20000000000 */
[----:B------:R-:W-:Y:S01]  /*8780*/  @!P4 IMAD.MOV R59, RZ, RZ, -R59 ;  /* 0x000000ffff3bc224 */ /* 0x000fe200078e0a3b */
[----:B------:R-:W-:Y:S01]  /*8790*/  ISETP.GT.U32.AND P4, PT, R0, R10, PT ;  /* 0x0000000a0000720c */ /* 0x000fe20003f84070 */
[----:B------:R-:W-:Y:S01]  /*87a0*/  @!P6 IMAD.IADD R11, R11, 0x1, -R0 ;  /* 0x000000010b0be824 */ /* 0x000fe200078e0a00 */
[----:B------:R-:W-:Y:S01]  /*87b0*/  ISETP.GE.AND P6, PT, R18, RZ, PT ;  /* 0x000000ff1200720c */ /* 0x000fe20003fc6270 */
[----:B------:R-:W-:Y:S01]  /*87c0*/  IMAD.HI.U32 R18, R2, R4, RZ ;  /* 0x0000000402127227 */ /* 0x000fe200078e00ff */
[----:B------:R-:W-:-:S03]  /*87d0*/  IABS R7, R15 ;  /* 0x0000000f00077213 */ /* 0x000fc60000000000 */
[----:B------:R-:W-:-:S04]  /*87e0*/  IMAD.HI.U32 R22, R2, R6, RZ ;  /* 0x0000000602167227 */ /* 0x000fc800078e00ff */
[----:B------:R-:W-:Y:S02]  /*87f0*/  IMAD.MOV R18, RZ, RZ, -R18 ;  /* 0x000000ffff127224 */ /* 0x000fe400078e0a12 */
[----:B------:R-:W-:Y:S01]  /*8800*/  @!P2 IMAD.IADD R8, R8, 0x1, -R0 ;  /* 0x000000010808a824 */ /* 0x000fe200078e0a00 */
[C---:B------:R-:W-:Y:S01]  /*8810*/  ISETP.GT.U32.AND P2, PT, R0.reuse, R12, PT ;  /* 0x0000000c0000720c */ /* 0x040fe20003f44070 */
[----:B------:R-:W-:Y:S02]  /*8820*/  IMAD.MOV R22, RZ, RZ, -R22 ;  /* 0x000000ffff167224 */ /* 0x000fe400078e0a16 */
[----:B------:R-:W-:Y:S01]  /*8830*/  @!P3 IMAD.MOV R58, RZ, RZ, -R58 ;  /* 0x000000ffff3ab224 */ /* 0x000fe200078e0a3a */
[----:B------:R-:W-:Y:S01]  /*8840*/  ISETP.GT.U32.AND P3, PT, R0, R11, PT ;  /* 0x0000000b0000720c */ /* 0x000fe20003f64070 */
[----:B------:R-:W-:-:S04]  /*8850*/  IMAD.HI.U32 R23, R2, R7, RZ ;  /* 0x0000000702177227 */ /* 0x000fc800078e00ff */
[C---:B------:R-:W-:Y:S02]  /*8860*/  IMAD R4, R0.reuse, R18, R4 ;  /* 0x0000001200047224 */ /* 0x040fe400078e0204 */
[----:B------:R-:W-:Y:S01]  /*8870*/  @!P0 IMAD.MOV R60, RZ, RZ, -R60 ;  /* 0x000000ffff3c8224 */ /* 0x000fe200078e0a3c */
[C---:B------:R-:W-:Y:S01]  /*8880*/  ISETP.GT.U32.AND P0, PT, R0.reuse, R8, PT ;  /* 0x000000080000720c */ /* 0x040fe20003f04070 */
[----:B------:R-:W-:Y:S02]  /*8890*/  IMAD R6, R0, R22, R6 ;  /* 0x0000001600067224 */ /* 0x000fe400078e0206 */
[----:B------:R-:W-:Y:S02]  /*88a0*/  IMAD.MOV R23, RZ, RZ, -R23 ;  /* 0x000000ffff177224 */ /* 0x000fe400078e0a17 */
[----:B------:R-:W-:Y:S01]  /*88b0*/  @!P4 IMAD.IADD R10, R10, 0x1, -R0 ;  /* 0x000000010a0ac824 */ /* 0x000fe200078e0a00 */
[C---:B------:R-:W-:Y:S01]  /*88c0*/  ISETP.GT.U32.AND P4, PT, R0.reuse, R4, PT ;  /* 0x000000040000720c */ /* 0x040fe20003f84070 */
[----:B------:R-:W-:-:S02]  /*88d0*/  IMAD R7, R0, R23, R7 ;  /* 0x0000001700077224 */ /* 0x000fc400078e0207 */
[--C-:B------:R-:W-:Y:S01]  /*88e0*/  @!P2 IMAD.IADD R12, R12, 0x1, -R0.reuse ;  /* 0x000000010c0ca824 */ /* 0x100fe200078e0a00 */
[----:B------:R-:W4:Y:S01]  /*88f0*/  LDL.LU R23, [R1+0x80a4] ;  /* 0x0080a40001177983 */ /* 0x000f220000300800 */
[--C-:B------:R-:W-:Y:S01]  /*8900*/  @!P3 IMAD.IADD R11, R11, 0x1, -R0.reuse ;  /* 0x000000010b0bb824 */ /* 0x100fe200078e0a00 */
[----:B------:R-:W-:Y:S01]  /*8910*/  ISETP.GT.U32.AND P2, PT, R0, R7, PT ;  /* 0x000000070000720c */ /* 0x000fe20003f44070 */
[----:B------:R-:W-:Y:S01]  /*8920*/  @!P0 IMAD.IADD R8, R8, 0x1, -R0 ;  /* 0x0000000108088824 */ /* 0x000fe200078e0a00 */
[----:B------:R-:W-:-:S05]  /*8930*/  ISETP.GT.U32.AND P3, PT, R0, R6, PT ;  /* 0x000000060000720c */ /* 0x000fca0003f64070 */
[----:B------:R-:W-:Y:S02]  /*8940*/  @!P4 IMAD.IADD R4, R4, 0x1, -R0 ;  /* 0x000000010404c824 */ /* 0x000fe400078e0a00 */
[----:B------:R-:W-:Y:S01]  /*8950*/  @!P5 IMAD.MOV R57, RZ, RZ, -R57 ;  /* 0x000000ffff39d224 */ /* 0x000fe200078e0a39 */
[----:B------:R-:W-:-:S03]  /*8960*/  ISETP.GT.U32.AND P5, PT, R0, R9, PT ;  /* 0x000000090000720c */ /* 0x000fc60003fa4070 */
[--C-:B------:R-:W-:Y:S02]  /*8970*/  @!P2 IMAD.IADD R7, R7, 0x1, -R0.reuse ;  /* 0x000000010707a824 */ /* 0x100fe400078e0a00 */
[----:B------:R-:W-:Y:S01]  /*8980*/  @!P3 IMAD.IADD R6, R6, 0x1, -R0 ;  /* 0x000000010606b824 */ /* 0x000fe200078e0a00 */
[----:B------:R-:W-:Y:S01]  /*8990*/  ISETP.GE.AND P2, PT, R20, RZ, PT ;  /* 0x000000ff1400720c */ /* 0x000fe20003f46270 */
[----:B------:R-:W-:Y:S02]  /*89a0*/  @!P1 IMAD.MOV R13, RZ, RZ, -R13 ;  /* 0x000000ffff0d9224 */ /* 0x000fe400078e0a0d */
[----:B------:R-:W-:Y:S01]  /*89b0*/  @!P6 IMAD.MOV R12, RZ, RZ, -R12 ;  /* 0x000000ffff0ce224 */ /* 0x000fe200078e0a0c */
[C---:B------:R-:W-:Y:S02]  /*89c0*/  ISETP.GT.U32.AND P1, PT, R0.reuse, R6, PT ;  /* 0x000000060000720c */ /* 0x040fe40003f24070 */
[----:B------:R-:W-:Y:S01]  /*89d0*/  ISETP.GT.U32.AND P6, PT, R0, R4, PT ;  /* 0x000000040000720c */ /* 0x000fe20003fc4070 */
[----:B------:R-:W-:Y:S01]  /*89e0*/  @!P5 IMAD.IADD R9, R9, 0x1, -R0 ;  /* 0x000000010909d824 */ /* 0x000fe200078e0a00 */
[----:B------:R-:W-:-:S02]  /*89f0*/  ISETP.GE.AND P5, PT, R21, RZ, PT ;  /* 0x000000ff1500720c */ /* 0x000fc40003fa6270 */
[----:B------:R-:W-:-:S03]  /*8a00*/  ISETP.GE.AND P3, PT, R17, RZ, PT ;  /* 0x000000ff1100720c */ /* 0x000fc60003f66270 */
[----:B------:R-:W-:Y:S01]  /*8a10*/  @!P2 IMAD.MOV R10, RZ, RZ, -R10 ;  /* 0x000000ffff0aa224 */ /* 0x000fe200078e0a0a */
[----:B------:R-:W-:-:S03]  /*8a20*/  ISETP.GE.AND P2, PT, R16, RZ, PT ;  /* 0x000000ff1000720c */ /* 0x000fc60003f46270 */
[--C-:B------:R-:W-:Y:S01]  /*8a30*/  @!P1 IMAD.IADD R6, R6, 0x1, -R0.reuse ;  /* 0x0000000106069824 */ /* 0x100fe200078e0a00 */
[----:B------:R-:W-:Y:S01]  /*8a40*/  ISETP.GE.AND P1, PT, R14, RZ, PT ;  /* 0x000000ff0e00720c */ /* 0x000fe20003f26270 */
[----:B------:R-:W-:Y:S01]  /*8a50*/  @!P6 IMAD.IADD R4, R4, 0x1, -R0 ;  /* 0x000000010404e824 */ /* 0x000fe200078e0a00 */
[----:B------:R-:W-:Y:S02]  /*8a60*/  ISETP.GE.AND P6, PT, R61, RZ, PT ;  /* 0x000000ff3d00720c */ /* 0x000fe40003fc6270 */
[----:B--2---:R-:W-:Y:S02]  /*8a70*/  IABS R3, R5 ;  /* 0x0000000500037213 */ /* 0x004fe40000000000 */
[----:B---3--:R-:W-:-:S03]  /*8a80*/  IABS R18, R19 ;  /* 0x0000001300127213 */ /* 0x008fc60000000000 */
[----:B------:R-:W-:-:S04]  /*8a90*/  IMAD.HI.U32 R22, R2, R3, RZ ;  /* 0x0000000302167227 */ /* 0x000fc800078e00ff */
[----:B------:R-:W-:Y:S02]  /*8aa0*/  IMAD.MOV R22, RZ, RZ, -R22 ;  /* 0x000000ffff167224 */ /* 0x000fe400078e0a16 */
[----:B------:R-:W-:-:S04]  /*8ab0*/  IMAD.HI.U32 R2, R2, R18, RZ ;  /* 0x0000001202027227 */ /* 0x000fc800078e00ff */
[C---:B------:R-:W-:Y:S02]  /*8ac0*/  IMAD R3, R0.reuse, R22, R3 ;  /* 0x0000001600037224 */ /* 0x040fe400078e0203 */
[----:B------:R-:W-:Y:S01]  /*8ad0*/  IMAD.MOV R2, RZ, RZ, -R2 ;  /* 0x000000ffff027224 */ /* 0x000fe200078e0a02 */
[----:B------:R-:W2:Y:S02]  /*8ae0*/  LDL.LU R22, [R1+0x80a0] ;  /* 0x0080a00001167983 */ /* 0x000ea40000300800 */
[C---:B------:R-:W-:Y:S01]  /*8af0*/  ISETP.GT.U32.AND P0, PT, R0.reuse, R3, PT ;  /* 0x000000030000720c */ /* 0x040fe20003f04070 */
[C---:B------:R-:W-:Y:S01]  /*8b00*/  IMAD R2, R0.reuse, R2, R18 ;  /* 0x0000000200027224 */ /* 0x040fe200078e0212 */
[----:B------:R-:W3:Y:S01]  /*8b10*/  LDL.LU R21, [R1+0x809c] ;  /* 0x00809c0001157983 */ /* 0x000ee20000300800 */
[----:B------:R-:W0:Y:S03]  /*8b20*/  LDC R18, c[0x0][0x3ac] ;  /* 0x0000eb00ff127b82 */ /* 0x000e260000000800 */
[C---:B------:R-:W-:Y:S01]  /*8b30*/  ISETP.GT.U32.AND P4, PT, R0.reuse, R2, PT ;  /* 0x000000020000720c */ /* 0x040fe20003f84070 */
[----:B------:R-:W5:Y:S04]  /*8b40*/  LDL.LU R17, [R1+0x10] ;  /* 0x0000100001117983 */ /* 0x000f680000300800 */
[----:B------:R-:W2:Y:S02]  /*8b50*/  LDL.LU R16, [R1+0xc] ;  /* 0x00000c0001107983 */ /* 0x000ea40000300800 */
[----:B------:R-:W-:Y:S01]  /*8b60*/  @!P0 IMAD.IADD R3, R3, 0x1, -R0 ;  /* 0x0000000103038824 */ /* 0x000fe200078e0a00 */
[----:B------:R-:W-:-:S05]  /*8b70*/  ISETP.GT.U32.AND P0, PT, R0, R7, PT ;  /* 0x000000070000720c */ /* 0x000fca0003f04070 */
[----:B------:R-:W-:Y:S01]  /*8b80*/  @!P4 IMAD.IADD R2, R2, 0x1, -R0 ;  /* 0x000000010202c824 */ /* 0x000fe200078e0a00 */
[----:B------:R-:W-:-:S07]  /*8b90*/  ISETP.GT.U32.AND P4, PT, R0, R3, PT ;  /* 0x000000030000720c */ /* 0x000fce0003f84070 */
[--C-:B------:R-:W-:Y:S01]  /*8ba0*/  @!P0 IMAD.IADD R7, R7, 0x1, -R0.reuse ;  /* 0x0000000107078824 */ /* 0x100fe200078e0a00 */
[----:B------:R-:W-:Y:S02]  /*8bb0*/  ISETP.GE.AND P0, PT, R15, RZ, PT ;  /* 0x000000ff0f00720c */ /* 0x000fe40003f06270 */
[----:B------:R-:W2:Y:S03]  /*8bc0*/  LDL.LU R15, [R1+0x8] ;  /* 0x00000800010f7983 */ /* 0x000ea60000300800 */
[----:B------:R-:W-:Y:S01]  /*8bd0*/  @!P4 IMAD.IADD R3, R3, 0x1, -R0 ;  /* 0x000000010303c824 */ /* 0x000fe200078e0a00 */
[----:B------:R-:W2:Y:S01]  /*8be0*/  LDL.LU R14, [R1+0x4] ;  /* 0x00000400010e7983 */ /* 0x000ea20000300800 */
[----:B------:R-:W-:-:S03]  /*8bf0*/  ISETP.GE.AND P4, PT, R5, RZ, PT ;  /* 0x000000ff0500720c */ /* 0x000fc60003f86270 */
[----:B------:R-:W2:Y:S04]  /*8c00*/  LDL.LU R61, [R1] ;  /* 0x00000000013d7983 */ /* 0x000ea80000300800 */
[----:B------:R-:W2:Y:S01]  /*8c10*/  LDL.LU R5, [R1+0x8098] ;  /* 0x0080980001057983 */ /* 0x000ea20000300800 */
[----:B------:R-:W0:Y:S01]  /*8c20*/  S2R R20, SR_TID.X ;  /* 0x0000000000147919 */ /* 0x000e220000002100 */
[----:B------:R-:W-:Y:S01]  /*8c30*/  @!P5 IMAD.MOV R11, RZ, RZ, -R11 ;  /* 0x000000ffff0bd224 */ /* 0x000fe200078e0a0b */
[----:B------:R-:W-:Y:S01]  /*8c40*/  ISETP.GT.U32.AND P5, PT, R0, R2, PT ;  /* 0x000000020000720c */ /* 0x000fe20003fa4070 */
[----:B------:R-:W-:-:S12]  /*8c50*/  @!P3 IMAD.MOV R9, RZ, RZ, -R9 ;  /* 0x000000ffff09b224 */ /* 0x000fd800078e0a09 */
[----:B------:R-:W-:Y:S01]  /*8c60*/  @!P5 IMAD.IADD R2, R2, 0x1, -R0 ;  /* 0x000000010202d824 */ /* 0x000fe200078e0a00 */
[----:B0-----:R-:W-:-:S05]  /*8c70*/  LOP3.LUT R20, R20, 0x1f, RZ, 0xc0, !PT ;  /* 0x0000001f14147812 */ /* 0x001fca00078ec0ff */
[----:B------:R-:W-:-:S04]  /*8c80*/  IMAD R20, R20, R18, RZ ;  /* 0x0000001214147224 */ /* 0x000fc800078e02ff */
[C---:B------:R-:W-:Y:S01]  /*8c90*/  IMAD R0, R18.reuse, 0x20, R20 ;  /* 0x0000002012007824 */ /* 0x040fe200078e0214 */
[----:B------:R-:W-:Y:S01]  /*8ca0*/  ISETP.GE.AND P5, PT, R19, RZ, PT ;  /* 0x000000ff1300720c */ /* 0x000fe20003fa6270 */
[----:B------:R-:W3:Y:S02]  /*8cb0*/  LDL.LU R20, [R1+0x8094] ;  /* 0x0080940001147983 */ /* 0x000ee40000300800 */
[----:B------:R-:W-:Y:S02]  /*8cc0*/  IMAD R18, R18, 0x20, R0 ;  /* 0x0000002012127824 */ /* 0x000fe400078e0200 */
[----:B------:R-:W3:Y:S04]  /*8cd0*/  LDL.LU R19, [R1+0x8090] ;  /* 0x0080900001137983 */ /* 0x000ee80000300800 */
[----:B------:R-:W3:Y:S01]  /*8ce0*/  LDL.LU R18, [R1+0x808c] ;  /* 0x00808c0001127983 */ /* 0x000ee20000300800 */
[----:B--2---:R-:W-:-:S02]  /*8cf0*/  ISETP.NE.AND P3, PT, R5, RZ, PT ;  /* 0x000000ff0500720c */ /* 0x004fc40003f65270 */
[----:B------:R-:W-:-:S04]  /*8d00*/  LOP3.LUT R5, RZ, R5, RZ, 0x33, !PT ;  /* 0x00000005ff057212 */ /* 0x000fc800078e33ff */
[C---:B-----5:R-:W-:Y:S02]  /*8d10*/  SEL R17, R5.reuse, R17, !P3 ;  /* 0x0000001105117207 */ /* 0x060fe40005800000 */
[C---:B------:R-:W-:Y:S02]  /*8d20*/  SEL R16, R5.reuse, R16, !P3 ;  /* 0x0000001005107207 */ /* 0x040fe40005800000 */
[C---:B------:R-:W-:Y:S01]  /*8d30*/  SEL R15, R5.reuse, R15, !P3 ;  /* 0x0000000f050f7207 */ /* 0x040fe20005800000 */
[----:B------:R0:W-:Y:S01]  /*8d40*/  STL [R1+0x84], R17 ;  /* 0x0000841101007387 */ /* 0x0001e20000100800 */
[C---:B------:R-:W-:Y:S02]  /*8d50*/  SEL R14, R5.reuse, R14, !P3 ;  /* 0x0000000e050e7207 */ /* 0x040fe40005800000 */
[C---:B------:R-:W-:Y:S01]  /*8d60*/  SEL R61, R5.reuse, R61, !P3 ;  /* 0x0000003d053d7207 */ /* 0x040fe20005800000 */
[----:B0-----:R-:W2:Y:S04]  /*8d70*/  LDL.LU R17, [R1+0x8088] ;  /* 0x0080880001117983 */ /* 0x001ea80000300800 */
[----:B------:R0:W-:Y:S04]  /*8d80*/  STL [R1+0x80], R16 ;  /* 0x0000801001007387 */ /* 0x0001e80000100800 */
[----:B0-----:R-:W5:Y:S04]  /*8d90*/  LDL.LU R16, [R1+0x8084] ;  /* 0x0080840001107983 */ /* 0x001f680000300800 */
[----:B------:R0:W-:Y:S04]  /*8da0*/  STL [R1+0x7c], R15 ;  /* 0x00007c0f01007387 */ /* 0x0001e80000100800 */
[----:B0-----:R-:W2:Y:S04]  /*8db0*/  LDL.LU R15, [R1+0x8080] ;  /* 0x00808000010f7983 */ /* 0x001ea80000300800 */
[----:B------:R0:W-:Y:S04]  /*8dc0*/  STL [R1+0x78], R14 ;  /* 0x0000780e01007387 */ /* 0x0001e80000100800 */
[----:B0-----:R-:W2:Y:S04]  /*8dd0*/  LDL.LU R14, [R1+0x807c] ;  /* 0x00807c00010e7983 */ /* 0x001ea80000300800 */
[----:B------:R0:W-:Y:S04]  /*8de0*/  STL [R1+0x74], R61 ;  /* 0x0000743d01007387 */ /* 0x0001e80000100800 */
[----:B0-----:R-:W2:Y:S01]  /*8df0*/  LDL.LU R61, [R1+0x8078] ;  /* 0x00807800013d7983 */ /* 0x001ea20000300800 */
[----:B-----5:R-:W-:-:S02]  /*8e00*/  SEL R16, R5, R16, !P3 ;  /* 0x0000001005107207 */ /* 0x020fc40005800000 */
[----:B--2---:R-:W-:-:S05]  /*8e10*/  SEL R61, R5, R61, !P3 ;  /* 0x0000003d053d7207 */ /* 0x004fca0005800000 */
[----:B------:R0:W-:Y:S02]  /*8e20*/  STL [R1+0x70], R61 ;  /* 0x0000703d01007387 */ /* 0x0001e40000100800 */
[C---:B0-----:R-:W-:Y:S02]  /*8e30*/  SEL R61, R5.reuse, R14, !P3 ;  /* 0x0000000e053d7207 */ /* 0x041fe40005800000 */
[C---:B------:R-:W-:Y:S02]  /*8e40*/  SEL R14, R5.reuse, R15, !P3 ;  /* 0x0000000f050e7207 */ /* 0x040fe40005800000 */
[C---:B------:R-:W-:Y:S01]  /*8e50*/  SEL R15, R5.reuse, R17, !P3 ;  /* 0x00000011050f7207 */ /* 0x040fe20005800000 */
[----:B------:R-:W-:Y:S04]  /*8e60*/  STL [R1+0x6c], R61 ;  /* 0x00006c3d01007387 */ /* 0x000fe80000100800 */
[----:B------:R3:W-:Y:S04]  /*8e70*/  STL [R1+0x68], R14 ;  /* 0x0000680e01007387 */ /* 0x0007e80000100800 */
[----:B------:R0:W-:Y:S01]  /*8e80*/  STL [R1+0x64], R16 ;  /* 0x0000641001007387 */ /* 0x0001e20000100800 */
[----:B---3--:R-:W-:-:S03]  /*8e90*/  SEL R14, R5, R18, !P3 ;  /* 0x00000012050e7207 */ /* 0x008fc60005800000 */
[----:B------:R2:W-:Y:S01]  /*8ea0*/  STL [R1+0x60], R15 ;  /* 0x0000600f01007387 */ /* 0x0005e20000100800 */
[----:B0-----:R-:W-:-:S03]  /*8eb0*/  SEL R16, R5, R19, !P3 ;  /* 0x0000001305107207 */ /* 0x001fc60005800000 */
[----:B------:R0:W-:Y:S01]  /*8ec0*/  STL [R1+0x5c], R14 ;  /* 0x00005c0e01007387 */ /* 0x0001e20000100800 */
[----:B--2---:R-:W-:-:S03]  /*8ed0*/  SEL R15, R5, R20, !P3 ;  /* 0x00000014050f7207 */ /* 0x004fc60005800000 */
[----:B------:R2:W-:Y:S01]  /*8ee0*/  STL [R1+0x58], R16 ;  /* 0x0000581001007387 */ /* 0x0005e20000100800 */
[----:B0-----:R-:W-:-:S03]  /*8ef0*/  SEL R14, R5, R21, !P3 ;  /* 0x00000015050e7207 */ /* 0x001fc60005800000 */
[----:B------:R4:W-:Y:S04]  /*8f00*/  STL [R1+0x54], R15 ;  /* 0x0000540f01007387 */ /* 0x0009e80000100800 */
[----:B------:R0:W-:Y:S01]  /*8f10*/  STL [R1+0x50], R14 ;  /* 0x0000500e01007387 */ /* 0x0001e20000100800 */
[C---:B--2---:R-:W-:Y:S02]  /*8f20*/  SEL R16, R5.reuse, R22, !P3 ;  /* 0x0000001605107207 */ /* 0x044fe40005800000 */
[----:B----4-:R-:W-:-:S03]  /*8f30*/  SEL R15, R5, R23, !P3 ;  /* 0x00000017050f7207 */ /* 0x010fc60005800000 */
[----:B------:R2:W-:Y:S01]  /*8f40*/  STL [R1+0x4c], R16 ;  /* 0x00004c1001007387 */ /* 0x0005e20000100800 */
[----:B0-----:R-:W-:-:S03]  /*8f50*/  SEL R14, R5, R24, !P3 ;  /* 0x00000018050e7207 */ /* 0x001fc60005800000 */
[----:B------:R0:W-:Y:S04]  /*8f60*/  STL [R1+0x48], R15 ;  /* 0x0000480f01007387 */ /* 0x0001e80000100800 */
[----:B------:R3:W-:Y:S01]  /*8f70*/  STL [R1+0x44], R14 ;  /* 0x0000440e01007387 */ /* 0x0007e20000100800 */
[C---:B--2---:R-:W-:Y:S02]  /*8f80*/  SEL R16, R5.reuse, R25, !P3 ;  /* 0x0000001905107207 */ /* 0x044fe40005800000 */
[----:B0-----:R-:W-:-:S03]  /*8f90*/  SEL R15, R5, R26, !P3 ;  /* 0x0000001a050f7207 */ /* 0x001fc60005800000 */
[----:B------:R0:W-:Y:S01]  /*8fa0*/  STL [R1+0x40], R16 ;  /* 0x0000401001007387 */ /* 0x0001e20000100800 */
[----:B---3--:R-:W-:-:S03]  /*8fb0*/  SEL R14, R5, R27, !P3 ;  /* 0x0000001b050e7207 */ /* 0x008fc60005800000 */
[----:B------:R2:W-:Y:S04]  /*8fc0*/  STL [R1+0x3c], R15 ;  /* 0x00003c0f01007387 */ /* 0x0005e80000100800 */
[----:B------:R3:W-:Y:S01]  /*8fd0*/  STL [R1+0x38], R14 ;  /* 0x0000380e01007387 */ /* 0x0007e20000100800 */
[C---:B0-----:R-:W-:Y:S02]  /*8fe0*/  SEL R16, R5.reuse, R28, !P3 ;  /* 0x0000001c05107207 */ /* 0x041fe40005800000 */
[----:B--2---:R-:W-:-:S03]  /*8ff0*/  SEL R15, R5, R29, !P3 ;  /* 0x0000001d050f7207 */ /* 0x004fc60005800000 */
        /* <DEDUP_REMOVED lines=18> */
[----:B------:R-:W-:Y:S01]  /*9120*/  STL [R1+0xc], R16 ;  /* 0x00000c1001007387 */ /* 0x000fe20000100800 */
[----:B---3--:R-:W-:-:S03]  /*9130*/  SEL R14, R5, R39, !P3 ;  /* 0x00000027050e7207 */ /* 0x008fc60005800000 */
[----:B------:R-:W-:Y:S01]  /*9140*/  STL [R1+0x8], R15 ;  /* 0x0000080f01007387 */ /* 0x000fe20000100800 */
[----:B------:R-:W-:-:S03]  /*9150*/  SEL R27, R5, R41, !P3 ;  /* 0x00000029051b7207 */ /* 0x000fc60005800000 */
[----:B------:R0:W-:Y:S01]  /*9160*/  STL [R1+0x4], R14 ;  /* 0x0000040e01007387 */ /* 0x0001e20000100800 */
[----:B------:R-:W-:-:S03]  /*9170*/  SEL R32, R5, R43, !P3 ;  /* 0x0000002b05207207 */ /* 0x000fc60005800000 */
[----:B------:R-:W2:Y:S01]  /*9180*/  LDL.LU R41, [R1+0xb4] ;  /* 0x0000b40001297983 */ /* 0x000ea20000300800 */
[----:B0-----:R-:W-:-:S03]  /*9190*/  SEL R14, R5, R42, !P3 ;  /* 0x0000002a050e7207 */ /* 0x001fc60005800000 */
[----:B------:R-:W3:Y:S01]  /*91a0*/  LDL.LU R42, [R1+0xb8] ;  /* 0x0000b800012a7983 */ /* 0x000ee20000300800 */
[----:B------:R-:W-:-:S03]  /*91b0*/  SEL R31, R5, R44, !P3 ;  /* 0x0000002c051f7207 */ /* 0x000fc60005800000 */
[----:B------:R0:W-:Y:S01]  /*91c0*/  STL [R1], R14 ;  /* 0x0000000e01007387 */ /* 0x0001e20000100800 */
[----:B------:R-:W-:-:S03]  /*91d0*/  SEL R35, R5, R40, !P3 ;  /* 0x0000002805237207 */ /* 0x000fc60005800000 */
[----:B------:R-:W4:Y:S01]  /*91e0*/  LDL.LU R24, [R1+0xc8] ;  /* 0x0000c80001187983 */ /* 0x000f220000300800 */
[----:B------:R-:W-:-:S03]  /*91f0*/  SEL R30, R5, R50, !P3 ;  /* 0x00000032051e7207 */ /* 0x000fc60005800000 */
[----:B------:R-:W5:Y:S01]  /*9200*/  LDL.LU R43, [R1+0xbc] ;  /* 0x0000bc00012b7983 */ /* 0x000f620000300800 */
[C---:B------:R-:W-:Y:S01]  /*9210*/  SEL R40, R5.reuse, R51, !P3 ;  /* 0x0000003305287207 */ /* 0x040fe20005800000 */
[----:B0-----:R-:W0:Y:S02]  /*9220*/  LDC R14, c[0x0][0x3ac] ;  /* 0x0000eb00ff0e7b82 */ /* 0x001e240000000800 */
[----:B------:R-:W4:Y:S01]  /*9230*/  LDL.LU R44, [R1+0xc0] ;  /* 0x0000c000012c7983 */ /* 0x000f220000300800 */
[----:B------:R-:W-:-:S03]  /*9240*/  SEL R34, R5, R54, !P3 ;  /* 0x0000003605227207 */ /* 0x000fc60005800000 */
        /* <DEDUP_REMOVED lines=16> */
[----:B------:R-:W4:Y:S04]  /*9350*/  LDL.LU R11, [R1+0x94] ;  /* 0x00009400010b7983 */ /* 0x000f280000300800 */
[----:B------:R-:W4:Y:S04]  /*9360*/  LDL.LU R10, [R1+0x90] ;  /* 0x00009000010a7983 */ /* 0x000f280000300800 */
[----:B------:R-:W4:Y:S01]  /*9370*/  LDL.LU R9, [R1+0x88] ;  /* 0x0000880001097983 */ /* 0x000f220000300800 */
[----:B------:R-:W1:Y:S01]  /*9380*/  S2R R16, SR_TID.X ;  /* 0x0000000000107919 */ /* 0x000e620000002100 */
[----:B------:R-:W-:-:S02]  /*9390*/  @!P2 IMAD.MOV R8, RZ, RZ, -R8 ;  /* 0x000000ffff08a224 */ /* 0x000fc400078e0a08 */
[C---:B0-----:R-:W-:Y:S02]  /*93a0*/  IMAD R23, R14.reuse, 0x20, R0 ;  /* 0x000000200e177824 */ /* 0x041fe400078e0200 */
[----:B------:R-:W-:Y:S02]  /*93b0*/  @!P0 IMAD.MOV R7, RZ, RZ, -R7 ;  /* 0x000000ffff078224 */ /* 0x000fe400078e0a07 */
[----:B------:R-:W-:Y:S02]  /*93c0*/  @!P1 IMAD.MOV R6, RZ, RZ, -R6 ;  /* 0x000000ffff069224 */ /* 0x000fe400078e0a06 */
[----:B------:R-:W-:Y:S02]  /*93d0*/  @!P6 IMAD.MOV R4, RZ, RZ, -R4 ;  /* 0x000000ffff04e224 */ /* 0x000fe400078e0a04 */
[----:B------:R-:W-:Y:S02]  /*93e0*/  @!P4 IMAD.MOV R3, RZ, RZ, -R3 ;  /* 0x000000ffff03c224 */ /* 0x000fe400078e0a03 */
[----:B------:R-:W-:Y:S01]  /*93f0*/  @!P5 IMAD.MOV R2, RZ, RZ, -R2 ;  /* 0x000000ffff02d224 */ /* 0x000fe200078e0a02 */
[C---:B------:R-:W-:Y:S01]  /*9400*/  SEL R39, R5.reuse, R46, !P3 ;  /* 0x0000002e05277207 */ /* 0x040fe20005800000 */
[----:B------:R-:W-:Y:S01]  /*9410*/  IMAD R22, R14, 0x20, R23 ;  /* 0x000000200e167824 */ /* 0x000fe200078e0217 */
[----:B------:R-:W-:-:S02]  /*9420*/  SEL R61, R5, R45, !P3 ;  /* 0x0000002d053d7207 */ /* 0x000fc40005800000 */
[C---:B------:R-:W-:Y:S02]  /*9430*/  SEL R25, R5.reuse, R47, !P3 ;  /* 0x0000002f05197207 */ /* 0x040fe40005800000 */
[C---:B------:R-:W-:Y:S02]  /*9440*/  SEL R38, R5.reuse, R48, !P3 ;  /* 0x0000003005267207 */ /* 0x040fe40005800000 */
[----:B------:R-:W-:Y:S02]  /*9450*/  SEL R21, R5, R12, !P3 ;  /* 0x0000000c05157207 */ /* 0x000fe40005800000 */
[----:B-1----:R-:W-:-:S05]  /*9460*/  LOP3.LUT R16, R16, 0x1f, RZ, 0xc0, !PT ;  /* 0x0000001f10107812 */ /* 0x002fca00078ec0ff */
[----:B------:R-:W-:Y:S01]  /*9470*/  IMAD R16, R16, R14, RZ ;  /* 0x0000000e10107224 */ /* 0x000fe200078e02ff */
[C---:B------:R-:W-:Y:S02]  /*9480*/  SEL R46, R5.reuse, R8, !P3 ;  /* 0x00000008052e7207 */ /* 0x040fe40005800000 */
[C---:B------:R-:W-:Y:S02]  /*9490*/  SEL R49, R5.reuse, R49, !P3 ;  /* 0x0000003105317207 */ /* 0x040fe40005800000 */
[C---:B------:R-:W-:Y:S02]  /*94a0*/  SEL R52, R5.reuse, R52, !P3 ;  /* 0x0000003405347207 */ /* 0x040fe40005800000 */
[C---:B------:R-:W-:Y:S02]  /*94b0*/  SEL R53, R5.reuse, R53, !P3 ;  /* 0x0000003505357207 */ /* 0x040fe40005800000 */
[C---:B------:R-:W-:Y:S02]  /*94c0*/  SEL R55, R5.reuse, R55, !P3 ;  /* 0x0000003705377207 */ /* 0x040fe40005800000 */
[----:B------:R-:W-:-:S02]  /*94d0*/  SEL R56, R5, R56, !P3 ;  /* 0x0000003805387207 */ /* 0x000fc40005800000 */
[C---:B------:R-:W-:Y:S02]  /*94e0*/  SEL R47, R5.reuse, R7, !P3 ;  /* 0x00000007052f7207 */ /* 0x040fe40005800000 */
[C---:B------:R-:W-:Y:S02]  /*94f0*/  SEL R8, R5.reuse, R6, !P3 ;  /* 0x0000000605087207 */ /* 0x040fe40005800000 */
[C---:B------:R-:W-:Y:S02]  /*9500*/  SEL R12, R5.reuse, R4, !P3 ;  /* 0x00000004050c7207 */ /* 0x040fe40005800000 */
[C---:B------:R-:W-:Y:S02]  /*9510*/  SEL R45, R5.reuse, R3, !P3 ;  /* 0x00000003052d7207 */ /* 0x040fe40005800000 */
[----:B------:R-:W-:Y:S02]  /*9520*/  SEL R48, R5, R2, !P3 ;  /* 0x0000000205307207 */ /* 0x000fe40005800000 */
[----:B------:R-:W-:-:S02]  /*9530*/  IADD3 R20, P1, PT, R16, UR22, RZ ;  /* 0x0000001610147c10 */ /* 0x000fc4000ff3e0ff */
[----:B------:R-:W-:Y:S02]  /*9540*/  IADD3 R18, P2, PT, R0, UR22, RZ ;  /* 0x0000001600127c10 */ /* 0x000fe4000ff5e0ff */
[C---:B------:R-:W-:Y:S02]  /*9550*/  IADD3 R17, P3, PT, R23.reuse, UR22, RZ ;  /* 0x0000001617117c10 */ /* 0x040fe4000ff7e0ff */
[----:B------:R-:W-:Y:S01]  /*9560*/  IADD3 R14, P0, PT, R22, UR22, RZ ;  /* 0x00000016160e7c10 */ /* 0x000fe2000ff1e0ff */
[----:B------:R-:W-:Y:S01]  /*9570*/  STL [R1+0x8050], R20 ;  /* 0x0080501401007387 */ /* 0x000fe20000100800 */
[----:B------:R-:W-:Y:S01]  /*9580*/  LEA.HI.X.SX32 R23, R23, UR23, 0x1, P3 ;  /* 0x0000001717177c11 */ /* 0x000fe200098f0eff */
[----:B--2---:R-:W-:Y:S02]  /*9590*/  IMAD R41, R41, UR77, RZ ;  /* 0x0000004d29297c24 */ /* 0x004fe4000f8e02ff */
[----:B------:R-:W-:Y:S01]  /*95a0*/  STL [R1+0x8054], R18 ;  /* 0x0080541201007387 */ /* 0x000fe20000100800 */
[----:B---3--:R-:W-:-:S03]  /*95b0*/  IMAD R42, R42, UR77, RZ ;  /* 0x0000004d2a2a7c24 */ /* 0x008fc6000f8e02ff */
[----:B------:R-:W-:Y:S01]  /*95c0*/  STL [R1+0x8058], R17 ;  /* 0x0080581101007387 */ /* 0x000fe20000100800 */
[----:B-----5:R-:W-:-:S03]  /*95d0*/  IMAD R43, R43, UR77, RZ ;  /* 0x0000004d2b2b7c24 */ /* 0x020fc6000f8e02ff */
[----:B------:R0:W-:Y:S01]  /*95e0*/  STL [R1+0x805c], R14 ;  /* 0x00805c0e01007387 */ /* 0x0001e20000100800 */
[----:B----4-:R-:W-:Y:S01]  /*95f0*/  IMAD R5, R13, UR77, RZ ;  /* 0x0000004d0d057c24 */ /* 0x010fe2000f8e02ff */
[----:B------:R-:W-:Y:S01]  /*9600*/  UIMAD UR16, UR16, 0x76, URZ ;  /* 0x00000076101078a4 */ /* 0x000fe2000f8e02ff */
[----:B------:R-:W-:Y:S01]  /*9610*/  IMAD R13, R51, UR77, RZ ;  /* 0x0000004d330d7c24 */ /* 0x000fe2000f8e02ff */
[----:B------:R-:W-:Y:S01]  /*9620*/  UIMAD UR18, UR18, 0x75, URZ ;  /* 0x00000075121278a4 */ /* 0x000fe2000f8e02ff */
[----:B------:R-:W-:Y:S01]  /*9630*/  IMAD R51, R24, UR77, RZ ;  /* 0x0000004d18337c24 */ /* 0x000fe2000f8e02ff */
[----:B------:R-:W-:Y:S01]  /*9640*/  LEA.HI.X.SX32 R24, R16, UR23, 0x1, P1 ;  /* 0x0000001710187c11 */ /* 0x000fe200088f0eff */
[----:B------:R-:W-:Y:S01]  /*9650*/  IMAD R4, R11, UR77, RZ ;  /* 0x0000004d0b047c24 */ /* 0x000fe2000f8e02ff */
[----:B------:R-:W-:Y:S01]  /*9660*/  LEA.HI.X.SX32 R16, R0, UR23, 0x1, P2 ;  /* 0x0000001700107c11 */ /* 0x000fe200090f0eff */
[----:B------:R-:W-:Y:S01]  /*9670*/  IMAD R3, R10, UR77, RZ ;  /* 0x0000004d0a037c24 */ /* 0x000fe2000f8e02ff */
[----:B------:R-:W-:Y:S01]  /*9680*/  UIMAD UR52, UR52, 0x74, URZ ;  /* 0x00000074343478a4 */ /* 0x000fe2000f8e02ff */
[----:B------:R-:W-:Y:S01]  /*9690*/  IMAD R2, R9, UR77, RZ ;  /* 0x0000004d09027c24 */ /* 0x000fe2000f8e02ff */
[----:B------:R-:W-:Y:S02]  /*96a0*/  STL [R1+0x804c], R24 ;  /* 0x00804c1801007387 */ /* 0x000fe40000100800 */
[----:B------:R-:W-:Y:S01]  /*96b0*/  IADD3 R0, P3, PT, R3, UR20, RZ ;  /* 0x0000001403007c10 */ /* 0x000fe2000ff7e0ff */
[----:B------:R-:W-:Y:S01]  /*96c0*/  IMAD R6, R60, UR77, RZ ;  /* 0x0000004d3c067c24 */ /* 0x000fe2000f8e02ff */
[----:B------:R-:W-:Y:S01]  /*96d0*/  UIMAD UR61, UR61, 0x73, URZ ;  /* 0x000000733d3d78a4 */ /* 0x000fe2000f8e02ff */
[----:B------:R1:W-:Y:S01]  /*96e0*/  STL [R1+0x8060], R16 ;  /* 0x0080601001007387 */ /* 0x0003e20000100800 */
[----:B0-----:R-:W-:Y:S01]  /*96f0*/  IADD3 R14, P4, PT, R4, UR20, RZ ;  /* 0x00000014040e7c10 */ /* 0x001fe2000ff9e0ff */
[----:B------:R-:W-:Y:S01]  /*9700*/  IMAD R7, R59, UR77, RZ ;  /* 0x0000004d3b077c24 */ /* 0x000fe2000f8e02ff */
[----:B------:R-:W-:Y:S01]  /*9710*/  UIMAD UR53, UR53, 0x72, URZ ;  /* 0x00000072353578a4 */ /* 0x000fe2000f8e02ff */
[----:B------:R-:W-:Y:S01]  /*9720*/  STL [R1+0x8064], R23 ;  /* 0x0080641701007387 */ /* 0x000fe20000100800 */
[----:B------:R-:W-:Y:S01]  /*9730*/  IMAD R44, R44, UR77, RZ ;  /* 0x0000004d2c2c7c24 */ /* 0x000fe2000f8e02ff */
[----:B------:R-:W-:Y:S01]  /*9740*/  UIMAD UR69, UR69, 0x71, URZ ;  /* 0x00000071454578a4 */ /* 0x000fe2000f8e02ff */
[----:B------:R-:W-:Y:S01]  /*9750*/  IMAD R50, R50, UR77, RZ ;  /* 0x0000004d32327c24 */ /* 0x000fe2000f8e02ff */
[----:B------:R-:W-:Y:S01]  /*9760*/  UIMAD UR57, UR57, 0x70, URZ ;  /* 0x00000070393978a4 */ /* 0x000fe2000f8e02ff */
[----:B-1----:R-:W-:Y:S01]  /*9770*/  IADD3 R16, P2, PT, R2, UR20, RZ ;  /* 0x0000001402107c10 */ /* 0x002fe2000ff5e0ff */
[----:B------:R-:W-:Y:S01]  /*9780*/  IMAD R9, R58, UR77, RZ ;  /* 0x0000004d3a097c24 */ /* 0x000fe2000f8e02ff */
[----:B------:R-:W-:Y:S01]  /*9790*/  UIMAD UR65, UR65, 0x6f, URZ ;  /* 0x0000006f414178a4 */ /* 0x000fe2000f8e02ff */
[----:B------:R-:W-:Y:S01]  /*97a0*/  IMAD R35, R35, UR76, RZ ;  /* 0x0000004c23237c24 */ /* 0x000fe2000f8e02ff */
[----:B------:R-:W-:Y:S01]  /*97b0*/  UIMAD UR73, UR73, 0x6e, URZ ;  /* 0x0000006e494978a4 */ /* 0x000fe2000f8e02ff */
[----:B------:R0:W-:Y:S01]  /*97c0*/  STL [R1+0x221c], R16 ;  /* 0x00221c1001007387 */ /* 0x0001e20000100800 */
[----:B------:R-:W-:Y:S01]  /*97d0*/  IMAD R27, R27, UR76, RZ ;  /* 0x0000004c1b1b7c24 */ /* 0x000fe2000f8e02ff */
[----:B------:R-:W-:-:S02]  /*97e0*/  UIMAD UR55, UR55, 0x6d, URZ ;  /* 0x0000006d373778a4 */ /* 0x000fc4000f8e02ff */
[----:B------:R1:W-:Y:S01]  /*97f0*/  STL [R1+0x2220], R0 ;  /* 0x0022200001007387 */ /* 0x0003e20000100800 */
[----:B------:R-:W-:Y:S01]  /*9800*/  LEA.HI.X.SX32 R2, R2, UR21, 0x1, P2 ;  /* 0x0000001502027c11 */ /* 0x000fe200090f0eff */
[----:B------:R-:W-:Y:S01]  /*9810*/  IMAD R32, R32, UR76, RZ ;  /* 0x0000004c20207c24 */ /* 0x000fe2000f8e02ff */
[----:B------:R-:W-:Y:S01]  /*9820*/  UIMAD UR59, UR59, 0x6c, URZ ;  /* 0x0000006c3b3b78a4 */ /* 0x000fe2000f8e02ff */
[----:B------:R-:W-:Y:S01]  /*9830*/  IMAD R31, R31, UR76, RZ ;  /* 0x0000004c1f1f7c24 */ /* 0x000fe2000f8e02ff */
[----:B------:R-:W-:Y:S01]  /*9840*/  UIMAD UR63, UR63, 0x6b, URZ ;  /* 0x0000006b3f3f78a4 */ /* 0x000fe2000f8e02ff */
[----:B0-----:R-:W-:Y:S01]  /*9850*/  IADD3 R16, P5, PT, R5, UR20, RZ ;  /* 0x0000001405107c10 */ /* 0x001fe2000ffbe0ff */
[----:B------:R0:W-:Y:S01]  /*9860*/  STL [R1+0x2224], R14 ;  /* 0x0022240e01007387 */ /* 0x0001e20000100800 */
[----:B------:R-:W-:Y:S01]  /*9870*/  IMAD R39, R39, UR76, RZ ;  /* 0x0000004c27277c24 */ /* 0x000fe2000f8e02ff */
[----:B------:R-:W-:Y:S01]  /*9880*/  UIMAD UR67, UR67, 0x6a, URZ ;  /* 0x0000006a434378a4 */ /* 0x000fe2000f8e02ff */
[----:B-1----:R-:W-:Y:S01]  /*9890*/  IADD3 R0, P6, PT, R6, UR20, RZ ;  /* 0x0000001406007c10 */ /* 0x002fe2000ffde0ff */
[----:B------:R-:W-:Y:S01]  /*98a0*/  STL [R1+0x2228], R16 ;  /* 0x0022281001007387 */ /* 0x000fe20000100800 */
[----:B------:R-:W-:Y:S01]  /*98b0*/  IMAD R10, R57, UR77, RZ ;  /* 0x0000004d390a7c24 */ /* 0x000fe2000f8e02ff */
[----:B------:R-:W-:-:S02]  /*98c0*/  UIMAD UR71, UR71, 0x69, URZ ;  /* 0x00000069474778a4 */ /* 0x000fc4000f8e02ff */
[----:B------:R1:W-:Y:S01]  /*98d0*/  STL [R1+0x222c], R0 ;  /* 0x00222c0001007387 */ /* 0x0003e20000100800 */
[----:B------:R-:W-:Y:S01]  /*98e0*/  IMAD R25, R25, UR76, RZ ;  /* 0x0000004c19197c24 */ /* 0x000fe2000f8e02ff */
[----:B0-----:R-:W-:Y:S01]  /*98f0*/  IADD3 R14, P1, PT, R7, UR20, RZ ;  /* 0x00000014070e7c10 */ /* 0x001fe2000ff3e0ff */
[----:B------:R-:W-:Y:S01]  /*9900*/  IMAD R11, R54, UR77, RZ ;  /* 0x0000004d360b7c24 */ /* 0x000fe2000f8e02ff */
[----:B------:R-:W-:Y:S01]  /*9910*/  LEA.HI.X.SX32 R3, R3, UR21, 0x1, P3 ;  /* 0x0000001503037c11 */ /* 0x000fe200098f0eff */
[----:B------:R-:W-:Y:S01]  /*9920*/  IMAD R38, R38, UR76, RZ ;  /* 0x0000004c26267c24 */ /* 0x000fe2000f8e02ff */
[----:B------:R-:W-:Y:S01]  /*9930*/  LEA.HI.X.SX32 R22, R22, UR23, 0x1, P0 ;  /* 0x0000001716167c11 */ /* 0x000fe200080f0eff */
[----:B------:R-:W-:Y:S01]  /*9940*/  STL [R1+0x2230], R14 ;  /* 0x0022300e01007387 */ /* 0x000fe20000100800 */
[----:B------:R-:W-:Y:S01]  /*9950*/  IMAD R30, R30, UR76, RZ ;  /* 0x0000004c1e1e7c24 */ /* 0x000fe2000f8e02ff */
[----:B------:R-:W-:Y:S01]  /*9960*/  UIMAD UR75, UR75, 0x68, URZ ;  /* 0x000000684b4b78a4 */ /* 0x000fe2000f8e02ff */
[----:B-1----:R-:W-:Y:S01]  /*9970*/  IADD3 R0, P2, PT, R9, UR20, RZ ;  /* 0x0000001409007c10 */ /* 0x002fe2000ff5e0ff */
[----:B------:R0:W-:Y:S01]  /*9980*/  STL [R1+0x2214], R2 ;  /* 0x0022140201007387 */ /* 0x0001e20000100800 */
[----:B------:R-:W-:Y:S01]  /*9990*/  IMAD R40, R40, UR76, RZ ;  /* 0x0000004c28287c24 */ /* 0x000fe2000f8e02ff */
[----:B------:R-:W-:-:S02]  /*99a0*/  UIMAD UR54, UR54, 0x67, URZ ;  /* 0x00000067363678a4 */ /* 0x000fc4000f8e02ff */
[----:B------:R1:W-:Y:S01]  /*99b0*/  STL [R1+0x2218], R0 ;  /* 0x0022180001007387 */ /* 0x0003e20000100800 */
        /* <DEDUP_REMOVED lines=8> */
[----:B-1----:R-:W-:Y:S01]  /*9a40*/  LEA.HI.X.SX32 R0, R4, UR21, 0x1, P4 ;  /* 0x0000001504007c11 */ /* 0x002fe2000a0f0eff */
        /* <DEDUP_REMOVED lines=11> */
[----:B------:R-:W-:-:S02]  /*9b00*/  UIMAD UR68, UR68, 0x60, URZ ;  /* 0x00000060444478a4 */ /* 0x000fc4000f8e02ff */
[----:B------:R-:W-:Y:S02]  /*9b10*/  UIMAD UR70, UR70, 0x5f, URZ ;  /* 0x0000005f464678a4 */ /* 0x000fe4000f8e02ff */
[----:B------:R-:W-:Y:S01]  /*9b20*/  UIMAD UR72, UR72, 0x5e, URZ ;  /* 0x0000005e484878a4 */ /* 0x000fe2000f8e02ff */
[----:B0-----:R-:W-:Y:S01]  /*9b30*/  IADD3 R0, P5, PT, R13, UR20, RZ ;  /* 0x000000140d007c10 */ /* 0x001fe2000ffbe0ff */
[----:B------:R0:W-:Y:S01]  /*9b40*/  STL [R1+0x21fc], R2 ;  /* 0x0021fc0201007387 */ /* 0x0001e20000100800 */
[----:B------:R-:W-:Y:S01]  /*9b50*/  UIMAD UR74, UR74, 0x5d, URZ ;  /* 0x0000005d4a4a78a4 */ /* 0x000fe2000f8e02ff */
[----:B-1----:R-:W-:Y:S02]  /*9b60*/  LEA.HI.X.SX32 R3, R6, UR21, 0x1, P6 ;  /* 0x0000001506037c11 */ /* 0x002fe4000b0f0eff */
[----:B------:R1:W-:Y:S01]  /*9b70*/  STL [R1+0x2200], R0 ;  /* 0x0022000001007387 */ /* 0x0003e20000100800 */
[----:B------:R-:W-:Y:S02]  /*9b80*/  UIMAD UR19, UR19, 0x5c, URZ ;  /* 0x0000005c131378a4 */ /* 0x000fe4000f8e02ff */
[----:B------:R-:W-:-:S02]  /*9b90*/  UIMAD UR24, UR24, 0x5b, URZ ;  /* 0x0000005b181878a4 */ /* 0x000fc4000f8e02ff */
[----:B------:R-:W-:Y:S01]  /*9ba0*/  UIMAD UR25, UR25, 0x5a, URZ ;  /* 0x0000005a191978a4 */ /* 0x000fe2000f8e02ff */
[----:B0-----:R-:W-:Y:S01]  /*9bb0*/  IADD3 R2, P6, PT, R41, UR20, RZ ;  /* 0x0000001429027c10 */ /* 0x001fe2000ffde0ff */
[----:B------:R0:W-:Y:S01]  /*9bc0*/  STL [R1+0x21f4], R3 ;  /* 0x0021f40301007387 */ /* 0x0001e20000100800 */
[----:B------:R-:W-:Y:S01]  /*9bd0*/  UIMAD UR26, UR26, 0x59, URZ ;  /* 0x000000591a1a78a4 */ /* 0x000fe2000f8e02ff */
[----:B-1----:R-:W-:Y:S02]  /*9be0*/  LEA.HI.X.SX32 R0, R7, UR21, 0x1, P1 ;  /* 0x0000001507007c11 */ /* 0x002fe400088f0eff */
[----:B------:R1:W-:Y:S01]  /*9bf0*/  STL [R1+0x21f8], R2 ;  /* 0x0021f80201007387 */ /* 0x0003e20000100800 */
[----:B------:R-:W-:Y:S02]  /*9c00*/  UIMAD UR27, UR27, 0x58, URZ ;  /* 0x000000581b1b78a4 */ /* 0x000fe4000f8e02ff */
[----:B------:R-:W-:Y:S02]  /*9c10*/  UIMAD UR28, UR28, 0x57, URZ ;  /* 0x000000571c1c78a4 */ /* 0x000fe4000f8e02ff */
[----:B------:R-:W-:Y:S01]  /*9c20*/  UIMAD UR29, UR29, 0x56, URZ ;  /* 0x000000561d1d78a4 */ /* 0x000fe2000f8e02ff */
[----:B0-----:R-:W-:Y:S01]  /*9c30*/  IADD3 R3, P1, PT, R42, UR20, RZ ;  /* 0x000000142a037c10 */ /* 0x001fe2000ff3e0ff */
[----:B------:R0:W-:Y:S01]  /*9c40*/  STL [R1+0x21ec], R0 ;  /* 0x0021ec0001007387 */ /* 0x0001e20000100800 */
[----:B------:R-:W-:Y:S01]  /*9c50*/  UIMAD UR30, UR30, 0x55, URZ ;  /* 0x000000551e1e78a4 */ /* 0x000fe2000f8e02ff */
[----:B-1----:R-:W-:-:S02]  /*9c60*/  LEA.HI.X.SX32 R2, R9, UR21, 0x1, P2 ;  /* 0x0000001509027c11 */ /* 0x002fc400090f0eff */
[----:B------:R1:W-:Y:S01]  /*9c70*/  STL [R1+0x21f0], R3 ;  /* 0x0021f00301007387 */ /* 0x0003e20000100800 */
[----:B------:R-:W-:Y:S02]  /*9c80*/  UIMAD UR31, UR31, 0x54, URZ ;  /* 0x000000541f1f78a4 */ /* 0x000fe4000f8e02ff */
[----:B------:R-:W-:Y:S02]  /*9c90*/  UIMAD UR32, UR32, 0x53, URZ ;  /* 0x00000053202078a4 */ /* 0x000fe4000f8e02ff */
[----:B------:R-:W-:Y:S01]  /*9ca0*/  UIMAD UR33, UR33, 0x52, URZ ;  /* 0x00000052212178a4 */ /* 0x000fe2000f8e02ff */
[----:B0-----:R-:W-:Y:S01]  /*9cb0*/  IADD3 R0, P2, PT, R43, UR20, RZ ;  /* 0x000000142b007c10 */ /* 0x001fe2000ff5e0ff */
[----:B------:R0:W-:Y:S01]  /*9cc0*/  STL [R1+0x21e4], R2 ;  /* 0x0021e40201007387 */ /* 0x0001e20000100800 */
[----:B------:R-:W-:Y:S01]  /*9cd0*/  UIMAD UR36, UR36, 0x50, URZ ;  /* 0x00000050242478a4 */ /* 0x000fe2000f8e02ff */
[----:B-1----:R-:W-:Y:S02]  /*9ce0*/  LEA.HI.X.SX32 R3, R10, UR21, 0x1, P3 ;  /* 0x000000150a037c11 */ /* 0x002fe400098f0eff */
[----:B------:R1:W-:Y:S01]  /*9cf0*/  STL [R1+0x21e8], R0 ;  /* 0x0021e80001007387 */ /* 0x0003e20000100800 */
[----:B------:R-:W-:-:S02]  /*9d00*/  UIMAD UR37, UR37, 0x4f, URZ ;  /* 0x0000004f252578a4 */ /* 0x000fc4000f8e02ff */
[----:B------:R-:W-:Y:S02]  /*9d10*/  UIMAD UR38, UR38, 0x4e, URZ ;  /* 0x0000004e262678a4 */ /* 0x000fe4000f8e02ff */
[----:B------:R-:W-:Y:S01]  /*9d20*/  UIMAD UR39, UR39, 0x4d, URZ ;  /* 0x0000004d272778a4 */ /* 0x000fe2000f8e02ff */
[----:B0-----:R-:W-:Y:S01]  /*9d30*/  IADD3 R2, P3, PT, R44, UR20, RZ ;  /* 0x000000142c027c10 */ /* 0x001fe2000ff7e0ff */
[----:B------:R-:W-:Y:S01]  /*9d40*/  STL [R1+0x21dc], R3 ;  /* 0x0021dc0301007387 */ /* 0x000fe20000100800 */
[----:B------:R-:W-:Y:S01]  /*9d50*/  UIMAD UR40, UR40, 0x4c, URZ ;  /* 0x0000004c282878a4 */ /* 0x000fe2000f8e02ff */
[----:B-1----:R-:W-:Y:S02]  /*9d60*/  LEA.HI.X.SX32 R0, R11, UR21, 0x1, P4 ;  /* 0x000000150b007c11 */ /* 0x002fe4000a0f0eff */
[----:B------:R-:W2:Y:S01]  /*9d70*/  LDL.LU R24, [R1+0x84] ;  /* 0x0000840001187983 */ /* 0x000ea20000300800 */
[----:B------:R-:W-:Y:S02]  /*9d80*/  UIMAD UR41, UR41, 0x4b, URZ ;  /* 0x0000004b292978a4 */ /* 0x000fe4000f8e02ff */
[----:B------:R-:W-:Y:S01]  /*9d90*/  UIMAD UR42, UR42, 0x4a, URZ ;  /* 0x0000004a2a2a78a4 */ /* 0x000fe2000f8e02ff */
[----:B------:R-:W-:Y:S01]  /*9da0*/  STL [R1+0x21e0], R2 ;  /* 0x0021e00201007387 */ /* 0x000fe20000100800 */
[----:B------:R-:W-:-:S02]  /*9db0*/  UIMAD UR43, UR43, 0x49, URZ ;  /* 0x000000492b2b78a4 */ /* 0x000fc4000f8e02ff */
[----:B------:R-:W-:Y:S01]  /*9dc0*/  UIMAD UR44, UR44, 0x48, URZ ;  /* 0x000000482c2c78a4 */ /* 0x000fe2000f8e02ff */
[----:B------:R-:W3:Y:S01]  /*9dd0*/  LDL.LU R6, [R1+0x80] ;  /* 0x0000800001067983 */ /* 0x000ee20000300800 */
[----:B------:R-:W-:Y:S02]  /*9de0*/  UIMAD UR45, UR45, 0x47, URZ ;  /* 0x000000472d2d78a4 */ /* 0x000fe4000f8e02ff */
[----:B------:R-:W-:Y:S01]  /*9df0*/  UIMAD UR46, UR46, 0x46, URZ ;  /* 0x000000462e2e78a4 */ /* 0x000fe2000f8e02ff */
[----:B------:R0:W-:Y:S01]  /*9e00*/  STL [R1+0x21d4], R0 ;  /* 0x0021d40001007387 */ /* 0x0001e20000100800 */
[----:B------:R-:W-:Y:S02]  /*9e10*/  UIMAD UR47, UR47, 0x45, URZ ;  /* 0x000000452f2f78a4 */ /* 0x000fe4000f8e02ff */
[----:B------:R-:W-:Y:S01]  /*9e20*/  UIMAD UR48, UR48, 0x44, URZ ;  /* 0x00000044303078a4 */ /* 0x000fe2000f8e02ff */
[----:B------:R-:W4:Y:S01]  /*9e30*/  LDL.LU R17, [R1+0x7c] ;  /* 0x00007c0001117983 */ /* 0x000f220000300800 */
[----:B------:R-:W-:-:S02]  /*9e40*/  UIMAD UR49, UR49, 0x43, URZ ;  /* 0x00000043313178a4 */ /* 0x000fc4000f8e02ff */
[----:B------:R-:W-:Y:S01]  /*9e50*/  UIMAD UR5, UR5, 0x42, URZ ;  /* 0x00000042050578a4 */ /* 0x000fe2000f8e02ff */
[----:B------:R-:W5:Y:S01]  /*9e60*/  LDL.LU R5, [R1+0x78] ;  /* 0x0000780001057983 */ /* 0x000f620000300800 */
[----:B------:R-:W-:Y:S01]  /*9e70*/  UIMAD UR6, UR6, 0x41, URZ ;  /* 0x00000041060678a4 */ /* 0x000fe2000f8e02ff */
[----:B0-----:R-:W-:Y:S01]  /*9e80*/  IADD3 R0, P4, PT, R50, UR20, RZ ;  /* 0x0000001432007c10 */ /* 0x001fe2000ff9e0ff */
[----:B------:R-:W-:Y:S01]  /*9e90*/  USHF.L.U32 UR7, UR7, 0x6, URZ ;  /* 0x0000000607077899 */ /* 0x000fe200080006ff */
[----:B------:R-:W2:Y:S01]  /*9ea0*/  LDL.LU R4, [R1+0x74] ;  /* 0x0000740001047983 */ /* 0x000ea20000300800 */
[----:B------:R-:W-:Y:S02]  /*9eb0*/  UIMAD UR8, UR8, 0x3f, URZ ;  /* 0x0000003f080878a4 */ /* 0x000fe4000f8e02ff */
[----:B------:R-:W-:Y:S01]  /*9ec0*/  UIMAD UR9, UR9, 0x3e, URZ ;  /* 0x0000003e090978a4 */ /* 0x000fe2000f8e02ff */
[----:B------:R0:W-:Y:S01]  /*9ed0*/  STL [R1+0x21d8], R0 ;  /* 0x0021d80001007387 */ /* 0x0001e20000100800 */
[----:B------:R-:W-:-:S02]  /*9ee0*/  UIMAD UR10, UR10, 0x3d, URZ ;  /* 0x0000003d0a0a78a4 */ /* 0x000fc4000f8e02ff */
[----:B------:R-:W-:Y:S01]  /*9ef0*/  UIMAD UR11, UR11, 0x3c, URZ ;  /* 0x0000003c0b0b78a4 */ /* 0x000fe2000f8e02ff */
[----:B------:R-:W2:Y:S01]  /*9f00*/  LDL.LU R18, [R1+0x70] ;  /* 0x0000700001127983 */ /* 0x000ea20000300800 */
[----:B------:R-:W-:Y:S02]  /*9f10*/  UIMAD UR12, UR12, 0x3b, URZ ;  /* 0x0000003b0c0c78a4 */ /* 0x000fe4000f8e02ff */
[----:B------:R-:W-:Y:S01]  /*9f20*/  UIMAD UR13, UR13, 0x3a, URZ ;  /* 0x0000003a0d0d78a4 */ /* 0x000fe2000f8e02ff */
[----:B------:R-:W2:Y:S01]  /*9f30*/  LDL.LU R3, [R1+0x6c] ;  /* 0x00006c0001037983 */ /* 0x000ea20000300800 */
[----:B------:R-:W-:Y:S01]  /*9f40*/  UIMAD UR14, UR14, 0x39, URZ ;  /* 0x000000390e0e78a4 */ /* 0x000fe2000f8e02ff */
[----:B0-----:R-:W-:Y:S01]  /*9f50*/  LEA.HI.X.SX32 R0, R13, UR21, 0x1, P5 ;  /* 0x000000150d007c11 */ /* 0x001fe2000a8f0eff */
[----:B------:R-:W-:Y:S01]  /*9f60*/  UIMAD UR15, UR15, 0x38, URZ ;  /* 0x000000380f0f78a4 */ /* 0x000fe2000f8e02ff */
[----:B------:R-:W4:Y:S01]  /*9f70*/  LDL.LU R20, [R1+0x68] ;  /* 0x0000680001147983 */ /* 0x000f220000300800 */
[----:B------:R-:W0:Y:S03]  /*9f80*/  LDCU UR22, c[0x0][0x3a8] ;  /* 0x00007500ff1677ac */ /* 0x000e260008000800 */
[----:B------:R1:W-:Y:S01]  /*9f90*/  STL [R1+0x21cc], R0 ;  /* 0x0021cc0001007387 */ /* 0x0003e20000100800 */
[----:B------:R-:W0:Y:S03]  /*9fa0*/  LDCU UR77, c[0x0][0x3a8] ;  /* 0x00007500ff4d77ac */ /* 0x000e260008000800 */
[----:B------:R-:W4:Y:S04]  /*9fb0*/  LDL.LU R60, [R1+0x64] ;  /* 0x00006400013c7983 */ /* 0x000f280000300800 */
[----:B------:R-:W4:Y:S01]  /*9fc0*/  LDL.LU R59, [R1+0x60] ;  /* 0x00006000013b7983 */ /* 0x000f220000300800 */
[----:B-1----:R-:W-:-:S02]  /*9fd0*/  IADD3 R0, P5, PT, R51, UR20, RZ ;  /* 0x0000001433007c10 */ /* 0x002fc4000ffbe0ff */
[----:B------:R-:W-:Y:S01]  /*9fe0*/  LEA.HI.X.SX32 R7, R44, UR21, 0x1, P3 ;  /* 0x000000152c077c11 */ /* 0x000fe200098f0eff */
[----:B------:R-:W-:Y:S01]  /*9ff0*/  IMAD R10, R21, UR76, RZ ;  /* 0x0000004c150a7c24 */ /* 0x000fe2000f8e02ff */
[----:B------:R-:W-:Y:S01]  /*a000*/  LEA.HI.X.SX32 R2, R42, UR21, 0x1, P1 ;  /* 0x000000152a027c11 */ /* 0x000fe200088f0eff */
[----:B------:R1:W-:Y:S01]  /*a010*/  STL [R1+0x21d0], R0 ;  /* 0x0021d00001007387 */ /* 0x0003e20000100800 */
[----:B---3--:R-:W-:Y:S01]  /*a020*/  IMAD R6, R6, UR76, RZ ;  /* 0x0000004c06067c24 */ /* 0x008fe2000f8e02ff */
[----:B-1----:R-:W-:Y:S02]  /*a030*/  LEA.HI.X.SX32 R0, R41, UR21, 0x1, P6 ;  /* 0x0000001529007c11 */ /* 0x002fe4000b0f0eff */
[----:B------:R-:W3:Y:S01]  /*a040*/  LDL.LU R58, [R1+0x5c] ;  /* 0x00005c00013a7983 */ /* 0x000ee20000300800 */
[----:B--2---:R-:W-:-:S03]  /*a050*/  IMAD R3, R3, UR76, RZ ;  /* 0x0000004c03037c24 */ /* 0x004fc6000f8e02ff */
[----:B------:R1:W-:Y:S01]  /*a060*/  STL [R1+0x21c8], R0 ;  /* 0x0021c80001007387 */ /* 0x0003e20000100800 */
[----:B------:R-:W-:Y:S02]  /*a070*/  IMAD R11, R61, UR76, RZ ;  /* 0x0000004c3d0b7c24 */ /* 0x000fe4000f8e02ff */
[----:B------:R-:W-:Y:S01]  /*a080*/  IMAD R9, R49, UR76, RZ ;  /* 0x0000004c31097c24 */ /* 0x000fe2000f8e02ff */
[----:B------:R-:W2:Y:S01]  /*a090*/  LDL.LU R57, [R1+0x58] ;  /* 0x0000580001397983 */ /* 0x000ea20000300800 */
[----:B------:R-:W-:Y:S01]  /*a0a0*/  IMAD R24, R24, UR76, RZ ;  /* 0x0000004c18187c24 */ /* 0x000fe2000f8e02ff */
[----:B------:R-:W-:Y:S02]  /*a0b0*/  UIMAD UR23, UR51, 0x7f, URZ ;  /* 0x0000007f331778a4 */ /* 0x000fe4000f8e02ff */
[----:B0-----:R-:W-:Y:S01]  /*a0c0*/  UIMAD UR22, UR22, 0x37, URZ ;  /* 0x00000037161678a4 */ /* 0x001fe2000f8e02ff */
[----:B-1----:R-:W-:Y:S01]  /*a0d0*/  LEA.HI.X.SX32 R0, R43, UR21, 0x1, P2 ;  /* 0x000000152b007c11 */ /* 0x002fe200090f0eff */
[----:B------:R0:W-:Y:S01]  /*a0e0*/  STL [R1+0x21c4], R2 ;  /* 0x0021c40201007387 */ /* 0x0001e20000100800 */
[----:B------:R-:W-:Y:S01]  /*a0f0*/  UIMAD UR77, UR77, 0x36, URZ ;  /* 0x000000364d4d78a4 */ /* 0x000fe2000f8e02ff */
[----:B------:R-:W1:Y:S02]  /*a100*/  LDCU UR20, c[0x0][0x3a8] ;  /* 0x00007500ff1477ac */ /* 0x000e640008000800 */
[----:B------:R-:W2:Y:S04]  /*a110*/  LDL.LU R54, [R1+0x54] ;  /* 0x0000540001367983 */ /* 0x000ea80000300800 */
[----:B------:R4:W-:Y:S04]  /*a120*/  STL [R1+0x21c0], R0 ;  /* 0x0021c00001007387 */ /* 0x0009e80000100800 */
[----:B0-----:R-:W2:Y:S04]  /*a130*/  LDL.LU R2, [R1+0x50] ;  /* 0x0000500001027983 */ /* 0x001ea80000300800 */
[----:B------:R0:W-:Y:S01]  /*a140*/  STL [R1+0x21bc], R7 ;  /* 0x0021bc0701007387 */ /* 0x0001e20000100800 */
[----:B----4-:R-:W-:-:S03]  /*a150*/  LEA.HI.X.SX32 R0, R50, UR21, 0x1, P4 ;  /* 0x0000001532007c11 */ /* 0x010fc6000a0f0eff */
[----:B------:R-:W4:Y:S04]  /*a160*/  LDL.LU R23, [R1+0x4c] ;  /* 0x00004c0001177983 */ /* 0x000f280000300800 */
[----:B------:R5:W-:Y:S01]  /*a170*/  STL [R1+0x21b8], R0 ;  /* 0x0021b80001007387 */ /* 0x000be20000100800 */
[----:B0-----:R-:W-:Y:S01]  /*a180*/  LEA.HI.X.SX32 R7, R51, UR21, 0x1, P5 ;  /* 0x0000001533077c11 */ /* 0x001fe2000a8f0eff */
[----:B------:R-:W-:Y:S02]  /*a190*/  IMAD R21, R48, UR76, RZ ;  /* 0x0000004c30157c24 */ /* 0x000fe4000f8e02ff */
[----:B------:R-:W4:Y:S01]  /*a1a0*/  LDL.LU R16, [R1+0x48] ;  /* 0x0000480001107983 */ /* 0x000f220000300800 */
[----:B-1----:R-:W-:Y:S01]  /*a1b0*/  UIMAD UR20, UR20, 0x35, URZ ;  /* 0x00000035141478a4 */ /* 0x002fe2000f8e02ff */
[----:B------:R-:W0:Y:S02]  /*a1c0*/  LDCU UR21, c[0x0][0x3a8] ;  /* 0x00007500ff1577ac */ /* 0x000e240008000800 */
[----:B-----5:R-:W5:Y:S04]  /*a1d0*/  LDL.LU R0, [R1+0x44] ;  /* 0x0000440001007983 */ /* 0x020f680000300800 */
[----:B------:R1:W-:Y:S04]  /*a1e0*/  STL [R1+0x21b4], R7 ;  /* 0x0021b40701007387 */ /* 0x0003e80000100800 */
[----:B------:R-:W5:Y:S04]  /*a1f0*/  LDL.LU R14, [R1+0x40] ;  /* 0x00004000010e7983 */ /* 0x000f680000300800 */
[----:B------:R-:W-:Y:S01]  /*a200*/  STL [R1+0x8068], R22 ;  /* 0x0080681601007387 */ /* 0x000fe20000100800 */
[----:B-1----:R-:W-:-:S03]  /*a210*/  IMAD R7, R17, UR76, RZ ;  /* 0x0000004c11077c24 */ /* 0x002fc6000f8e02ff */
[----:B------:R-:W5:Y:S04]  /*a220*/  LDL.LU R17, [R1+0x3c] ;  /* 0x00003c0001117983 */ /* 0x000f680000300800 */
[----:B------:R1:W-:Y:S04]  /*a230*/  STL [R1+0x120], R6 ;  /* 0x0001200601007387 */ /* 0x0003e80000100800 */
[----:B------:R-:W-:Y:S01]  /*a240*/  STL [R1+0x11c], R7 ;  /* 0x00011c0701007387 */ /* 0x000fe20000100800 */
[----:B-1----:R-:W-:Y:S02]  /*a250*/  IMAD R6, R5, UR76, RZ ;  /* 0x0000004c05067c24 */ /* 0x002fe4000f8e02ff */
[----:B------:R-:W-:-:S02]  /*a260*/  IMAD R5, R4, UR76, RZ ;  /* 0x0000004c04057c24 */ /* 0x000fc4000f8e02ff */
[----:B------:R-:W-:Y:S01]  /*a270*/  IMAD R4, R18, UR76, RZ ;  /* 0x0000004c12047c24 */ /* 0x000fe2000f8e02ff */
[----:B------:R-:W-:Y:S04]  /*a280*/  STL [R1+0x118], R6 ;  /* 0x0001180601007387 */ /* 0x000fe80000100800 */
[----:B------:R-:W5:Y:S04]  /*a290*/  LDL.LU R18, [R1+0x38] ;  /* 0x0000380001127983 */ /* 0x000f680000300800 */
[----:B------:R-:W-:Y:S04]  /*a2a0*/  STL [R1+0x114], R5 ;  /* 0x0001140501007387 */ /* 0x000fe80000100800 */
[----:B------:R1:W-:Y:S02]  /*a2b0*/  STL [R1+0x110], R4 ;  /* 0x0001100401007387 */ /* 0x0003e40000100800 */
[----:B-1----:R-:W-:-:S02]  /*a2c0*/  IMAD R4, R20, UR76, RZ ;  /* 0x0000004c14047c24 */ /* 0x002fc4000f8e02ff */
[----:B------:R-:W5:Y:S04]  /*a2d0*/  LDL.LU R20, [R1+0x34] ;  /* 0x0000340001147983 */ /* 0x000f680000300800 */
[----:B------:R1:W-:Y:S04]  /*a2e0*/  STL [R1+0x10c], R3 ;  /* 0x00010c0301007387 */ /* 0x0003e80000100800 */
[----:B------:R0:W-:Y:S01]  /*a2f0*/  STL [R1+0x108], R4 ;  /* 0x0001080401007387 */ /* 0x0001e20000100800 */
[----:B-1----:R-:W-:-:S03]  /*a300*/  IMAD R3, R60, UR76, RZ ;  /* 0x0000004c3c037c24 */ /* 0x002fc6000f8e02ff */
[----:B------:R-:W5:Y:S01]  /*a310*/  LDL.LU R60, [R1+0x30] ;  /* 0x00003000013c7983 */ /* 0x000f620000300800 */
[----:B0-----:R-:W-:-:S03]  /*a320*/  IMAD R4, R59, UR76, RZ ;  /* 0x0000004c3b047c24 */ /* 0x001fc6000f8e02ff */
[----:B------:R3:W-:Y:S04]  /*a330*/  STL [R1+0x104], R3 ;  /* 0x0001040301007387 */ /* 0x0007e80000100800 */
[----:B------:R-:W5:Y:S04]  /*a340*/  LDL.LU R59, [R1+0x2c] ;  /* 0x00002c00013b7983 */ /* 0x000f680000300800 */
[----:B------:R2:W-:Y:S01]  /*a350*/  STL [R1+0x100], R4 ;  /* 0x0001000401007387 */ /* 0x0005e20000100800 */
[----:B---3--:R-:W-:-:S03]  /*a360*/  IMAD R3, R58, UR76, RZ ;  /* 0x0000004c3a037c24 */ /* 0x008fc6000f8e02ff */
[----:B------:R-:W3:Y:S04]  /*a370*/  LDL.LU R58, [R1+0x28] ;  /* 0x00002800013a7983 */ /* 0x000ee80000300800 */
[----:B------:R0:W-:Y:S01]  /*a380*/  STL [R1+0xfc], R3 ;  /* 0x0000fc0301007387 */ /* 0x0001e20000100800 */
[----:B--2---:R-:W-:-:S03]  /*a390*/  IMAD R4, R57, UR76, RZ ;  /* 0x0000004c39047c24 */ /* 0x004fc6000f8e02ff */
[----:B------:R-:W2:Y:S04]  /*a3a0*/  LDL.LU R57, [R1+0x24] ;  /* 0x0000240001397983 */ /* 0x000ea80000300800 */
[----:B------:R1:W-:Y:S01]  /*a3b0*/  STL [R1+0xf8], R4 ;  /* 0x0000f80401007387 */ /* 0x0003e20000100800 */
[----:B0-----:R-:W-:-:S03]  /*a3c0*/  IMAD R3, R54, UR76, RZ ;  /* 0x0000004c36037c24 */ /* 0x001fc6000f8e02ff */
[----:B------:R-:W2:Y:S01]  /*a3d0*/  LDL.LU R54, [R1+0x20] ;  /* 0x0000200001367983 */ /* 0x000ea20000300800 */
[----:B------:R-:W-:-:S03]  /*a3e0*/  IMAD R2, R2, UR76, RZ ;  /* 0x0000004c02027c24 */ /* 0x000fc6000f8e02ff */
[----:B------:R0:W-:Y:S04]  /*a3f0*/  STL [R1+0xf4], R3 ;  /* 0x0000f40301007387 */ /* 0x0001e80000100800 */
[----:B------:R-:W2:Y:S04]  /*a400*/  LDL.LU R7, [R1+0x1c] ;  /* 0x00001c0001077983 */ /* 0x000ea80000300800 */
[----:B------:R0:W-:Y:S04]  /*a410*/  STL [R1+0xf0], R2 ;  /* 0x0000f00201007387 */ /* 0x0001e80000100800 */
[----:B------:R-:W2:Y:S01]  /*a420*/  LDL.LU R6, [R1+0x18] ;  /* 0x0000180001067983 */ /* 0x000ea20000300800 */
[----:B----4-:R-:W-:-:S03]  /*a430*/  IMAD R22, R23, UR76, RZ ;  /* 0x0000004c17167c24 */ /* 0x010fc6000f8e02ff */
[----:B------:R-:W4:Y:S01]  /*a440*/  LDL.LU R5, [R1+0x10] ;  /* 0x0000100001057983 */ /* 0x000f220000300800 */
[----:B------:R-:W-:-:S03]  /*a450*/  IMAD R23, R16, UR76, RZ ;  /* 0x0000004c10177c24 */ /* 0x000fc6000f8e02ff */
[----:B-1----:R-:W4:Y:S01]  /*a460*/  LDL.LU R4, [R1+0xc] ;  /* 0x00000c0001047983 */ /* 0x002f220000300800 */
[----:B-----5:R-:W-:-:S03]  /*a470*/  IMAD R16, R0, UR76, RZ ;  /* 0x0000004c00107c24 */ /* 0x020fc6000f8e02ff */
[----:B0-----:R-:W5:Y:S04]  /*a480*/  LDL.LU R3, [R1+0x8] ;  /* 0x0000080001037983 */ /* 0x001f680000300800 */
[----:B------:R-:W5:Y:S04]  /*a490*/  LDL.LU R2, [R1+0x4] ;  /* 0x0000040001027983 */ /* 0x000f680000300800 */
[----:B------:R-:W-:Y:S04]  /*a4a0*/  STL [R1+0xec], R22 ;  /* 0x0000ec1601007387 */ /* 0x000fe80000100800 */
[----:B------:R-:W-:Y:S04]  /*a4b0*/  STL [R1+0x806c], R22 ;  /* 0x00806c1601007387 */ /* 0x000fe80000100800 */
[----:B------:R-:W5:Y:S01]  /*a4c0*/  LDL.LU R0, [R1] ;  /* 0x0000000001007983 */ /* 0x000f620000300800 */
[----:B------:R-:W-:-:S02]  /*a4d0*/  IMAD R14, R14, UR76, RZ ;  /* 0x0000004c0e0e7c24 */ /* 0x000fc4000f8e02ff */
[----:B------:R-:W-:Y:S01]  /*a4e0*/  IMAD R17, R17, UR76, RZ ;  /* 0x0000004c11117c24 */ /* 0x000fe2000f8e02ff */
[----:B------:R-:W-:Y:S04]  /*a4f0*/  STL [R1+0xe8], R23 ;  /* 0x0000e81701007387 */ /* 0x000fe80000100800 */
[----:B------:R0:W-:Y:S04]  /*a500*/  STL [R1+0x8070], R23 ;  /* 0x0080701701007387 */ /* 0x0001e80000100800 */
[----:B------:R-:W-:Y:S04]  /*a510*/  STL [R1+0xe4], R16 ;  /* 0x0000e41001007387 */ /* 0x000fe80000100800 */
[----:B------:R-:W-:Y:S01]  /*a520*/  STL [R1+0x8074], R16 ;  /* 0x0080741001007387 */ /* 0x000fe20000100800 */
[----:B------:R-:W-:-:S03]  /*a530*/  IMAD R18, R18, UR76, RZ ;  /* 0x0000004c12127c24 */ /* 0x000fc6000f8e02ff */
[----:B------:R-:W-:Y:S04]  /*a540*/  STL [R1+0xe0], R14 ;  /* 0x0000e00e01007387 */ /* 0x000fe80000100800 */
[----:B------:R-:W-:Y:S04]  /*a550*/  STL [R1+0xdc], R17 ;  /* 0x0000dc1101007387 */ /* 0x000fe80000100800 */
[----:B------:R-:W-:Y:S01]  /*a560*/  STL [R1+0xd8], R18 ;  /* 0x0000d81201007387 */ /* 0x000fe20000100800 */
[----:B------:R-:W-:-:S05]  /*a570*/  IMAD R20, R20, UR76, RZ ;  /* 0x0000004c14147c24 */ /* 0x000fca000f8e02ff */
[----:B------:R-:W-:Y:S01]  /*a580*/  STL [R1+0xd4], R20 ;  /* 0x0000d41401007387 */ /* 0x000fe20000100800 */
[----:B------:R-:W-:Y:S02]  /*a590*/  IMAD R60, R60, UR76, RZ ;  /* 0x0000004c3c3c7c24 */ /* 0x000fe4000f8e02ff */
[----:B------:R-:W-:-:S03]  /*a5a0*/  IMAD R59, R59, UR76, RZ ;  /* 0x0000004c3b3b7c24 */ /* 0x000fc6000f8e02ff */
[----:B------:R-:W-:Y:S04]  /*a5b0*/  STL [R1+0xd0], R60 ;  /* 0x0000d03c01007387 */ /* 0x000fe80000100800 */
[----:B------:R-:W-:Y:S01]  /*a5c0*/  STL [R1+0xcc], R59 ;  /* 0x0000cc3b01007387 */ /* 0x000fe20000100800 */
[----:B---3--:R-:W-:-:S05]  /*a5d0*/  IMAD R58, R58, UR76, RZ ;  /* 0x0000004c3a3a7c24 */ /* 0x008fca000f8e02ff */
[----:B------:R-:W-:Y:S01]  /*a5e0*/  STL [R1+0xc8], R58 ;  /* 0x0000c83a01007387 */ /* 0x000fe20000100800 */
[----:B--2---:R-:W-:-:S05]  /*a5f0*/  IMAD R57, R57, UR76, RZ ;  /* 0x0000004c39397c24 */ /* 0x004fca000f8e02ff */
[----:B------:R-:W-:Y:S01]  /*a600*/  STL [R1+0xc4], R57 ;  /* 0x0000c43901007387 */ /* 0x000fe20000100800 */
[----:B------:R-:W-:-:S05]  /*a610*/  IMAD R54, R54, UR76, RZ ;  /* 0x0000004c36367c24 */ /* 0x000fca000f8e02ff */
[----:B------:R-:W-:Y:S01]  /*a620*/  STL [R1+0xc0], R54 ;  /* 0x0000c03601007387 */ /* 0x000fe20000100800 */
[----:B------:R-:W-:Y:S02]  /*a630*/  IMAD R51, R7, UR76, RZ ;  /* 0x0000004c07337c24 */ /* 0x000fe4000f8e02ff */
[----:B------:R-:W-:-:S03]  /*a640*/  IMAD R50, R6, UR76, RZ ;  /* 0x0000004c06327c24 */ /* 0x000fc6000f8e02ff */
[----:B------:R-:W-:Y:S04]  /*a650*/  STL [R1+0xbc], R51 ;  /* 0x0000bc3301007387 */ /* 0x000fe80000100800 */
[----:B------:R-:W-:Y:S04]  /*a660*/  STL [R1+0xb8], R50 ;  /* 0x0000b83201007387 */ /* 0x000fe80000100800 */
[----:B0-----:R-:W2:Y:S04]  /*a670*/  LDL R23, [R1+0x120] ;  /* 0x0001200001177983 */ /* 0x001ea80000100800 */
[----:B------:R-:W3:Y:S01]  /*a680*/  LDL R22, [R1+0x11c] ;  /* 0x00011c0001167983 */ /* 0x000ee20000100800 */
[----:B----4-:R-:W-:-:S02]  /*a690*/  IMAD R43, R5, UR76, RZ ;  /* 0x0000004c052b7c24 */ /* 0x010fc4000f8e02ff */
[----:B------:R-:W-:Y:S01]  /*a6a0*/  IMAD R44, R4, UR76, RZ ;  /* 0x0000004c042c7c24 */ /* 0x000fe2000f8e02ff */
[----:B------:R-:W4:Y:S01]  /*a6b0*/  LDL R61, [R1+0xf0] ;  /* 0x0000f000013d7983 */ /* 0x000f220000100800 */
[----:B------:R-:W-:Y:S02]  /*a6c0*/  IMAD R5, R28, UR76, RZ ;  /* 0x0000004c1c057c24 */ /* 0x000fe4000f8e02ff */
[----:B------:R-:W-:Y:S01]  /*a6d0*/  IMAD R28, R33, UR76, RZ ;  /* 0x0000004c211c7c24 */ /* 0x000fe2000f8e02ff */
[----:B------:R-:W4:Y:S01]  /*a6e0*/  LDL R49, [R1+0xf4] ;  /* 0x0000f40001317983 */ /* 0x000f220000100800 */
[----:B------:R-:W-:Y:S02]  /*a6f0*/  IMAD R4, R8, UR76, RZ ;  /* 0x0000004c08047c24 */ /* 0x000fe4000f8e02ff */
[----:B-----5:R-:W-:Y:S01]  /*a700*/  IMAD R41, R3, UR76, RZ ;  /* 0x0000004c03297c24 */ /* 0x020fe2000f8e02ff */
[----:B------:R-:W5:Y:S01]  /*a710*/  LDL R48, [R1+0x114] ;  /* 0x0001140001307983 */ /* 0x000f620000100800 */
[----:B------:R-:W-:-:S02]  /*a720*/  IMAD R42, R2, UR76, RZ ;  /* 0x0000004c022a7c24 */ /* 0x000fc4000f8e02ff */
[----:B------:R-:W-:Y:S02]  /*a730*/  IMAD R13, R0, UR76, RZ ;  /* 0x0000004c000d7c24 */ /* 0x000fe4000f8e02ff */
[----:B------:R-:W-:Y:S02]  /*a740*/  IMAD R33, R37, UR76, RZ ;  /* 0x0000004c25217c24 */ /* 0x000fe4000f8e02ff */
[----:B------:R-:W-:Y:S02]  /*a750*/  IMAD R8, R12, UR76, RZ ;  /* 0x0000004c0c087c24 */ /* 0x000fe4000f8e02ff */
[----:B------:R-:W-:Y:S02]  /*a760*/  IMAD R7, R52, UR76, RZ ;  /* 0x0000004c34077c24 */ /* 0x000fe4000f8e02ff */
[----:B------:R-:W-:Y:S01]  /*a770*/  IMAD R3, R53, UR76, RZ ;  /* 0x0000004c35037c24 */ /* 0x000fe2000f8e02ff */
[----:B------:R-:W4:Y:S01]  /*a780*/  LDL R52, [R1+0xf8] ;  /* 0x0000f80001347983 */ /* 0x000f220000100800 */
[----:B------:R-:W-:-:S02]  /*a790*/  IMAD R0, R55, UR76, RZ ;  /* 0x0000004c37007c24 */ /* 0x000fc4000f8e02ff */
[----:B------:R-:W-:Y:S01]  /*a7a0*/  IMAD R6, R56, UR76, RZ ;  /* 0x0000004c38067c24 */ /* 0x000fe2000f8e02ff */
[----:B------:R-:W4:Y:S01]  /*a7b0*/  LDL R53, [R1+0xfc] ;  /* 0x0000fc0001357983 */ /* 0x000f220000100800 */
[----:B------:R-:W-:Y:S02]  /*a7c0*/  IMAD R37, R46, UR76, RZ ;  /* 0x0000004c2e257c24 */ /* 0x000fe4000f8e02ff */
[----:B------:R-:W-:Y:S01]  /*a7d0*/  IMAD R2, R47, UR76, RZ ;  /* 0x0000004c2f027c24 */ /* 0x000fe2000f8e02ff */
[----:B------:R-:W4:Y:S01]  /*a7e0*/  LDL R55, [R1+0x100] ;  /* 0x0001000001377983 */ /* 0x000f220000100800 */
[----:B------:R-:W-:-:S03]  /*a7f0*/  IMAD R12, R45, UR76, RZ ;  /* 0x0000004c2d0c7c24 */ /* 0x000fc6000f8e02ff */
[----:B------:R-:W4:Y:S04]  /*a800*/  LDL R56, [R1+0x104] ;  /* 0x0001040001387983 */ /* 0x000f280000100800 */
[----:B------:R-:W4:Y:S04]  /*a810*/  LDL R46, [R1+0x108] ;  /* 0x00010800012e7983 */ /* 0x000f280000100800 */
[----:B------:R-:W4:Y:S04]  /*a820*/  LDL R47, [R1+0x10c] ;  /* 0x00010c00012f7983 */ /* 0x000f280000100800 */
[----:B------:R-:W5:Y:S04]  /*a830*/  LDL R45, [R1+0x110] ;  /* 0x00011000012d7983 */ /* 0x000f680000100800 */
[----:B------:R0:W-:Y:S04]  /*a840*/  STL [R1+0x8020], R21 ;  /* 0x0080201501007387 */ /* 0x0001e80000100800 */
[----:B0-----:R-:W5:Y:S01]  /*a850*/  LDL R21, [R1+0x118] ;  /* 0x0001180001157983 */ /* 0x001f620000100800 */
[----:B------:R-:W-:-:S05]  /*a860*/  SHF.R.S32.HI R16, RZ, 0x1f, R24 ;  /* 0x0000001fff107819 */ /* 0x000fca0000011418 */
[----:B------:R0:W-:Y:S04]  /*a870*/  STL [R1+0xb4], R16 ;  /* 0x0000b41001007387 */ /* 0x0001e80000100800 */
[----:B0-----:R-:W5:Y:S01]  /*a880*/  LDL.LU R16, [R1+0x8074] ;  /* 0x0080740001107983 */ /* 0x001f620000300800 */
[----:B--2---:R-:W-:Y:S02]  /*a890*/  SHF.R.S32.HI R23, RZ, 0x1f, R23 ;  /* 0x0000001fff177819 */ /* 0x004fe40000011417 */
[----:B---3--:R-:W-:-:S03]  /*a8a0*/  SHF.R.S32.HI R22, RZ, 0x1f, R22 ;  /* 0x0000001fff167819 */ /* 0x008fc60000011416 */
[----:B------:R0:W-:Y:S04]  /*a8b0*/  STL [R1+0xb0], R23 ;  /* 0x0000b01701007387 */ /* 0x0001e80000100800 */
[----:B0-----:R-:W2:Y:S04]  /*a8c0*/  LDL.LU R23, [R1+0x8070] ;  /* 0x0080700001177983 */ /* 0x001ea80000300800 */
[----:B------:R0:W-:Y:S04]  /*a8d0*/  STL [R1+0xac], R22 ;  /* 0x0000ac1601007387 */ /* 0x0001e80000100800 */
[----:B0-----:R-:W3:Y:S01]  /*a8e0*/  LDL.LU R22, [R1+0x806c] ;  /* 0x00806c0001167983 */ /* 0x001ee20000300800 */
[----:B----4-:R-:W-:-:S02]  /*a8f0*/  SHF.R.S32.HI R47, RZ, 0x1f, R47 ;  /* 0x0000001fff2f7819 */ /* 0x010fc4000001142f */
[----:B-----5:R-:W-:Y:S02]  /*a900*/  SHF.R.S32.HI R45, RZ, 0x1f, R45 ;  /* 0x0000001fff2d7819 */ /* 0x020fe4000001142d */
[----:B------:R-:W-:-:S05]  /*a910*/  SHF.R.S32.HI R21, RZ, 0x1f, R21 ;  /* 0x0000001fff157819 */ /* 0x000fca0000011415 */
[----:B------:R0:W-:Y:S02]  /*a920*/  STL [R1+0xa8], R21 ;  /* 0x0000a81501007387 */ /* 0x0001e40000100800 */
[----:B0-----:R-:W-:-:S05]  /*a930*/  SHF.R.S32.HI R21, RZ, 0x1f, R48 ;  /* 0x0000001fff157819 */ /* 0x001fca0000011430 */
[----:B------:R0:W-:Y:S04]  /*a940*/  STL [R1+0xa4], R21 ;  /* 0x0000a41501007387 */ /* 0x0001e80000100800 */
[----:B------:R1:W-:Y:S01]  /*a950*/  STL [R1+0xa0], R45 ;  /* 0x0000a02d01007387 */ /* 0x0003e20000100800 */
[----:B0-----:R-:W-:-:S03]  /*a960*/  SHF.R.S32.HI R21, RZ, 0x1f, R46 ;  /* 0x0000001fff157819 */ /* 0x001fc6000001142e */
[----:B------:R-:W-:Y:S01]  /*a970*/  STL [R1+0x9c], R47 ;  /* 0x00009c2f01007387 */ /* 0x000fe20000100800 */
[----:B------:R-:W-:Y:S02]  /*a980*/  SHF.R.S32.HI R46, RZ, 0x1f, R55 ;  /* 0x0000001fff2e7819 */ /* 0x000fe40000011437 */
[----:B-1----:R-:W-:Y:S01]  /*a990*/  SHF.R.S32.HI R45, RZ, 0x1f, R56 ;  /* 0x0000001fff2d7819 */ /* 0x002fe20000011438 */
[----:B------:R0:W-:Y:S04]  /*a9a0*/  STL [R1+0x98], R21 ;  /* 0x0000981501007387 */ /* 0x0001e80000100800 */
[----:B------:R1:W-:Y:S01]  /*a9b0*/  STL [R1+0x94], R45 ;  /* 0x0000942d01007387 */ /* 0x0003e20000100800 */
[----:B0-----:R-:W-:-:S03]  /*a9c0*/  SHF.R.S32.HI R21, RZ, 0x1f, R53 ;  /* 0x0000001fff157819 */ /* 0x001fc60000011435 */
[----:B------:R0:W-:Y:S01]  /*a9d0*/  STL [R1+0x90], R46 ;  /* 0x0000902e01007387 */ /* 0x0001e20000100800 */
[----:B-1----:R-:W-:-:S03]  /*a9e0*/  SHF.R.S32.HI R45, RZ, 0x1f, R52 ;  /* 0x0000001fff2d7819 */ /* 0x002fc60000011434 */
[----:B------:R1:W-:Y:S01]  /*a9f0*/  STL [R1+0x8c], R21 ;  /* 0x00008c1501007387 */ /* 0x0003e20000100800 */
[----:B0-----:R-:W-:-:S03]  /*aa00*/  SHF.R.S32.HI R46, RZ, 0x1f, R49 ;  /* 0x0000001fff2e7819 */ /* 0x001fc60000011431 */
[----:B------:R-:W-:Y:S01]  /*aa10*/  STL [R1+0x88], R45 ;  /* 0x0000882d01007387 */ /* 0x000fe20000100800 */
[----:B-1----:R-:W-:-:S03]  /*aa20*/  SHF.R.S32.HI R21, RZ, 0x1f, R61 ;  /* 0x0000001fff157819 */ /* 0x002fc6000001143d */
[----:B------:R0:W-:Y:S02]  /*aa30*/  STL [R1+0x84], R46 ;  /* 0x0000842e01007387 */ /* 0x0001e40000100800 */
[----:B0-----:R-:W-:Y:S02]  /*aa40*/  SHF.R.S32.HI R46, RZ, 0x1f, R20 ;  /* 0x0000001fff2e7819 */ /* 0x001fe40000011414 */
[----:B---3--:R-:W-:Y:S02]  /*aa50*/  SHF.R.S32.HI R45, RZ, 0x1f, R22 ;  /* 0x0000001fff2d7819 */ /* 0x008fe40000011416 */
[----:B------:R-:W3:Y:S04]  /*aa60*/  LDL.LU R22, [R1+0x8068] ;  /* 0x0080680001167983 */ /* 0x000ee80000300800 */
[----:B------:R2:W-:Y:S02]  /*aa70*/  STL [R1+0x80], R21 ;  /* 0x0000801501007387 */ /* 0x0005e40000100800 */
[----:B--2---:R-:W-:-:S02]  /*aa80*/  SHF.R.S32.HI R21, RZ, 0x1f, R23 ;  /* 0x0000001fff157819 */ /* 0x004fc40000011417 */
[----:B------:R-:W2:Y:S04]  /*aa90*/  LDL.LU R23, [R1+0x8064] ;  /* 0x0080640001177983 */ /* 0x000ea80000300800 */
[----:B------:R0:W-:Y:S02]  /*aaa0*/  STL [R1+0x7c], R45 ;  /* 0x00007c2d01007387 */ /* 0x0001e40000100800 */
[----:B0-----:R-:W-:Y:S02]  /*aab0*/  SHF.R.S32.HI R45, RZ, 0x1f, R16 ;  /* 0x0000001fff2d7819 */ /* 0x001fe40000011410 */
[----:B------:R-:W4:Y:S04]  /*aac0*/  LDL.LU R16, [R1+0x8060] ;  /* 0x0080600001107983 */ /* 0x000f280000300800 */
[----:B------:R0:W-:Y:S02]  /*aad0*/  STL [R1+0x78], R21 ;  /* 0x0000781501007387 */ /* 0x0001e40000100800 */
[----:B0-----:R-:W-:-:S02]  /*aae0*/  SHF.R.S32.HI R21, RZ, 0x1f, R14 ;  /* 0x0000001fff157819 */ /* 0x001fc4000001140e */
[----:B------:R-:W5:Y:S04]  /*aaf0*/  LDL.LU R14, [R1+0x805c] ;  /* 0x00805c00010e7983 */ /* 0x000f680000300800 */
[----:B------:R0:W-:Y:S02]  /*ab00*/  STL [R1+0x74], R45 ;  /* 0x0000742d01007387 */ /* 0x0001e40000100800 */
[----:B0-----:R-:W-:Y:S02]  /*ab10*/  SHF.R.S32.HI R45, RZ, 0x1f, R17 ;  /* 0x0000001fff2d7819 */ /* 0x001fe40000011411 */
[----:B------:R-:W2:Y:S04]  /*ab20*/  LDL.LU R17, [R1+0x8058] ;  /* 0x0080580001117983 */ /* 0x000ea80000300800 */
[----:B------:R0:W-:Y:S02]  /*ab30*/  STL [R1+0x70], R21 ;  /* 0x0000701501007387 */ /* 0x0001e40000100800 */
[----:B0-----:R-:W-:-:S02]  /*ab40*/  SHF.R.S32.HI R21, RZ, 0x1f, R18 ;  /* 0x0000001fff157819 */ /* 0x001fc40000011412 */
[----:B------:R-:W3:Y:S04]  /*ab50*/  LDL.LU R18, [R1+0x8054] ;  /* 0x0080540001127983 */ /* 0x000ee80000300800 */
[----:B------:R0:W-:Y:S04]  /*ab60*/  STL [R1+0x6c], R45 ;  /* 0x00006c2d01007387 */ /* 0x0001e80000100800 */
[----:B------:R-:W4:Y:S04]  /*ab70*/  LDL.LU R20, [R1+0x8050] ;  /* 0x0080500001147983 */ /* 0x000f280000300800 */
[----:B------:R1:W-:Y:S01]  /*ab80*/  STL [R1+0x68], R21 ;  /* 0x0000681501007387 */ /* 0x0003e20000100800 */
[----:B0-----:R-:W-:-:S03]  /*ab90*/  SHF.R.S32.HI R45, RZ, 0x1f, R59 ;  /* 0x0000001fff2d7819 */ /* 0x001fc6000001143b */
[----:B------:R0:W-:Y:S01]  /*aba0*/  STL [R1+0x64], R46 ;  /* 0x0000642e01007387 */ /* 0x0001e20000100800 */
[----:B-1----:R-:W-:Y:S02]  /*abb0*/  SHF.R.S32.HI R21, RZ, 0x1f, R60 ;  /* 0x0000001fff157819 */ /* 0x002fe4000001143c */
[----:B0-----:R-:W-:-:S03]  /*abc0*/  SHF.R.S32.HI R46, RZ, 0x1f, R58 ;  /* 0x0000001fff2e7819 */ /* 0x001fc6000001143a */
[----:B------:R0:W-:Y:S04]  /*abd0*/  STL [R1+0x60], R21 ;  /* 0x0000601501007387 */ /* 0x0001e80000100800 */
[----:B------:R1:W-:Y:S01]  /*abe0*/  STL [R1+0x5c], R45 ;  /* 0x00005c2d01007387 */ /* 0x0003e20000100800 */
[----:B0-----:R-:W-:-:S03]  /*abf0*/  SHF.R.S32.HI R21, RZ, 0x1f, R57 ;  /* 0x0000001fff157819 */ /* 0x001fc60000011439 */
[----:B------:R0:W-:Y:S01]  /*ac00*/  STL [R1+0x58], R46 ;  /* 0x0000582e01007387 */ /* 0x0001e20000100800 */
[----:B-1----:R-:W-:-:S03]  /*ac10*/  SHF.R.S32.HI R45, RZ, 0x1f, R54 ;  /* 0x0000001fff2d7819 */ /* 0x002fc60000011436 */
[----:B------:R1:W-:Y:S01]  /*ac20*/  STL [R1+0x54], R21 ;  /* 0x0000541501007387 */ /* 0x0003e20000100800 */
[----:B0-----:R-:W-:-:S03]  /*ac30*/  SHF.R.S32.HI R46, RZ, 0x1f, R51 ;  /* 0x0000001fff2e7819 */ /* 0x001fc60000011433 */
[----:B------:R0:W-:Y:S01]  /*ac40*/  STL [R1+0x50], R45 ;  /* 0x0000502d01007387 */ /* 0x0001e20000100800 */
[----:B-1----:R-:W-:-:S03]  /*ac50*/  SHF.R.S32.HI R21, RZ, 0x1f, R50 ;  /* 0x0000001fff157819 */ /* 0x002fc60000011432 */
[----:B------:R-:W-:Y:S04]  /*ac60*/  STL [R1+0x4c], R46 ;  /* 0x00004c2e01007387 */ /* 0x000fe80000100800 */
[----:B------:R1:W-:Y:S01]  /*ac70*/  STL [R1+0x8038], R43 ;  /* 0x0080382b01007387 */ /* 0x0003e20000100800 */
[----:B0-----:R-:W-:-:S03]  /*ac80*/  SHF.R.S32.HI R45, RZ, 0x1f, R43 ;  /* 0x0000001fff2d7819 */ /* 0x001fc6000001142b */
[----:B------:R0:W-:Y:S04]  /*ac90*/  STL [R1+0x48], R21 ;  /* 0x0000481501007387 */ /* 0x0001e80000100800 */
[----:B------:R-:W-:Y:S01]  /*aca0*/  STL [R1+0x44], R45 ;  /* 0x0000442d01007387 */ /* 0x000fe20000100800 */
[----:B-1----:R-:W-:Y:S02]  /*acb0*/  SHF.R.S32.HI R43, RZ, 0x1f, R41 ;  /* 0x0000001fff2b7819 */ /* 0x002fe40000011429 */
[----:B0-----:R-:W-:Y:S01]  /*acc0*/  SHF.R.S32.HI R21, RZ, 0x1f, R44 ;  /* 0x0000001fff157819 */ /* 0x001fe2000001142c */
[----:B------:R-:W-:Y:S04]  /*acd0*/  STL [R1+0x8034], R44 ;  /* 0x0080342c01007387 */ /* 0x000fe80000100800 */
[----:B------:R0:W-:Y:S04]  /*ace0*/  STL [R1+0x40], R21 ;  /* 0x0000401501007387 */ /* 0x0001e80000100800 */
[----:B------:R1:W-:Y:S01]  /*acf0*/  STL [R1+0x802c], R41 ;  /* 0x00802c2901007387 */ /* 0x0003e20000100800 */
[----:B0-----:R-:W-:-:S03]  /*ad00*/  SHF.R.S32.HI R21, RZ, 0x1f, R42 ;  /* 0x0000001fff157819 */ /* 0x001fc6000001142a */
[----:B------:R-:W-:Y:S01]  /*ad10*/  STL [R1+0x3c], R43 ;  /* 0x00003c2b01007387 */ /* 0x000fe20000100800 */
[----:B-1----:R-:W-:-:S03]  /*ad20*/  SHF.R.S32.HI R41, RZ, 0x1f, R35 ;  /* 0x0000001fff297819 */ /* 0x002fc60000011423 */
[----:B------:R-:W-:Y:S04]  /*ad30*/  STL [R1+0x8030], R42 ;  /* 0x0080302a01007387 */ /* 0x000fe80000100800 */
[----:B------:R0:W-:Y:S04]  /*ad40*/  STL [R1+0x38], R21 ;  /* 0x0000381501007387 */ /* 0x0001e80000100800 */
[----:B------:R-:W-:Y:S04]  /*ad50*/  STL [R1+0x803c], R35 ;  /* 0x00803c2301007387 */ /* 0x000fe80000100800 */
[----:B------:R-:W-:Y:S01]  /*ad60*/  STL [R1+0x34], R41 ;  /* 0x0000342901007387 */ /* 0x000fe20000100800 */
[----:B0-----:R-:W-:-:S03]  /*ad70*/  SHF.R.S32.HI R21, RZ, 0x1f, R27 ;  /* 0x0000001fff157819 */ /* 0x001fc6000001141b */
[----:B------:R0:W-:Y:S04]  /*ad80*/  STL [R1+0x8028], R27 ;  /* 0x0080281b01007387 */ /* 0x0001e80000100800 */
[----:B------:R1:W-:Y:S01]  /*ad90*/  STL [R1+0x30], R21 ;  /* 0x0000301501007387 */ /* 0x0003e20000100800 */
[----:B0-----:R-:W-:-:S03]  /*ada0*/  SHF.R.S32.HI R27, RZ, 0x1f, R13 ;  /* 0x0000001fff1b7819 */ /* 0x001fc6000001140d */
[----:B------:R0:W-:Y:S01]  /*adb0*/  STL [R1+0x8024], R13 ;  /* 0x0080240d01007387 */ /* 0x0001e20000100800 */
[----:B-1----:R-:W-:-:S03]  /*adc0*/  SHF.R.S32.HI R21, RZ, 0x1f, R32 ;  /* 0x0000001fff157819 */ /* 0x002fc60000011420 */
[----:B------:R-:W-:Y:S04]  /*add0*/  STL [R1+0x2c], R27 ;  /* 0x00002c1b01007387 */ /* 0x000fe80000100800 */
[----:B------:R-:W-:Y:S01]  /*ade0*/  STL [R1+0x8040], R32 ;  /* 0x0080402001007387 */ /* 0x000fe20000100800 */
[----:B0-----:R-:W-:-:S03]  /*adf0*/  SHF.R.S32.HI R13, RZ, 0x1f, R31 ;  /* 0x0000001fff0d7819 */ /* 0x001fc6000001141f */
[----:B------:R0:W-:Y:S04]  /*ae00*/  STL [R1+0x28], R21 ;  /* 0x0000281501007387 */ /* 0x0001e80000100800 */
[----:B------:R-:W-:Y:S01]  /*ae10*/  STL [R1+0x8044], R31 ;  /* 0x0080441f01007387 */ /* 0x000fe20000100800 */
[----:B0-----:R-:W-:-:S03]  /*ae20*/  SHF.R.S32.HI R21, RZ, 0x1f, R11 ;  /* 0x0000001fff157819 */ /* 0x001fc6000001140b */
[----:B------:R0:W-:Y:S04]  /*ae30*/  STL [R1+0x24], R13 ;  /* 0x0000240d01007387 */ /* 0x0001e80000100800 */
[----:B------:R1:W-:Y:S04]  /*ae40*/  STL [R1+0x8048], R11 ;  /* 0x0080480b01007387 */ /* 0x0003e80000100800 */
[----:B------:R1:W-:Y:S01]  /*ae50*/  STL [R1+0x20], R21 ;  /* 0x0000201501007387 */ /* 0x0003e20000100800 */
[----:B0-----:R-:W-:Y:S02]  /*ae60*/  SHF.R.S32.HI R13, RZ, 0x1f, R39 ;  /* 0x0000001fff0d7819 */ /* 0x001fe40000011427 */
[----:B-1----:R-:W-:-:S03]  /*ae70*/  SHF.R.S32.HI R11, RZ, 0x1f, R25 ;  /* 0x0000001fff0b7819 */ /* 0x002fc60000011419 */
[----:B------:R0:W-:Y:S01]  /*ae80*/  STL [R1+0x1c], R13 ;  /* 0x00001c0d01007387 */ /* 0x0001e20000100800 */
[----:B------:R-:W-:-:S03]  /*ae90*/  SHF.R.S32.HI R21, RZ, 0x1f, R38 ;  /* 0x0000001fff157819 */ /* 0x000fc60000011426 */
[----:B------:R1:W-:Y:S04]  /*aea0*/  STL [R1+0x18], R11 ;  /* 0x0000180b01007387 */ /* 0x0003e80000100800 */
[----:B------:R-:W-:Y:S01]  /*aeb0*/  STL [R1+0x14], R21 ;  /* 0x0000141501007387 */ /* 0x000fe20000100800 */
[----:B0-----:R-:W-:-:S03]  /*aec0*/  SHF.R.S32.HI R13, RZ, 0x1f, R9 ;  /* 0x0000001fff0d7819 */ /* 0x001fc60000011409 */
[----:B------:R-:W4:Y:S01]  /*aed0*/  LDL.LU R35, [R1+0x120] ;  /* 0x0001200001237983 */ /* 0x000f220000300800 */
[----:B-1----:R-:W-:-:S03]  /*aee0*/  SHF.R.S32.HI R11, RZ, 0x1f, R30 ;  /* 0x0000001fff0b7819 */ /* 0x002fc6000001141e */
[----:B------:R0:W-:Y:S04]  /*aef0*/  STL [R1+0x10], R13 ;  /* 0x0000100d01007387 */ /* 0x0001e80000100800 */
[----:B------:R1:W-:Y:S04]  /*af00*/  STL [R1+0xc], R11 ;  /* 0x00000c0b01007387 */ /* 0x0003e80000100800 */
[----:B------:R-:W4:Y:S01]  /*af10*/  LDL.LU R43, [R1+0xb4] ;  /* 0x0000b400012b7983 */ /* 0x000f220000300800 */
[----:B0-----:R-:W-:Y:S02]  /*af20*/  SHF.R.S32.HI R13, RZ, 0x1f, R40 ;  /* 0x0000001fff0d7819 */ /* 0x001fe40000011428 */
[----:B-1----:R-:W-:-:S03]  /*af30*/  SHF.R.S32.HI R11, RZ, 0x1f, R7 ;  /* 0x0000001fff0b7819 */ /* 0x002fc60000011407 */
[----:B------:R0:W-:Y:S04]  /*af40*/  STL [R1+0x8], R13 ;  /* 0x0000080d01007387 */ /* 0x0001e80000100800 */
[----:B0-----:R-:W4:Y:S04]  /*af50*/  LDL.LU R13, [R1+0x11c] ;  /* 0x00011c00010d7983 */ /* 0x001f280000300800 */
[----:B------:R3:W-:Y:S04]  /*af60*/  STL [R1+0x4], R11 ;  /* 0x0000040b01007387 */ /* 0x0007e80000100800 */
[----:B------:R-:W4:Y:S04]  /*af70*/  LDL.LU R44, [R1+0xb0] ;  /* 0x0000b000012c7983 */ /* 0x000f280000300800 */
[----:B------:R-:W4:Y:S04]  /*af80*/  LDL.LU R42, [R1+0x118] ;  /* 0x00011800012a7983 */ /* 0x000f280000300800 */
[----:B------:R-:W4:Y:S01]  /*af90*/  LDL.LU R32, [R1+0xac] ;  /* 0x0000ac0001207983 */ /* 0x000f220000300800 */
[----:B-----5:R-:W-:-:S05]  /*afa0*/  IADD3 R31, P2, PT, R24, R14, RZ ;  /* 0x0000000e181f7210 */ /* 0x020fca0007f5e0ff */
[----:B------:R-:W-:Y:S04]  /*afb0*/  STL [R1+0x7798], R31 ;  /* 0x0077981f01007387 */ /* 0x000fe80000100800 */
[----:B------:R-:W5:Y:S01]  /*afc0*/  LDL.LU R41, [R1+0x114] ;  /* 0x0001140001297983 */ /* 0x000f620000300800 */
[----:B--2---:R-:W-:-:S05]  /*afd0*/  IADD3 R27, P6, PT, R24, R17, RZ ;  /* 0x00000011181b7210 */ /* 0x004fca0007fde0ff */
[----:B------:R4:W-:Y:S01]  /*afe0*/  STL [R1+0x779c], R27 ;  /* 0x00779c1b01007387 */ /* 0x0009e20000100800 */
[----:B---3--:R-:W-:-:S05]  /*aff0*/  IADD3 R11, P1, PT, R24, R18, RZ ;  /* 0x00000012180b7210 */ /* 0x008fca0007f3e0ff */
[----:B------:R-:W-:Y:S01]  /*b000*/  STL [R1+0x77a0], R11 ;  /* 0x0077a00b01007387 */ /* 0x000fe20000100800 */
[----:B----4-:R-:W-:-:S03]  /*b010*/  IADD3 R27, P0, PT, R24, R20, RZ ;  /* 0x00000014181b7210 */ /* 0x010fc60007f1e0ff */
[----:B------:R-:W2:Y:S04]  /*b020*/  LDL.LU R24, [R1+0x804c] ;  /* 0x00804c0001187983 */ /* 0x000ea80000300800 */
[----:B------:R0:W-:Y:S04]  /*b030*/  STL [R1+0x7788], R27 ;  /* 0x0077881b01007387 */ /* 0x0001e80000100800 */
[----:B0-----:R-:W3:Y:S01]  /*b040*/  LDL.LU R27, [R1+0xa8] ;  /* 0x0000a800011b7983 */ /* 0x001ee20000300800 */
[C---:B------:R-:W-:Y:S02]  /*b050*/  IADD3 R11, P5, PT, R35.reuse, R14, RZ ;  /* 0x0000000e230b7210 */ /* 0x040fe40007fbe0ff */
[----:B------:R-:W-:-:S03]  /*b060*/  IADD3 R31, P4, PT, R35, R17, RZ ;  /* 0x00000011231f7210 */ /* 0x000fc60007f9e0ff */
[----:B------:R0:W-:Y:S04]  /*b070*/  STL [R1+0x778c], R11 ;  /* 0x00778c0b01007387 */ /* 0x0001e80000100800 */
[----:B------:R1:W-:Y:S01]  /*b080*/  STL [R1+0x7790], R31 ;  /* 0x0077901f01007387 */ /* 0x0003e20000100800 */
[----:B0-----:R-:W-:Y:S01]  /*b090*/  IMAD.X R11, R43, 0x1, R22, P2 ;  /* 0x000000012b0b7824 */ /* 0x001fe200010e0616 */
[----:B-1----:R-:W-:-:S04]  /*b0a0*/  IADD3 R31, P3, PT, R35, R18, RZ ;  /* 0x00000012231f7210 */ /* 0x002fc80007f7e0ff */
[----:B------:R0:W-:Y:S04]  /*b0b0*/  STL [R1+0x7780], R11 ;  /* 0x0077800b01007387 */ /* 0x0001e80000100800 */
[----:B------:R1:W-:Y:S01]  /*b0c0*/  STL [R1+0x7794], R31 ;  /* 0x0077941f01007387 */ /* 0x0003e20000100800 */
[----:B0-----:R-:W-:Y:S01]  /*b0d0*/  IMAD.X R11, R43, 0x1, R23, P6 ;  /* 0x000000012b0b7824 */ /* 0x001fe200030e0617 */
[----:B-1----:R-:W-:-:S04]  /*b0e0*/  IADD3 R31, P2, PT, R35, R20, RZ ;  /* 0x00000014231f7210 */ /* 0x002fc80007f5e0ff */
[----:B------:R0:W-:Y:S04]  /*b0f0*/  STL [R1+0x7784], R11 ;  /* 0x0077840b01007387 */ /* 0x0001e80000100800 */
[----:B------:R-:W4:Y:S04]  /*b100*/  LDL.LU R35, [R1+0x110] ;  /* 0x0001100001237983 */ /* 0x000f280000300800 */
[----:B------:R1:W-:Y:S01]  /*b110*/  STL [R1+0x7778], R31 ;  /* 0x0077781f01007387 */ /* 0x0003e20000100800 */
[----:B0-----:R-:W-:Y:S01]  /*b120*/  IMAD.X R11, R43, 0x1, R16, P1 ;  /* 0x000000012b0b7824 */ /* 0x001fe200008e0610 */
[----:B-1----:R-:W-:-:S04]  /*b130*/  IADD3 R31, P1, PT, R13, R14, RZ ;  /* 0x0000000e0d1f7210 */ /* 0x002fc80007f3e0ff */
[----:B------:R2:W-:Y:S04]  /*b140*/  STL [R1+0x7774], R11 ;  /* 0x0077740b01007387 */ /* 0x0005e80000100800 */
[----:B------:R0:W-:Y:S01]  /*b150*/  STL [R1+0x777c], R31 ;  /* 0x00777c1f01007387 */ /* 0x0001e20000100800 */
[----:B--2---:R-:W-:-:S03]  /*b160*/  IMAD.X R11, R43, 0x1, R24, P0 ;  /* 0x000000012b0b7824 */ /* 0x004fc600000e0618 */
[----:B------:R-:W2:Y:S01]  /*b170*/  LDL.LU R43, [R1+0xa4] ;  /* 0x0000a400012b7983 */ /* 0x000ea20000300800 */
[----:B0-----:R-:W-:-:S03]  /*b180*/  IADD3 R31, P0, PT, R13, R17, RZ ;  /* 0x000000110d1f7210 */ /* 0x001fc60007f1e0ff */
        /* <DEDUP_REMOVED lines=9> */
[----:B------:R-:W2:Y:S04]  /*b220*/  LDL.LU R13, [R1+0x10c] ;  /* 0x00010c00010d7983 */ /* 0x000ea80000300800 */
[----:B------:R1:W-:Y:S01]  /*b230*/  STL [R1+0x7758], R31 ;  /* 0x0077581f01007387 */ /* 0x0003e20000100800 */
[----:B0-----:R-:W-:Y:S01]  /*b240*/  IMAD.X R11, R44, 0x1, R16, P3 ;  /* 0x000000012c0b7824 */ /* 0x001fe200018e0610 */
[----:B-1----:R-:W-:-:S04]  /*b250*/  IADD3 R31, P3, PT, R42, R14, RZ ;  /* 0x0000000e2a1f7210 */ /* 0x002fc80007f7e0ff */
[----:B------:R0:W-:Y:S04]  /*b260*/  STL [R1+0x7754], R11 ;  /* 0x0077540b01007387 */ /* 0x0001e80000100800 */
[----:B------:R1:W-:Y:S01]  /*b270*/  STL [R1+0x775c], R31 ;  /* 0x00775c1f01007387 */ /* 0x0003e20000100800 */
[----:B0-----:R-:W-:-:S03]  /*b280*/  IMAD.X R11, R44, 0x1, R24, P2 ;  /* 0x000000012c0b7824 */ /* 0x001fc600010e0618 */
[----:B------:R-:W2:Y:S01]  /*b290*/  LDL.LU R44, [R1+0xa0] ;  /* 0x0000a000012c7983 */ /* 0x000ea20000300800 */
[----:B-1----:R-:W-:-:S03]  /*b2a0*/  IADD3 R31, P2, PT, R42, R17, RZ ;  /* 0x000000112a1f7210 */ /* 0x002fc60007f5e0ff */
        /* <DEDUP_REMOVED lines=12> */
[----:B-----5:R-:W-:-:S04]  /*b370*/  IADD3 R31, P5, PT, R41, R14, RZ ;  /* 0x0000000e291f7210 */ /* 0x020fc80007fbe0ff */
[----:B------:R0:W-:Y:S04]  /*b380*/  STL [R1+0x7734], R11 ;  /* 0x0077340b01007387 */ /* 0x0001e80000100800 */
[----:B------:R1:W-:Y:S01]  /*b390*/  STL [R1+0x773c], R31 ;  /* 0x00773c1f01007387 */ /* 0x0003e20000100800 */
[----:B0-----:R-:W-:-:S03]  /*b3a0*/  IMAD.X R11, R32, 0x1, R24, P4 ;  /* 0x00000001200b7824 */ /* 0x001fc600020e0618 */
[----:B------:R-:W5:Y:S01]  /*b3b0*/  LDL.LU R32, [R1+0x9c] ;  /* 0x00009c0001207983 */ /* 0x000f620000300800 */
[----:B-1----:R-:W-:-:S03]  /*b3c0*/  IADD3 R31, P4, PT, R41, R17, RZ ;  /* 0x00000011291f7210 */ /* 0x002fc60007f9e0ff */
[----:B------:R3:W-:Y:S04]  /*b3d0*/  STL [R1+0x7720], R11 ;  /* 0x0077200b01007387 */ /* 0x0007e80000100800 */
[----:B------:R0:W-:Y:S01]  /*b3e0*/  STL [R1+0x772c], R31 ;  /* 0x00772c1f01007387 */ /* 0x0001e20000100800 */
[----:B---3--:R-:W-:Y:S01]  /*b3f0*/  IMAD.X R11, R27, 0x1, R22, P3 ;  /* 0x000000011b0b7824 */ /* 0x008fe200018e0616 */
[----:B0-----:R-:W-:-:S04]  /*b400*/  IADD3 R31, P3, PT, R41, R18, RZ ;  /* 0x00000012291f7210 */ /* 0x001fc80007f7e0ff */
[----:B------:R0:W-:Y:S04]  /*b410*/  STL [R1+0x7724], R11 ;  /* 0x0077240b01007387 */ /* 0x0001e80000100800 */
[----:B------:R1:W-:Y:S01]  /*b420*/  STL [R1+0x7730], R31 ;  /* 0x0077301f01007387 */ /* 0x0003e20000100800 */
[----:B0-----:R-:W-:Y:S01]  /*b430*/  IMAD.X R11, R27, 0x1, R23, P2 ;  /* 0x000000011b0b7824 */ /* 0x001fe200010e0617 */
[----:B-1----:R-:W-:-:S04]  /*b440*/  IADD3 R31, P2, PT, R41, R20, RZ ;  /* 0x00000014291f7210 */ /* 0x002fc80007f5e0ff */
[----:B------:R0:W-:Y:S04]  /*b450*/  STL [R1+0x7728], R11 ;  /* 0x0077280b01007387 */ /* 0x0001e80000100800 */
[----:B------:R-:W3:Y:S04]  /*b460*/  LDL.LU R41, [R1+0x104] ;  /* 0x0001040001297983 */ /* 0x000ee80000300800 */
[----:B------:R-:W-:Y:S01]  /*b470*/  STL [R1+0x7718], R31 ;  /* 0x0077181f01007387 */ /* 0x000fe20000100800 */
[----:B0-----:R-:W-:-:S05]  /*b480*/  IMAD.X R11, R27, 0x1, R16, P1 ;  /* 0x000000011b0b7824 */ /* 0x001fca00008e0610 */
[----:B------:R0:W-:Y:S02]  /*b490*/  STL [R1+0x7714], R11 ;  /* 0x0077140b01007387 */ /* 0x0001e40000100800 */
[----:B0-----:R-:W-:Y:S01]  /*b4a0*/  IMAD.X R11, R27, 0x1, R24, P0 ;  /* 0x000000011b0b7824 */ /* 0x001fe200000e0618 */
[----:B----4-:R-:W-:-:S05]  /*b4b0*/  IADD3 R31, P1, PT, R35, R14, RZ ;  /* 0x0000000e231f7210 */ /* 0x010fca0007f3e0ff */
[----:B------:R0:W-:Y:S04]  /*b4c0*/  STL [R1+0x771c], R31 ;  /* 0x00771c1f01007387 */ /* 0x0001e80000100800 */
[----:B------:R-:W4:Y:S04]  /*b4d0*/  LDL.LU R27, [R1+0x98] ;  /* 0x00009800011b7983 */ /* 0x000f280000300800 */
[----:B------:R2:W-:Y:S01]  /*b4e0*/  STL [R1+0x7700], R11 ;  /* 0x0077000b01007387 */ /* 0x0005e20000100800 */
[----:B0-----:R-:W-:-:S05]  /*b4f0*/  IADD3 R31, P0, PT, R35, R17, RZ ;  /* 0x00000011231f7210 */ /* 0x001fca0007f1e0ff */
[----:B------:R0:W-:Y:S01]  /*b500*/  STL [R1+0x770c], R31 ;  /* 0x00770c1f01007387 */ /* 0x0001e20000100800 */
[----:B--2---:R-:W-:Y:S01]  /*b510*/  IMAD.X R11, R43, 0x1, R22, P5 ;  /* 0x000000012b0b7824 */ /* 0x004fe200028e0616 */
[----:B0-----:R-:W-:-:S04]  /*b520*/  IADD3 R31, P5, PT, R35, R18, RZ ;  /* 0x00000012231f7210 */ /* 0x001fc80007fbe0ff */
        /* <DEDUP_REMOVED lines=34> */
[----:B-----5:R-:W-:Y:S01]  /*b750*/  IMAD.X R11, R32, 0x1, R22, P3 ;  /* 0x00000001200b7824 */ /* 0x020fe200018e0616 */
[----:B0-----:R-:W-:-:S04]  /*b760*/  IADD3 R31, P3, PT, R42, R18, RZ ;  /* 0x000000122a1f7210 */ /* 0x001fc80007f7e0ff */
[----:B------:R0:W-:Y:S04]  /*b770*/  STL [R1+0x76c4], R11 ;  /* 0x0076c40b01007387 */ /* 0x0001e80000100800 */
[----:B------:R1:W-:Y:S01]  /*b780*/  STL [R1+0x76d0], R31 ;  /* 0x0076d01f01007387 */ /* 0x0003e20000100800 */
[----:B0-----:R-:W-:Y:S01]  /*b790*/  IMAD.X R11, R32, 0x1, R23, P2 ;  /* 0x00000001200b7824 */ /* 0x001fe200010e0617 */
[----:B-1----:R-:W-:-:S04]  /*b7a0*/  IADD3 R31, P2, PT, R42, R20, RZ ;  /* 0x000000142a1f7210 */ /* 0x002fc80007f5e0ff */
[----:B------:R0:W-:Y:S04]  /*b7b0*/  STL [R1+0x76c8], R11 ;  /* 0x0076c80b01007387 */ /* 0x0001e80000100800 */
[----:B------:R-:W5:Y:S04]  /*b7c0*/  LDL.LU R42, [R1+0xf8] ;  /* 0x0000f800012a7983 */ /* 0x000f680000300800 */
[----:B------:R3:W-:Y:S01]  /*b7d0*/  STL [R1+0x76b8], R31 ;  /* 0x0076b81f01007387 */ /* 0x0007e20000100800 */
[----:B0-----:R-:W-:Y:S01]  /*b7e0*/  IMAD.X R11, R32, 0x1, R16, P1 ;  /* 0x00000001200b7824 */ /* 0x001fe200008e0610 */
[----:B---3--:R-:W-:-:S04]  /*b7f0*/  IADD3 R31, P1, PT, R41, R14, RZ ;  /* 0x0000000e291f7210 */ /* 0x008fc80007f3e0ff */
[----:B------:R0:W-:Y:S04]  /*b800*/  STL [R1+0x76b4], R11 ;  /* 0x0076b40b01007387 */ /* 0x0001e80000100800 */
[----:B------:R1:W-:Y:S01]  /*b810*/  STL [R1+0x76bc], R31 ;  /* 0x0076bc1f01007387 */ /* 0x0003e20000100800 */
[----:B0-----:R-:W-:-:S03]  /*b820*/  IMAD.X R11, R32, 0x1, R24, P0 ;  /* 0x00000001200b7824 */ /* 0x001fc600000e0618 */
[----:B------:R-:W3:Y:S01]  /*b830*/  LDL.LU R32, [R1+0x8c] ;  /* 0x00008c0001207983 */ /* 0x000ee20000300800 */
[----:B-1----:R-:W-:-:S03]  /*b840*/  IADD3 R31, P0, PT, R41, R17, RZ ;  /* 0x00000011291f7210 */ /* 0x002fc60007f1e0ff */
[----:B------:R4:W-:Y:S04]  /*b850*/  STL [R1+0x76a0], R11 ;  /* 0x0076a00b01007387 */ /* 0x0009e80000100800 */
[----:B------:R0:W-:Y:S01]  /*b860*/  STL [R1+0x76ac], R31 ;  /* 0x0076ac1f01007387 */ /* 0x0001e20000100800 */
[----:B----4-:R-:W-:Y:S01]  /*b870*/  IMAD.X R11, R27, 0x1, R22, P5 ;  /* 0x000000011b0b7824 */ /* 0x010fe200028e0616 */
[----:B0-----:R-:W-:-:S04]  /*b880*/  IADD3 R31, P5, PT, R41, R18, RZ ;  /* 0x00000012291f7210 */ /* 0x001fc80007fbe0ff */
[----:B------:R0:W-:Y:S04]  /*b890*/  STL [R1+0x76a4], R11 ;  /* 0x0076a40b01007387 */ /* 0x0001e80000100800 */
[----:B------:R1:W-:Y:S01]  /*b8a0*/  STL [R1+0x76b0], R31 ;  /* 0x0076b01f01007387 */ /* 0x0003e20000100800 */
[----:B0-----:R-:W-:Y:S01]  /*b8b0*/  IMAD.X R11, R27, 0x1, R23, P4 ;  /* 0x000000011b0b7824 */ /* 0x001fe200020e0617 */
[----:B-1----:R-:W-:-:S04]  /*b8c0*/  IADD3 R31, P4, PT, R41, R20, RZ ;  /* 0x00000014291f7210 */ /* 0x002fc80007f9e0ff */
[----:B------:R0:W-:Y:S04]  /*b8d0*/  STL [R1+0x76a8], R11 ;  /* 0x0076a80b01007387 */ /* 0x0001e80000100800 */
[----:B------:R-:W4:Y:S04]  /*b8e0*/  LDL.LU R41, [R1+0xf4] ;  /* 0x0000f40001297983 */ /* 0x000f280000300800 */
[----:B------:R-:W-:Y:S01]  /*b8f0*/  STL [R1+0x7698], R31 ;  /* 0x0076981f01007387 */ /* 0x000fe20000100800 */
[----:B0-----:R-:W-:-:S05]  /*b900*/  IMAD.X R11, R27, 0x1, R16, P3 ;  /* 0x000000011b0b7824 */ /* 0x001fca00018e0610 */
[----:B------:R0:W-:Y:S02]  /*b910*/  STL [R1+0x7694], R11 ;  /* 0x0076940b01007387 */ /* 0x0001e40000100800 */
[----:B0-----:R-:W-:Y:S01]  /*b920*/  IMAD.X R11, R27, 0x1, R24, P2 ;  /* 0x000000011b0b7824 */ /* 0x001fe200010e0618 */
[----:B--2---:R-:W-:-:S05]  /*b930*/  IADD3 R31, P3, PT, R35, R14, RZ ;  /* 0x0000000e231f7210 */ /* 0x004fca0007f7e0ff */
[----:B------:R0:W-:Y:S04]  /*b940*/  STL [R1+0x769c], R31 ;  /* 0x00769c1f01007387 */ /* 0x0001e80000100800 */
[----:B------:R-:W2:Y:S04]  /*b950*/  LDL.LU R27, [R1+0x88] ;  /* 0x00008800011b7983 */ /* 0x000ea80000300800 */
[----:B------:R1:W-:Y:S01]  /*b960*/  STL [R1+0x7680], R11 ;  /* 0x0076800b01007387 */ /* 0x0003e20000100800 */
[----:B0-----:R-:W-:-:S05]  /*b970*/  IADD3 R31, P2, PT, R35, R17, RZ ;  /* 0x00000011231f7210 */ /* 0x001fca0007f5e0ff */
[----:B------:R0:W-:Y:S01]  /*b980*/  STL [R1+0x768c], R31 ;  /* 0x00768c1f01007387 */ /* 0x0001e20000100800 */
[----:B-1----:R-:W-:Y:S01]  /*b990*/  IMAD.X R11, R43, 0x1, R22, P1 ;  /* 0x000000012b0b7824 */ /* 0x002fe200008e0616 */
        /* <DEDUP_REMOVED lines=43> */
[----:B------:R4:W-:Y:S01]  /*bc50*/  STL [R1+0x7638], R31 ;  /* 0x0076381f01007387 */ /* 0x0009e20000100800 */
[----:B0-----:R-:W-:-:S05]  /*bc60*/  IMAD.X R11, R32, 0x1, R16, P3 ;  /* 0x00000001200b7824 */ /* 0x001fca00018e0610 */
[----:B------:R0:W-:Y:S01]  /*bc70*/  STL [R1+0x7634], R11 ;  /* 0x0076340b01007387 */ /* 0x0001e20000100800 */
[----:B----4-:R-:W-:Y:S01]  /*bc80*/  IADD3 R31, P3, PT, R41, R14, RZ ;  /* 0x0000000e291f7210 */ /* 0x010fe20007f7e0ff */
[----:B0-----:R-:W-:-:S04]  /*bc90*/  IMAD.X R11, R32, 0x1, R24, P2 ;  /* 0x00000001200b7824 */ /* 0x001fc800010e0618 */
        /* <DEDUP_REMOVED lines=14> */
[----:B0-----:R-:W-:-:S05]  /*bd80*/  IMAD.X R11, R27, 0x1, R16, P5 ;  /* 0x000000011b0b7824 */ /* 0x001fca00028e0610 */
[----:B------:R0:W-:Y:S01]  /*bd90*/  STL [R1+0x7614], R11 ;  /* 0x0076140b01007387 */ /* 0x0001e20000100800 */
[----:B-1----:R-:W-:Y:S01]  /*bda0*/  IADD3 R31, P5, PT, R35, R14, RZ ;  /* 0x0000000e231f7210 */ /* 0x002fe20007fbe0ff */
[----:B0-----:R-:W-:-:S04]  /*bdb0*/  IMAD.X R11, R27, 0x1, R24, P4 ;  /* 0x000000011b0b7824 */ /* 0x001fc800020e0618 */
        /* <DEDUP_REMOVED lines=64> */
[----:B-1----:R-:W-:Y:S02]  /*c1c0*/  IADD3 R31, P2, PT, R41, R20, RZ ;  /* 0x00000014291f7210 */ /* 0x002fe40007f5e0ff */
[----:B------:R-:W2:Y:S04]  /*c1d0*/  LDL.LU R41, [R1+0xd4] ;  /* 0x0000d40001297983 */ /* 0x000ea80000300800 */
[----:B------:R0:W-:Y:S04]  /*c1e0*/  STL [R1+0x75a8], R11 ;  /* 0x0075a80b01007387 */ /* 0x0001e80000100800 */
        /* <DEDUP_REMOVED lines=51> */
[----:B------:R-:W-:-:S04]  /*c520*/  IADD3 R42, P2, PT, R42, R20, RZ ;  /* 0x000000142a2a7210 */ /* 0x000fc80007f5e0ff */
[----:B------:R-:W-:Y:S01]  /*c530*/  STL [R1+0x7548], R11 ;  /* 0x0075480b01007387 */ /* 0x000fe20000100800 */
[----:B-1----:R-:W-:-:S03]  /*c540*/  IMAD.X R31, R32, 0x1, R16, P1 ;  /* 0x00000001201f7824 */ /* 0x002fc600008e0610 */
[----:B------:R0:W-:Y:S04]  /*c550*/  STL [R1+0x7538], R42 ;  /* 0x0075382a01007387 */ /* 0x0001e80000100800 */
[----:B0-----:R-:W2:Y:S01]  /*c560*/  LDL.LU R42, [R1+0xc8] ;  /* 0x0000c800012a7983 */ /* 0x001ea20000300800 */
[----:B------:R-:W-:-:S03]  /*c570*/  IADD3 R11, P1, PT, R41, R14, RZ ;  /* 0x0000000e290b7210 */ /* 0x000fc60007f3e0ff */
[----:B------:R0:W-:Y:S04]  /*c580*/  STL [R1+0x7534], R31 ;  /* 0x0075341f01007387 */ /* 0x0001e80000100800 */
[----:B------:R1:W-:Y:S04]  /*c590*/  STL [R1+0x753c], R11 ;  /* 0x00753c0b01007387 */ /* 0x0003e80000100800 */
[----:B0-----:R-:W2:Y:S01]  /*c5a0*/  LDL.LU R31, [R1+0x5c] ;  /* 0x00005c00011f7983 */ /* 0x001ea20000300800 */
[----:B------:R-:W-:Y:S01]  /*c5b0*/  IMAD.X R32, R32, 0x1, R24, P0 ;  /* 0x0000000120207824 */ /* 0x000fe200000e0618 */
[----:B-1----:R-:W-:-:S04]  /*c5c0*/  IADD3 R11, P0, PT, R41, R17, RZ ;  /* 0x00000011290b7210 */ /* 0x002fc80007f1e0ff */
[----:B------:R0:W-:Y:S04]  /*c5d0*/  STL [R1+0x7520], R32 ;  /* 0x0075202001007387 */ /* 0x0001e80000100800 */
[----:B------:R1:W-:Y:S01]  /*c5e0*/  STL [R1+0x752c], R11 ;  /* 0x00752c0b01007387 */ /* 0x0003e20000100800 */
[----:B0-----:R-:W-:Y:S01]  /*c5f0*/  IMAD.X R32, R27, 0x1, R22, P5 ;  /* 0x000000011b207824 */ /* 0x001fe200028e0616 */
[----:B-1----:R-:W-:-:S04]  /*c600*/  IADD3 R11, P5, PT, R41, R18, RZ ;  /* 0x00000012290b7210 */ /* 0x002fc80007fbe0ff */
[----:B------:R0:W-:Y:S04]  /*c610*/  STL [R1+0x7524], R32 ;  /* 0x0075242001007387 */ /* 0x0001e80000100800 */
[----:B------:R1:W-:Y:S01]  /*c620*/  STL [R1+0x7530], R11 ;  /* 0x0075300b01007387 */ /* 0x0003e20000100800 */
[----:B0-----:R-:W-:Y:S01]  /*c630*/  IMAD.X R32, R27, 0x1, R23, P4 ;  /* 0x000000011b207824 */ /* 0x001fe200020e0617 */
[----:B------:R-:W-:-:S04]  /*c640*/  IADD3 R41, P4, PT, R41, R20, RZ ;  /* 0x0000001429297210 */ /* 0x000fc80007f9e0ff */
[----:B------:R-:W-:Y:S04]  /*c650*/  STL [R1+0x7528], R32 ;  /* 0x0075282001007387 */ /* 0x000fe80000100800 */
[----:B------:R0:W-:Y:S01]  /*c660*/  STL [R1+0x7518], R41 ;  /* 0x0075182901007387 */ /* 0x0001e20000100800 */
[----:B-1----:R-:W-:-:S03]  /*c670*/  IMAD.X R11, R27, 0x1, R16, P3 ;  /* 0x000000011b0b7824 */ /* 0x002fc600018e0610 */
[----:B0-----:R-:W2:Y:S01]  /*c680*/  LDL.LU R41, [R1+0xc4] ;  /* 0x0000c40001297983 */ /* 0x001ea20000300800 */
[----:B------:R-:W-:-:S03]  /*c690*/  IADD3 R32, P3, PT, R35, R14, RZ ;  /* 0x0000000e23207210 */ /* 0x000fc60007f7e0ff */
[----:B------:R-:W-:Y:S04]  /*c6a0*/  STL [R1+0x7514], R11 ;  /* 0x0075140b01007387 */ /* 0x000fe80000100800 */
[----:B------:R0:W-:Y:S04]  /*c6b0*/  STL [R1+0x751c], R32 ;  /* 0x00751c2001007387 */ /* 0x0001e80000100800 */
[----:B0-----:R-:W2:Y:S01]  /*c6c0*/  LDL.LU R32, [R1+0x58] ;  /* 0x0000580001207983 */ /* 0x001ea20000300800 */
[----:B------:R-:W-:Y:S01]  /*c6d0*/  IMAD.X R11, R27, 0x1, R24, P2 ;  /* 0x000000011b0b7824 */ /* 0x000fe200010e0618 */
[----:B------:R-:W-:-:S04]  /*c6e0*/  IADD3 R27, P2, PT, R35, R17, RZ ;  /* 0x00000011231b7210 */ /* 0x000fc80007f5e0ff */
        /* <DEDUP_REMOVED lines=13> */
[----:B------:R-:W-:Y:S04]  /*c7c0*/  STL [R1+0x74f4], R11 ;  /* 0x0074f40b01007387 */ /* 0x000fe80000100800 */
[----:B------:R0:W-:Y:S04]  /*c7d0*/  STL [R1+0x74fc], R27 ;  /* 0x0074fc1b01007387 */ /* 0x0001e80000100800 */
[----:B0-----:R-:W3:Y:S01]  /*c7e0*/  LDL.LU R27, [R1+0x54] ;  /* 0x00005400011b7983 */ /* 0x001ee20000300800 */
[----:B------:R-:W-:Y:S01]  /*c7f0*/  IMAD.X R11, R43, 0x1, R24, P4 ;  /* 0x000000012b0b7824 */ /* 0x000fe200020e0618 */
[----:B------:R-:W-:-:S04]  /*c800*/  IADD3 R43, P4, PT, R13, R17, RZ ;  /* 0x000000110d2b7210 */ /* 0x000fc80007f9e0ff */
[----:B------:R4:W-:Y:S04]  /*c810*/  STL [R1+0x74e0], R11 ;  /* 0x0074e00b01007387 */ /* 0x0009e80000100800 */
[----:B------:R0:W-:Y:S01]  /*c820*/  STL [R1+0x74ec], R43 ;  /* 0x0074ec2b01007387 */ /* 0x0001e20000100800 */
[----:B----4-:R-:W-:Y:S01]  /*c830*/  IMAD.X R11, R44, 0x1, R22, P3 ;  /* 0x000000012c0b7824 */ /* 0x010fe200018e0616 */
[----:B0-----:R-:W-:-:S04]  /*c840*/  IADD3 R43, P3, PT, R13, R18, RZ ;  /* 0x000000120d2b7210 */ /* 0x001fc80007f7e0ff */
[----:B------:R-:W-:Y:S04]  /*c850*/  STL [R1+0x74e4], R11 ;  /* 0x0074e40b01007387 */ /* 0x000fe80000100800 */
[----:B------:R0:W-:Y:S04]  /*c860*/  STL [R1+0x74f0], R43 ;  /* 0x0074f02b01007387 */ /* 0x0001e80000100800 */
[----:B0-----:R-:W4:Y:S01]  /*c870*/  LDL.LU R43, [R1+0xbc] ;  /* 0x0000bc00012b7983 */ /* 0x001f220000300800 */
[----:B------:R-:W-:Y:S01]  /*c880*/  IMAD.X R11, R44, 0x1, R23, P2 ;  /* 0x000000012c0b7824 */ /* 0x000fe200010e0617 */
[----:B------:R-:W-:-:S04]  /*c890*/  IADD3 R13, P2, PT, R13, R20, RZ ;  /* 0x000000140d0d7210 */ /* 0x000fc80007f5e0ff */
[----:B------:R-:W-:Y:S04]  /*c8a0*/  STL [R1+0x74e8], R11 ;  /* 0x0074e80b01007387 */ /* 0x000fe80000100800 */
[----:B------:R0:W-:Y:S04]  /*c8b0*/  STL [R1+0x74d8], R13 ;  /* 0x0074d80d01007387 */ /* 0x0001e80000100800 */
[----:B0-----:R-:W3:Y:S01]  /*c8c0*/  LDL.LU R13, [R1+0x50] ;  /* 0x00005000010d7983 */ /* 0x001ee20000300800 */
[C---:B------:R-:W-:Y:S02]  /*c8d0*/  IMAD.X R11, R44.reuse, 0x1, R16, P1 ;  /* 0x000000012c0b7824 */ /* 0x040fe400008e0610 */
[----:B------:R-:W-:-:S03]  /*c8e0*/  IMAD.X R44, R44, 0x1, R24, P0 ;  /* 0x000000012c2c7824 */ /* 0x000fc600000e0618 */
[----:B------:R2:W-:Y:S02]  /*c8f0*/  STL [R1+0x74d4], R11 ;  /* 0x0074d40b01007387 */ /* 0x0005e40000100800 */
[----:B--2---:R-:W-:-:S05]  /*c900*/  IADD3 R11, P1, PT, R42, R14, RZ ;  /* 0x0000000e2a0b7210 */ /* 0x004fca0007f3e0ff */
[----:B------:R0:W-:Y:S04]  /*c910*/  STL [R1+0x74dc], R11 ;  /* 0x0074dc0b01007387 */ /* 0x0001e80000100800 */
[----:B------:R1:W-:Y:S01]  /*c920*/  STL [R1+0x74c0], R44 ;  /* 0x0074c02c01007387 */ /* 0x0003e20000100800 */
[----:B0-----:R-:W-:Y:S01]  /*c930*/  IADD3 R11, P0, PT, R42, R17, RZ ;  /* 0x000000112a0b7210 */ /* 0x001fe20007f1e0ff */
[----:B-1----:R-:W-:-:S04]  /*c940*/  IMAD.X R44, R31, 0x1, R22, P5 ;  /* 0x000000011f2c7824 */ /* 0x002fc800028e0616 */
[----:B------:R-:W-:Y:S04]  /*c950*/  STL [R1+0x74cc], R11 ;  /* 0x0074cc0b01007387 */ /* 0x000fe80000100800 */
[----:B------:R0:W-:Y:S04]  /*c960*/  STL [R1+0x74c4], R44 ;  /* 0x0074c42c01007387 */ /* 0x0001e80000100800 */
[----:B0-----:R-:W2:Y:S01]  /*c970*/  LDL.LU R44, [R1+0xb8] ;  /* 0x0000b800012c7983 */ /* 0x001ea20000300800 */
[----:B------:R-:W-:-:S05]  /*c980*/  IADD3 R11, P5, PT, R42, R18, RZ ;  /* 0x000000122a0b7210 */ /* 0x000fca0007fbe0ff */
[----:B------:R0:W-:Y:S02]  /*c990*/  STL [R1+0x74d0], R11 ;  /* 0x0074d00b01007387 */ /* 0x0001e40000100800 */
[----:B0-----:R-:W-:-:S05]  /*c9a0*/  IMAD.X R11, R31, 0x1, R23, P4 ;  /* 0x000000011f0b7824 */ /* 0x001fca00020e0617 */
[----:B------:R0:W-:Y:S02]  /*c9b0*/  STL [R1+0x74c8], R11 ;  /* 0x0074c80b01007387 */ /* 0x0001e40000100800 */
[----:B0-----:R-:W-:Y:S02]  /*c9c0*/  IADD3 R11, P4, PT, R42, R20, RZ ;  /* 0x000000142a0b7210 */ /* 0x001fe40007f9e0ff */
[----:B------:R-:W2:Y:S04]  /*c9d0*/  LDL.LU R42, [R1+0x4c] ;  /* 0x00004c00012a7983 */ /* 0x000ea80000300800 */
[----:B------:R0:W-:Y:S02]  /*c9e0*/  STL [R1+0x74b8], R11 ;  /* 0x0074b80b01007387 */ /* 0x0001e40000100800 */
[----:B0-----:R-:W-:-:S02]  /*c9f0*/  IMAD.X R11, R31, 0x1, R16, P3 ;  /* 0x000000011f0b7824 */ /* 0x001fc400018e0610 */
[----:B------:R-:W-:-:S03]  /*ca00*/  IMAD.X R31, R31, 0x1, R24, P2 ;  /* 0x000000011f1f7824 */ /* 0x000fc600010e0618 */
[----:B------:R0:W-:Y:S02]  /*ca10*/  STL [R1+0x74b4], R11 ;  /* 0x0074b40b01007387 */ /* 0x0001e40000100800 */
[----:B0-----:R-:W-:-:S05]  /*ca20*/  IADD3 R11, P3, PT, R41, R14, RZ ;  /* 0x0000000e290b7210 */ /* 0x001fca0007f7e0ff */
[----:B------:R0:W-:Y:S04]  /*ca30*/  STL [R1+0x74bc], R11 ;  /* 0x0074bc0b01007387 */ /* 0x0001e80000100800 */
[----:B0-----:R-:W2:Y:S04]  /*ca40*/  LDL.LU R11, [R1+0x8048] ;  /* 0x00804800010b7983 */ /* 0x001ea80000300800 */
[----:B------:R0:W-:Y:S02]  /*ca50*/  STL [R1+0x74a0], R31 ;  /* 0x0074a01f01007387 */ /* 0x0001e40000100800 */
[----:B0-----:R-:W-:-:S05]  /*ca60*/  IADD3 R31, P2, PT, R41, R17, RZ ;  /* 0x00000011291f7210 */ /* 0x001fca0007f5e0ff */
[----:B------:R0:W-:Y:S02]  /*ca70*/  STL [R1+0x74ac], R31 ;  /* 0x0074ac1f01007387 */ /* 0x0001e40000100800 */
[----:B0-----:R-:W-:-:S05]  /*ca80*/  IMAD.X R31, R32, 0x1, R22, P1 ;  /* 0x00000001201f7824 */ /* 0x001fca00008e0616 */
[----:B------:R0:W-:Y:S02]  /*ca90*/  STL [R1+0x74a4], R31 ;  /* 0x0074a41f01007387 */ /* 0x0001e40000100800 */
[----:B0-----:R-:W-:-:S05]  /*caa0*/  IADD3 R31, P1, PT, R41, R18, RZ ;  /* 0x00000012291f7210 */ /* 0x001fca0007f3e0ff */
        /* <DEDUP_REMOVED lines=9> */
[----:B-----5:R-:W-:-:S05]  /*cb40*/  IADD3 R31, P5, PT, R35, R14, RZ ;  /* 0x0000000e231f7210 */ /* 0x020fca0007fbe0ff */
[----:B------:R0:W-:Y:S04]  /*cb50*/  STL [R1+0x749c], R31 ;  /* 0x00749c1f01007387 */ /* 0x0001e80000100800 */
[----:B0-----:R-:W5:Y:S04]  /*cb60*/  LDL.LU R31, [R1+0x8044] ;  /* 0x00804400011f7983 */ /* 0x001f680000300800 */
[----:B------:R0:W-:Y:S02]  /*cb70*/  STL [R1+0x7480], R32 ;  /* 0x0074802001007387 */ /* 0x0001e40000100800 */
[----:B0-----:R-:W-:-:S05]  /*cb80*/  IADD3 R32, P4, PT, R35, R17, RZ ;  /* 0x0000001123207210 */ /* 0x001fca0007f9e0ff */
[----:B------:R3:W-:Y:S02]  /*cb90*/  STL [R1+0x748c], R32 ;  /* 0x00748c2001007387 */ /* 0x0007e40000100800 */
[----:B---3--:R-:W-:-:S05]  /*cba0*/  IMAD.X R32, R27, 0x1, R22, P3 ;  /* 0x000000011b207824 */ /* 0x008fca00018e0616 */
[----:B------:R0:W-:Y:S02]  /*cbb0*/  STL [R1+0x7484], R32 ;  /* 0x0074842001007387 */ /* 0x0001e40000100800 */
[----:B0-----:R-:W-:-:S05]  /*cbc0*/  IADD3 R32, P3, PT, R35, R18, RZ ;  /* 0x0000001223207210 */ /* 0x001fca0007f7e0ff */
[----:B------:R0:W-:Y:S02]  /*cbd0*/  STL [R1+0x7490], R32 ;  /* 0x0074902001007387 */ /* 0x0001e40000100800 */
[----:B0-----:R-:W-:Y:S01]  /*cbe0*/  IMAD.X R32, R27, 0x1, R23, P2 ;  /* 0x000000011b207824 */ /* 0x001fe200010e0617 */
[----:B------:R-:W-:-:S04]  /*cbf0*/  IADD3 R35, P2, PT, R35, R20, RZ ;  /* 0x0000001423237210 */ /* 0x000fc80007f5e0ff */
[----:B------:R0:W-:Y:S04]  /*cc00*/  STL [R1+0x7488], R32 ;  /* 0x0074882001007387 */ /* 0x0001e80000100800 */
[----:B0-----:R-:W3:Y:S04]  /*cc10*/  LDL.LU R32, [R1+0x8040] ;  /* 0x0080400001207983 */ /* 0x001ee80000300800 */
[----:B------:R0:W-:Y:S02]  /*cc20*/  STL [R1+0x7478], R35 ;  /* 0x0074782301007387 */ /* 0x0001e40000100800 */
[----:B0-----:R-:W-:-:S02]  /*cc30*/  IMAD.X R35, R27, 0x1, R16, P1 ;  /* 0x000000011b237824 */ /* 0x001fc400008e0610 */
[----:B------:R-:W-:-:S03]  /*cc40*/  IMAD.X R27, R27, 0x1, R24, P0 ;  /* 0x000000011b1b7824 */ /* 0x000fc600000e0618 */
[----:B------:R4:W-:Y:S02]  /*cc50*/  STL [R1+0x7474], R35 ;  /* 0x0074742301007387 */ /* 0x0009e40000100800 */
[----:B----4-:R-:W-:-:S05]  /*cc60*/  IADD3 R35, P1, PT, R43, R14, RZ ;  /* 0x0000000e2b237210 */ /* 0x010fca0007f3e0ff */
[----:B------:R0:W-:Y:S04]  /*cc70*/  STL [R1+0x747c], R35 ;  /* 0x00747c2301007387 */ /* 0x0001e80000100800 */
[----:B0-----:R-:W4:Y:S04]  /*cc80*/  LDL.LU R35, [R1+0x803c] ;  /* 0x00803c0001237983 */ /* 0x001f280000300800 */
[----:B------:R0:W-:Y:S02]  /*cc90*/  STL [R1+0x7460], R27 ;  /* 0x0074601b01007387 */ /* 0x0001e40000100800 */
[----:B0-----:R-:W-:-:S05]  /*cca0*/  IADD3 R27, P0, PT, R43, R17, RZ ;  /* 0x000000112b1b7210 */ /* 0x001fca0007f1e0ff */
[----:B------:R0:W-:Y:S02]  /*ccb0*/  STL [R1+0x746c], R27 ;  /* 0x00746c1b01007387 */ /* 0x0001e40000100800 */
[----:B0-----:R-:W-:-:S05]  /*ccc0*/  IMAD.X R27, R13, 0x1, R22, P5 ;  /* 0x000000010d1b7824 */ /* 0x001fca00028e0616 */
        /* <DEDUP_REMOVED lines=8> */
[----:B0-----:R-:W-:-:S05]  /*cd50*/  IMAD.X R43, R13, 0x1, R16, P3 ;  /* 0x000000010d2b7824 */ /* 0x001fca00018e0610 */
[----:B------:R2:W-:Y:S02]  /*cd60*/  STL [R1+0x7454], R43 ;  /* 0x0074542b01007387 */ /* 0x0005e40000100800 */
[----:B--2---:R-:W-:-:S05]  /*cd70*/  IADD3 R43, P3, PT, R44, R14, RZ ;  /* 0x0000000e2c2b7210 */ /* 0x004fca0007f7e0ff */
[----:B------:R0:W-:Y:S04]  /*cd80*/  STL [R1+0x745c], R43 ;  /* 0x00745c2b01007387 */ /* 0x0001e80000100800 */
[----:B0-----:R-:W2:Y:S01]  /*cd90*/  LDL.LU R43, [R1+0x8038] ;  /* 0x00803800012b7983 */ /* 0x001ea20000300800 */
[----:B------:R-:W-:-:S05]  /*cda0*/  IMAD.X R13, R13, 0x1, R24, P2 ;  /* 0x000000010d0d7824 */ /* 0x000fca00010e0618 */
        /* <DEDUP_REMOVED lines=15> */
[----:B--2---:R-:W-:-:S05]  /*cea0*/  IADD3 R44, P5, PT, R43, R14, RZ ;  /* 0x0000000e2b2c7210 */ /* 0x004fca0007fbe0ff */
        /* <DEDUP_REMOVED lines=12> */
[----:B------:R-:W3:Y:S04]  /*cf70*/  LDL.LU R43, [R1+0x44] ;  /* 0x00004400012b7983 */ /* 0x000ee80000300800 */
        /* <DEDUP_REMOVED lines=10> */
[----:B---3--:R-:W-:-:S05]  /*d020*/  IMAD.X R41, R43, 0x1, R22, P5 ;  /* 0x000000012b297824 */ /* 0x008fca00028e0616 */
[----:B------:R0:W-:Y:S02]  /*d030*/  STL [R1+0x7404], R41 ;  /* 0x0074042901007387 */ /* 0x0001e40000100800 */
[----:B0-----:R-:W-:-:S05]  /*d040*/  IADD3 R41, P5, PT, R44, R18, RZ ;  /* 0x000000122c297210 */ /* 0x001fca0007fbe0ff */
[----:B------:R0:W-:Y:S02]  /*d050*/  STL [R1+0x7410], R41 ;  /* 0x0074102901007387 */ /* 0x0001e40000100800 */
[----:B0-----:R-:W-:-:S05]  /*d060*/  IMAD.X R41, R43, 0x1, R23, P4 ;  /* 0x000000012b297824 */ /* 0x001fca00020e0617 */
[----:B------:R0:W-:Y:S04]  /*d070*/  STL [R1+0x7408], R41 ;  /* 0x0074082901007387 */ /* 0x0001e80000100800 */
[----:B0-----:R-:W3:Y:S01]  /*d080*/  LDL.LU R41, [R1+0x802c] ;  /* 0x00802c0001297983 */ /* 0x001ee20000300800 */
[----:B------:R-:W-:-:S05]  /*d090*/  IADD3 R44, P4, PT, R44, R20, RZ ;  /* 0x000000142c2c7210 */ /* 0x000fca0007f9e0ff */
[----:B------:R0:W-:Y:S02]  /*d0a0*/  STL [R1+0x73f8], R44 ;  /* 0x0073f82c01007387 */ /* 0x0001e40000100800 */
[----:B0-----:R-:W-:-:S05]  /*d0b0*/  IMAD.X R44, R43, 0x1, R16, P3 ;  /* 0x000000012b2c7824 */ /* 0x001fca00018e0610 */
[----:B------:R3:W-:Y:S01]  /*d0c0*/  STL [R1+0x73f4], R44 ;  /* 0x0073f42c01007387 */ /* 0x0007e20000100800 */
[----:B------:R-:W-:Y:S01]  /*d0d0*/  IMAD.X R43, R43, 0x1, R24, P2 ;  /* 0x000000012b2b7824 */ /* 0x000fe200010e0618 */
[----:B---3--:R-:W-:-:S05]  /*d0e0*/  IADD3 R44, P3, PT, R41, R14, RZ ;  /* 0x0000000e292c7210 */ /* 0x008fca0007f7e0ff */
[----:B------:R0:W-:Y:S04]  /*d0f0*/  STL [R1+0x73fc], R44 ;  /* 0x0073fc2c01007387 */ /* 0x0001e80000100800 */
[----:B------:R1:W-:Y:S01]  /*d100*/  STL [R1+0x73e0], R43 ;  /* 0x0073e02b01007387 */ /* 0x0003e20000100800 */
[----:B0-----:R-:W-:Y:S01]  /*d110*/  IADD3 R44, P2, PT, R41, R17, RZ ;  /* 0x00000011292c7210 */ /* 0x001fe20007f5e0ff */
[----:B-1----:R-:W-:-:S04]  /*d120*/  IMAD.X R43, R27, 0x1, R22, P1 ;  /* 0x000000011b2b7824 */ /* 0x002fc800008e0616 */
[----:B------:R0:W-:Y:S04]  /*d130*/  STL [R1+0x73ec], R44 ;  /* 0x0073ec2c01007387 */ /* 0x0001e80000100800 */
[----:B------:R1:W-:Y:S01]  /*d140*/  STL [R1+0x73e4], R43 ;  /* 0x0073e42b01007387 */ /* 0x0003e20000100800 */
[----:B0-----:R-:W-:Y:S01]  /*d150*/  IADD3 R44, P1, PT, R41, R18, RZ ;  /* 0x00000012292c7210 */ /* 0x001fe20007f3e0ff */
[----:B-1----:R-:W-:-:S04]  /*d160*/  IMAD.X R43, R27, 0x1, R23, P0 ;  /* 0x000000011b2b7824 */ /* 0x002fc800000e0617 */
[----:B------:R0:W-:Y:S02]  /*d170*/  STL [R1+0x73f0], R44 ;  /* 0x0073f02c01007387 */ /* 0x0001e40000100800 */
[----:B0-----:R-:W-:Y:S02]  /*d180*/  IADD3 R44, P0, PT, R41, R20, RZ ;  /* 0x00000014292c7210 */ /* 0x001fe40007f1e0ff */
[----:B------:R-:W3:Y:S04]  /*d190*/  LDL.LU R41, [R1+0x34] ;  /* 0x0000340001297983 */ /* 0x000ee80000300800 */
[----:B------:R0:W-:Y:S04]  /*d1a0*/  STL [R1+0x73e8], R43 ;  /* 0x0073e82b01007387 */ /* 0x0001e80000100800 */
[----:B------:R1:W-:Y:S01]  /*d1b0*/  STL [R1+0x73d8], R44 ;  /* 0x0073d82c01007387 */ /* 0x0003e20000100800 */
[----:B0-----:R-:W-:-:S03]  /*d1c0*/  IMAD.X R43, R27, 0x1, R16, P5 ;  /* 0x000000011b2b7824 */ /* 0x001fc600028e0610 */
[----:B-1----:R-:W3:Y:S04]  /*d1d0*/  LDL.LU R44, [R1+0x30] ;  /* 0x00003000012c7983 */ /* 0x002ee80000300800 */
[----:B------:R2:W-:Y:S01]  /*d1e0*/  STL [R1+0x73d4], R43 ;  /* 0x0073d42b01007387 */ /* 0x0005e20000100800 */
[----:B------:R-:W-:Y:S01]  /*d1f0*/  IMAD.X R27, R27, 0x1, R24, P4 ;  /* 0x000000011b1b7824 */ /* 0x000fe200020e0618 */
[----:B--2---:R-:W-:-:S05]  /*d200*/  IADD3 R43, P5, PT, R42, R14, RZ ;  /* 0x0000000e2a2b7210 */ /* 0x004fca0007fbe0ff */
        /* <DEDUP_REMOVED lines=10> */
[----:B------:R-:W2:Y:S04]  /*d2b0*/  LDL.LU R42, [R1+0x38] ;  /* 0x00003800012a7983 */ /* 0x000ea80000300800 */
[----:B------:R0:W-:Y:S04]  /*d2c0*/  STL [R1+0x73c8], R27 ;  /* 0x0073c81b01007387 */ /* 0x0001e80000100800 */
[----:B------:R1:W-:Y:S01]  /*d2d0*/  STL [R1+0x73b8], R43 ;  /* 0x0073b82b01007387 */ /* 0x0003e20000100800 */
[----:B0-----:R-:W-:-:S03]  /*d2e0*/  IMAD.X R27, R13, 0x1, R16, P1 ;  /* 0x000000010d1b7824 */ /* 0x001fc600008e0610 */
[----:B-1----:R-:W3:Y:S04]  /*d2f0*/  LDL.LU R43, [R1+0x2c] ;  /* 0x00002c00012b7983 */ /* 0x002ee80000300800 */
[----:B------:R4:W-:Y:S02]  /*d300*/  STL [R1+0x73b4], R27 ;  /* 0x0073b41b01007387 */ /* 0x0009e40000100800 */
[----:B----4-:R-:W-:-:S05]  /*d310*/  IADD3 R27, P1, PT, R35, R14, RZ ;  /* 0x0000000e231b7210 */ /* 0x010fca0007f3e0ff */
[----:B------:R0:W-:Y:S04]  /*d320*/  STL [R1+0x73bc], R27 ;  /* 0x0073bc1b01007387 */ /* 0x0001e80000100800 */
[----:B0-----:R-:W4:Y:S01]  /*d330*/  LDL.LU R27, [R1+0x8028] ;  /* 0x00802800011b7983 */ /* 0x001f220000300800 */
[----:B------:R-:W-:-:S05]  /*d340*/  IMAD.X R13, R13, 0x1, R24, P0 ;  /* 0x000000010d0d7824 */ /* 0x000fca00000e0618 */
[----:B------:R0:W-:Y:S02]  /*d350*/  STL [R1+0x73a0], R13 ;  /* 0x0073a00d01007387 */ /* 0x0001e40000100800 */
[----:B0-----:R-:W-:-:S05]  /*d360*/  IADD3 R13, P0, PT, R35, R17, RZ ;  /* 0x00000011230d7210 */ /* 0x001fca0007f1e0ff */
[----:B------:R2:W-:Y:S02]  /*d370*/  STL [R1+0x73ac], R13 ;  /* 0x0073ac0d01007387 */ /* 0x0005e40000100800 */
[----:B--2---:R-:W-:-:S05]  /*d380*/  IMAD.X R13, R42, 0x1, R22, P5 ;  /* 0x000000012a0d7824 */ /* 0x004fca00028e0616 */
[----:B------:R0:W-:Y:S02]  /*d390*/  STL [R1+0x73a4], R13 ;  /* 0x0073a40d01007387 */ /* 0x0001e40000100800 */
[----:B0-----:R-:W-:-:S05]  /*d3a0*/  IADD3 R13, P5, PT, R35, R18, RZ ;  /* 0x00000012230d7210 */ /* 0x001fca0007fbe0ff */
[----:B------:R0:W-:Y:S02]  /*d3b0*/  STL [R1+0x73b0], R13 ;  /* 0x0073b00d01007387 */ /* 0x0001e40000100800 */
[----:B0-----:R-:W-:Y:S01]  /*d3c0*/  IMAD.X R13, R42, 0x1, R23, P4 ;  /* 0x000000012a0d7824 */ /* 0x001fe200020e0617 */
[----:B------:R-:W-:-:S04]  /*d3d0*/  IADD3 R35, P4, PT, R35, R20, RZ ;  /* 0x0000001423237210 */ /* 0x000fc80007f9e0ff */
[----:B------:R0:W-:Y:S04]  /*d3e0*/  STL [R1+0x73a8], R13 ;  /* 0x0073a80d01007387 */ /* 0x0001e80000100800 */
[----:B------:R1:W-:Y:S01]  /*d3f0*/  STL [R1+0x7398], R35 ;  /* 0x0073982301007387 */ /* 0x0003e20000100800 */
[----:B0-----:R-:W-:-:S03]  /*d400*/  IMAD.X R13, R42, 0x1, R16, P3 ;  /* 0x000000012a0d7824 */ /* 0x001fc600018e0610 */
[----:B-1----:R-:W2:Y:S04]  /*d410*/  LDL.LU R35, [R1+0x28] ;  /* 0x0000280001237983 */ /* 0x002ea80000300800 */
        /* <DEDUP_REMOVED lines=13> */
[----:B------:R0:W-:Y:S02]  /*d4f0*/  STL [R1+0x7388], R42 ;  /* 0x0073882a01007387 */ /* 0x0001e40000100800 */
[----:B0-----:R-:W-:Y:S01]  /*d500*/  IADD3 R42, P0, PT, R27, R20, RZ ;  /* 0x000000141b2a7210 */ /* 0x001fe20007f1e0ff */
[----:B------:R-:W-:-:S04]  /*d510*/  IMAD.X R27, R41, 0x1, R16, P5 ;  /* 0x00000001291b7824 */ /* 0x000fc800028e0610 */
[----:B------:R0:W-:Y:S01]  /*d520*/  STL [R1+0x7378], R42 ;  /* 0x0073782a01007387 */ /* 0x0001e20000100800 */
[----:B------:R-:W-:-:S03]  /*d530*/  IMAD.X R41, R41, 0x1, R24, P4 ;  /* 0x0000000129297824 */ /* 0x000fc600020e0618 */
[----:B0-----:R-:W3:Y:S04]  /*d540*/  LDL.LU R42, [R1+0x24] ;  /* 0x00002400012a7983 */ /* 0x001ee80000300800 */
[----:B------:R4:W-:Y:S02]  /*d550*/  STL [R1+0x7374], R27 ;  /* 0x0073741b01007387 */ /* 0x0009e40000100800 */
[----:B----4-:R-:W-:-:S05]  /*d560*/  IADD3 R27, P5, PT, R13, R14, RZ ;  /* 0x0000000e0d1b7210 */ /* 0x010fca0007fbe0ff */
        /* <DEDUP_REMOVED lines=8> */
[----:B------:R0:W-:Y:S04]  /*d5f0*/  STL [R1+0x7370], R27 ;  /* 0x0073701b01007387 */ /* 0x0001e80000100800 */
[----:B------:R1:W-:Y:S01]  /*d600*/  STL [R1+0x7368], R41 ;  /* 0x0073682901007387 */ /* 0x0003e20000100800 */
[----:B0-----:R-:W-:Y:S01]  /*d610*/  IADD3 R27, P2, PT, R13, R20, RZ ;  /* 0x000000140d1b7210 */ /* 0x001fe20007f5e0ff */
[----:B------:R-:W-:Y:S02]  /*d620*/  IMAD.X R13, R44, 0x1, R16, P1 ;  /* 0x000000012c0d7824 */ /* 0x000fe400008e0610 */
[----:B-1----:R-:W4:Y:S04]  /*d630*/  LDL.LU R41, [R1+0x20] ;  /* 0x0000200001297983 */ /* 0x002f280000300800 */
[----:B------:R0:W-:Y:S04]  /*d640*/  STL [R1+0x7358], R27 ;  /* 0x0073581b01007387 */ /* 0x0001e80000100800 */
[----:B------:R1:W-:Y:S01]  /*d650*/  STL [R1+0x7354], R13 ;  /* 0x0073540d01007387 */ /* 0x0003e20000100800 */
[----:B0-----:R-:W-:Y:S01]  /*d660*/  IADD3 R27, P1, PT, R32, R14, RZ ;  /* 0x0000000e201b7210 */ /* 0x001fe20007f3e0ff */
[----:B-1----:R-:W-:Y:S01]  /*d670*/  IMAD.X R13, R44, 0x1, R24, P0 ;  /* 0x000000012c0d7824 */ /* 0x002fe200000e0618 */
[----:B------:R-:W-:-:S03]  /*d680*/  IADD3 R44, P0, PT, R32, R17, RZ ;  /* 0x00000011202c7210 */ /* 0x000fc60007f1e0ff */
[----:B------:R0:W-:Y:S04]  /*d690*/  STL [R1+0x735c], R27 ;  /* 0x00735c1b01007387 */ /* 0x0001e80000100800 */
[----:B------:R1:W-:Y:S04]  /*d6a0*/  STL [R1+0x7340], R13 ;  /* 0x0073400d01007387 */ /* 0x0003e80000100800 */
[----:B------:R2:W-:Y:S01]  /*d6b0*/  STL [R1+0x734c], R44 ;  /* 0x00734c2c01007387 */ /* 0x0005e20000100800 */
[----:B0-----:R-:W-:Y:S01]  /*d6c0*/  IMAD.X R27, R43, 0x1, R22, P5 ;  /* 0x000000012b1b7824 */ /* 0x001fe200028e0616 */
[----:B-1----:R-:W-:-:S04]  /*d6d0*/  IADD3 R13, P5, PT, R32, R18, RZ ;  /* 0x00000012200d7210 */ /* 0x002fc80007fbe0ff */
[----:B------:R0:W-:Y:S01]  /*d6e0*/  STL [R1+0x7344], R27 ;  /* 0x0073441b01007387 */ /* 0x0001e20000100800 */
[----:B--2---:R-:W-:-:S03]  /*d6f0*/  IMAD.X R44, R43, 0x1, R23, P4 ;  /* 0x000000012b2c7824 */ /* 0x004fc600020e0617 */
[----:B------:R1:W-:Y:S04]  /*d700*/  STL [R1+0x7350], R13 ;  /* 0x0073500d01007387 */ /* 0x0003e80000100800 */
[----:B------:R2:W-:Y:S01]  /*d710*/  STL [R1+0x7348], R44 ;  /* 0x0073482c01007387 */ /* 0x0005e20000100800 */
[----:B0-----:R-:W-:Y:S01]  /*d720*/  IADD3 R27, P4, PT, R32, R20, RZ ;  /* 0x00000014201b7210 */ /* 0x001fe20007f9e0ff */
[----:B-1----:R-:W-:Y:S02]  /*d730*/  IMAD.X R13, R43, 0x1, R16, P3 ;  /* 0x000000012b0d7824 */ /* 0x002fe400018e0610 */
[----:B--2---:R-:W2:Y:S04]  /*d740*/  LDL.LU R44, [R1+0x1c] ;  /* 0x00001c00012c7983 */ /* 0x004ea80000300800 */
[----:B------:R5:W-:Y:S04]  /*d750*/  STL [R1+0x7338], R27 ;  /* 0x0073381b01007387 */ /* 0x000be80000100800 */
[----:B------:R0:W-:Y:S01]  /*d760*/  STL [R1+0x7334], R13 ;  /* 0x0073340d01007387 */ /* 0x0001e20000100800 */
[----:B-----5:R-:W-:Y:S01]  /*d770*/  IADD3 R27, P3, PT, R31, R14, RZ ;  /* 0x0000000e1f1b7210 */ /* 0x020fe20007f7e0ff */
[----:B0-----:R-:W-:Y:S01]  /*d780*/  IMAD.X R13, R43, 0x1, R24, P2 ;  /* 0x000000012b0d7824 */ /* 0x001fe200010e0618 */
[----:B------:R-:W-:-:S03]  /*d790*/  IADD3 R32, P2, PT, R31, R17, RZ ;  /* 0x000000111f207210 */ /* 0x000fc60007f5e0ff */
[----:B------:R0:W-:Y:S04]  /*d7a0*/  STL [R1+0x733c], R27 ;  /* 0x00733c1b01007387 */ /* 0x0001e80000100800 */
[----:B------:R1:W-:Y:S04]  /*d7b0*/  STL [R1+0x7320], R13 ;  /* 0x0073200d01007387 */ /* 0x0003e80000100800 */
[----:B------:R5:W-:Y:S01]  /*d7c0*/  STL [R1+0x732c], R32 ;  /* 0x00732c2001007387 */ /* 0x000be20000100800 */
[----:B0-----:R-:W-:Y:S01]  /*d7d0*/  IMAD.X R27, R35, 0x1, R22, P1 ;  /* 0x00000001231b7824 */ /* 0x001fe200008e0616 */
[----:B-1----:R-:W-:-:S04]  /*d7e0*/  IADD3 R13, P1, PT, R31, R18, RZ ;  /* 0x000000121f0d7210 */ /* 0x002fc80007f3e0ff */
[----:B------:R0:W-:Y:S01]  /*d7f0*/  STL [R1+0x7324], R27 ;  /* 0x0073241b01007387 */ /* 0x0001e20000100800 */
[----:B-----5:R-:W-:-:S03]  /*d800*/  IMAD.X R32, R35, 0x1, R23, P0 ;  /* 0x0000000123207824 */ /* 0x020fc600000e0617 */
[----:B------:R1:W-:Y:S04]  /*d810*/  STL [R1+0x7330], R13 ;  /* 0x0073300d01007387 */ /* 0x0003e80000100800 */
[----:B------:R-:W-:Y:S04]  /*d820*/  STL [R1+0x7328], R32 ;  /* 0x0073282001007387 */ /* 0x000fe80000100800 */
[----:B------:R-:W5:Y:S01]  /*d830*/  LDL.LU R43, [R1+0x18] ;  /* 0x00001800012b7983 */ /* 0x000f620000300800 */
[----:B0-----:R-:W-:Y:S01]  /*d840*/  IADD3 R27, P0, PT, R31, R20, RZ ;  /* 0x000000141f1b7210 */ /* 0x001fe20007f1e0ff */
[----:B-1----:R-:W-:Y:S01]  /*d850*/  IMAD.X R13, R35, 0x1, R16, P5 ;  /* 0x00000001230d7824 */ /* 0x002fe200028e0610 */
[----:B------:R-:W-:-:S03]  /*d860*/  IADD3 R31, P5, PT, R11, R14, RZ ;  /* 0x0000000e0b1f7210 */ /* 0x000fc60007fbe0ff */
[----:B------:R-:W-:Y:S04]  /*d870*/  STL [R1+0x7318], R27 ;  /* 0x0073181b01007387 */ /* 0x000fe80000100800 */
[----:B------:R0:W-:Y:S04]  /*d880*/  STL [R1+0x7314], R13 ;  /* 0x0073140d01007387 */ /* 0x0001e80000100800 */
[----:B------:R3:W-:Y:S01]  /*d890*/  STL [R1+0x731c], R31 ;  /* 0x00731c1f01007387 */ /* 0x0007e20000100800 */
[----:B0-----:R-:W-:Y:S01]  /*d8a0*/  IMAD.X R13, R35, 0x1, R24, P4 ;  /* 0x00000001230d7824 */ /* 0x001fe200020e0618 */
[----:B------:R-:W-:Y:S01]  /*d8b0*/  IADD3 R27, P4, PT, R11, R17, RZ ;  /* 0x000000110b1b7210 */ /* 0x000fe20007f9e0ff */
[----:B---3--:R-:W-:-:S03]  /*d8c0*/  IMAD.X R31, R42, 0x1, R22, P3 ;  /* 0x000000012a1f7824 */ /* 0x008fc600018e0616 */
[----:B------:R0:W-:Y:S04]  /*d8d0*/  STL [R1+0x7300], R13 ;  /* 0x0073000d01007387 */ /* 0x0001e80000100800 */
[----:B------:R1:W-:Y:S01]  /*d8e0*/  STL [R1+0x730c], R27 ;  /* 0x00730c1b01007387 */ /* 0x0003e20000100800 */
[----:B0-----:R-:W-:-:S03]  /*d8f0*/  IADD3 R13, P3, PT, R11, R18, RZ ;  /* 0x000000120b0d7210 */ /* 0x001fc60007f7e0ff */
[----:B------:R-:W-:Y:S01]  /*d900*/  STL [R1+0x7304], R31 ;  /* 0x0073041f01007387 */ /* 0x000fe20000100800 */
[C---:B-1----:R-:W-:Y:S01]  /*d910*/  IMAD.X R27, R42.reuse, 0x1, R23, P2 ;  /* 0x000000012a1b7824 */ /* 0x042fe200010e0617 */
[----:B------:R-:W-:Y:S02]  /*d920*/  IADD3 R11, P2, PT, R11, R20, RZ ;  /* 0x000000140b0b7210 */ /* 0x000fe40007f5e0ff */
[----:B------:R0:W-:Y:S04]  /*d930*/  STL [R1+0x7310], R13 ;  /* 0x0073100d01007387 */ /* 0x0001e80000100800 */
[----:B------:R-:W-:Y:S04]  /*d940*/  STL [R1+0x7308], R27 ;  /* 0x0073081b01007387 */ /* 0x000fe80000100800 */
[----:B------:R-:W3:Y:S01]  /*d950*/  LDL.LU R35, [R1+0x14] ;  /* 0x0000140001237983 */ /* 0x000ee20000300800 */
[----:B0-----:R-:W-:-:S03]  /*d960*/  IMAD.X R13, R42, 0x1, R16, P1 ;  /* 0x000000012a0d7824 */ /* 0x001fc600008e0610 */
[----:B------:R0:W-:Y:S04]  /*d970*/  STL [R1+0x72f8], R11 ;  /* 0x0072f80b01007387 */ /* 0x0001e80000100800 */
[----:B------:R1:W-:Y:S01]  /*d980*/  STL [R1+0x72f4], R13 ;  /* 0x0072f40d01007387 */ /* 0x0003e20000100800 */
[C---:B0-----:R-:W-:Y:S01]  /*d990*/  IADD3 R11, P1, PT, R39.reuse, R14, RZ ;  /* 0x0000000e270b7210 */ /* 0x041fe20007f3e0ff */
[----:B-1----:R-:W-:Y:S01]  /*d9a0*/  IMAD.X R13, R42, 0x1, R24, P0 ;  /* 0x000000012a0d7824 */ /* 0x002fe200000e0618 */
[----:B------:R-:W-:-:S03]  /*d9b0*/  IADD3 R27, P0, PT, R39, R17, RZ ;  /* 0x00000011271b7210 */ /* 0x000fc60007f1e0ff */
[----:B------:R4:W-:Y:S04]  /*d9c0*/  STL [R1+0x72fc], R11 ;  /* 0x0072fc0b01007387 */ /* 0x0009e80000100800 */
[----:B------:R0:W-:Y:S04]  /*d9d0*/  STL [R1+0x72e0], R13 ;  /* 0x0072e00d01007387 */ /* 0x0001e80000100800 */
[----:B------:R1:W-:Y:S01]  /*d9e0*/  STL [R1+0x72ec], R27 ;  /* 0x0072ec1b01007387 */ /* 0x0003e20000100800 */
[----:B----4-:R-:W-:Y:S01]  /*d9f0*/  IMAD.X R11, R41, 0x1, R22, P5 ;  /* 0x00000001290b7824 */ /* 0x010fe200028e0616 */
[----:B0-----:R-:W-:Y:S01]  /*da00*/  IADD3 R13, P5, PT, R39, R18, RZ ;  /* 0x00000012270d7210 */ /* 0x001fe20007fbe0ff */
[----:B-1----:R-:W-:-:S03]  /*da10*/  IMAD.X R27, R41, 0x1, R23, P4 ;  /* 0x00000001291b7824 */ /* 0x002fc600020e0617 */
[----:B------:R0:W-:Y:S04]  /*da20*/  STL [R1+0x72e4], R11 ;  /* 0x0072e40b01007387 */ /* 0x0001e80000100800 */
[----:B------:R1:W-:Y:S04]  /*da30*/  STL [R1+0x72f0], R13 ;  /* 0x0072f00d01007387 */ /* 0x0003e80000100800 */
[----:B------:R4:W-:Y:S01]  /*da40*/  STL [R1+0x72e8], R27 ;  /* 0x0072e81b01007387 */ /* 0x0009e20000100800 */
[----:B0-----:R-:W-:-:S03]  /*da50*/  IADD3 R11, P4, PT, R39, R20, RZ ;  /* 0x00000014270b7210 */ /* 0x001fc60007f9e0ff */
[----:B------:R-:W3:Y:S01]  /*da60*/  LDL.LU R42, [R1+0x10] ;  /* 0x00001000012a7983 */ /* 0x000ee20000300800 */
[----:B-1----:R-:W-:-:S03]  /*da70*/  IMAD.X R13, R41, 0x1, R16, P3 ;  /* 0x00000001290d7824 */ /* 0x002fc600018e0610 */
[----:B------:R0:W-:Y:S01]  /*da80*/  STL [R1+0x72d8], R11 ;  /* 0x0072d80b01007387 */ /* 0x0001e20000100800 */
[----:B----4-:R-:W-:-:S03]  /*da90*/  IMAD.X R27, R41, 0x1, R24, P2 ;  /* 0x00000001291b7824 */ /* 0x010fc600010e0618 */
[----:B------:R1:W-:Y:S01]  /*daa0*/  STL [R1+0x72d4], R13 ;  /* 0x0072d40d01007387 */ /* 0x0003e20000100800 */
[C---:B0-----:R-:W-:Y:S02]  /*dab0*/  IADD3 R11, P3, PT, R25.reuse, R14, RZ ;  /* 0x0000000e190b7210 */ /* 0x041fe40007f7e0ff */
[----:B-1----:R-:W-:-:S03]  /*dac0*/  IADD3 R13, P2, PT, R25, R17, RZ ;  /* 0x00000011190d7210 */ /* 0x002fc60007f5e0ff */
[----:B------:R2:W-:Y:S04]  /*dad0*/  STL [R1+0x72dc], R11 ;  /* 0x0072dc0b01007387 */ /* 0x0005e80000100800 */
[----:B------:R0:W-:Y:S04]  /*dae0*/  STL [R1+0x72c0], R27 ;  /* 0x0072c01b01007387 */ /* 0x0001e80000100800 */
[----:B------:R1:W-:Y:S01]  /*daf0*/  STL [R1+0x72cc], R13 ;  /* 0x0072cc0d01007387 */ /* 0x0003e20000100800 */
[C---:B--2---:R-:W-:Y:S01]  /*db00*/  IMAD.X R11, R44.reuse, 0x1, R22, P1 ;  /* 0x000000012c0b7824 */ /* 0x044fe200008e0616 */
[----:B0-----:R-:W-:Y:S01]  /*db10*/  IADD3 R27, P1, PT, R25, R18, RZ ;  /* 0x00000012191b7210 */ /* 0x001fe20007f3e0ff */
[----:B-1----:R-:W-:-:S03]  /*db20*/  IMAD.X R13, R44, 0x1, R23, P0 ;  /* 0x000000012c0d7824 */ /* 0x002fc600000e0617 */
[----:B------:R0:W-:Y:S04]  /*db30*/  STL [R1+0x72c4], R11 ;  /* 0x0072c40b01007387 */ /* 0x0001e80000100800 */
[----:B------:R-:W-:Y:S04]  /*db40*/  STL [R1+0x72d0], R27 ;  /* 0x0072d01b01007387 */ /* 0x000fe80000100800 */
[----:B------:R-:W2:Y:S01]  /*db50*/  LDL.LU R41, [R1+0xc] ;  /* 0x00000c0001297983 */ /* 0x000ea20000300800 */
[----:B0-----:R-:W-:-:S03]  /*db60*/  IADD3 R11, P0, PT, R25, R20, RZ ;  /* 0x00000014190b7210 */ /* 0x001fc60007f1e0ff */
[----:B------:R0:W-:Y:S04]  /*db70*/  STL [R1+0x72c8], R13 ;  /* 0x0072c80d01007387 */ /* 0x0001e80000100800 */
[----:B------:R1:W-:Y:S01]  /*db80*/  STL [R1+0x72b8], R11 ;  /* 0x0072b80b01007387 */ /* 0x0003e20000100800 */
[----:B0-----:R-:W-:Y:S01]  /*db90*/  IMAD.X R13, R44, 0x1, R16, P5 ;  /* 0x000000012c0d7824 */ /* 0x001fe200028e0610 */
[----:B------:R-:W-:Y:S01]  /*dba0*/  IADD3 R25, P5, PT, R38, R14, RZ ;  /* 0x0000000e26197210 */ /* 0x000fe20007fbe0ff */
[----:B-1----:R-:W-:-:S03]  /*dbb0*/  IMAD.X R11, R44, 0x1, R24, P4 ;  /* 0x000000012c0b7824 */ /* 0x002fc600020e0618 */
[----:B------:R0:W-:Y:S04]  /*dbc0*/  STL [R1+0x72b4], R13 ;  /* 0x0072b40d01007387 */ /* 0x0001e80000100800 */
[----:B------:R5:W-:Y:S04]  /*dbd0*/  STL [R1+0x72bc], R25 ;  /* 0x0072bc1901007387 */ /* 0x000be80000100800 */
[----:B------:R1:W-:Y:S01]  /*dbe0*/  STL [R1+0x72a0], R11 ;  /* 0x0072a00b01007387 */ /* 0x0003e20000100800 */
[----:B0-----:R-:W-:Y:S01]  /*dbf0*/  IADD3 R13, P4, PT, R38, R17, RZ ;  /* 0x00000011260d7210 */ /* 0x001fe20007f9e0ff */
[----:B-----5:R-:W-:-:S04]  /*dc00*/  IMAD.X R25, R43, 0x1, R22, P3 ;  /* 0x000000012b197824 */ /* 0x020fc800018e0616 */
[----:B------:R0:W-:Y:S01]  /*dc10*/  STL [R1+0x72ac], R13 ;  /* 0x0072ac0d01007387 */ /* 0x0001e20000100800 */
[----:B-1----:R-:W-:-:S03]  /*dc20*/  IADD3 R11, P3, PT, R38, R18, RZ ;  /* 0x00000012260b7210 */ /* 0x002fc60007f7e0ff */
[----:B------:R1:W-:Y:S04]  /*dc30*/  STL [R1+0x72a4], R25 ;  /* 0x0072a41901007387 */ /* 0x0003e80000100800 */
[----:B------:R-:W4:Y:S01]  /*dc40*/  LDL.LU R44, [R1+0x8] ;  /* 0x00000800012c7983 */ /* 0x000f220000300800 */
[----:B0-----:R-:W-:-:S03]  /*dc50*/  IMAD.X R13, R43, 0x1, R23, P2 ;  /* 0x000000012b0d7824 */ /* 0x001fc600010e0617 */
[----:B------:R0:W-:Y:S01]  /*dc60*/  STL [R1+0x72b0], R11 ;  /* 0x0072b00b01007387 */ /* 0x0001e20000100800 */
[----:B-1----:R-:W-:-:S03]  /*dc70*/  IMAD.X R25, R43, 0x1, R16, P1 ;  /* 0x000000012b197824 */ /* 0x002fc600008e0610 */
[----:B------:R1:W-:Y:S01]  /*dc80*/  STL [R1+0x72a8], R13 ;  /* 0x0072a80d01007387 */ /* 0x0003e20000100800 */
[----:B0-----:R-:W-:Y:S02]  /*dc90*/  IADD3 R11, P2, PT, R38, R20, RZ ;  /* 0x00000014260b7210 */ /* 0x001fe40007f5e0ff */
[----:B-1----:R-:W-:-:S03]  /*dca0*/  IADD3 R13, P1, PT, R9, R14, RZ ;  /* 0x0000000e090d7210 */ /* 0x002fc60007f3e0ff */
[----:B------:R0:W-:Y:S04]  /*dcb0*/  STL [R1+0x7298], R11 ;  /* 0x0072980b01007387 */ /* 0x0001e80000100800 */
[----:B------:R1:W-:Y:S01]  /*dcc0*/  STL [R1+0x7294], R25 ;  /* 0x0072941901007387 */ /* 0x0003e20000100800 */
[----:B0-----:R-:W-:-:S03]  /*dcd0*/  IMAD.X R11, R43, 0x1, R24, P0 ;  /* 0x000000012b0b7824 */ /* 0x001fc600000e0618 */
[----:B------:R3:W-:Y:S01]  /*dce0*/  STL [R1+0x729c], R13 ;  /* 0x00729c0d01007387 */ /* 0x0007e20000100800 */
[----:B-1----:R-:W-:-:S03]  /*dcf0*/  IADD3 R25, P0, PT, R9, R17, RZ ;  /* 0x0000001109197210 */ /* 0x002fc60007f1e0ff */
[----:B------:R0:W-:Y:S04]  /*dd00*/  STL [R1+0x7280], R11 ;  /* 0x0072800b01007387 */ /* 0x0001e80000100800 */
[----:B------:R1:W-:Y:S04]  /*dd10*/  STL [R1+0x728c], R25 ;  /* 0x00728c1901007387 */ /* 0x0003e80000100800 */
[----:B------:R-:W5:Y:S01]  /*dd20*/  LDL.LU R43, [R1+0x4] ;  /* 0x00000400012b7983 */ /* 0x000f620000300800 */
[----:B---3--:R-:W-:Y:S01]  /*dd30*/  IMAD.X R13, R35, 0x1, R22, P5 ;  /* 0x00000001230d7824 */ /* 0x008fe200028e0616 */
[----:B0-----:R-:W-:-:S04]  /*dd40*/  IADD3 R11, P5, PT, R9, R18, RZ ;  /* 0x00000012090b7210 */ /* 0x001fc80007fbe0ff */
[----:B------:R0:W-:Y:S01]  /*dd50*/  STL [R1+0x7284], R13 ;  /* 0x0072840d01007387 */ /* 0x0001e20000100800 */
[----:B-1----:R-:W-:-:S03]  /*dd60*/  IMAD.X R25, R35, 0x1, R23, P4 ;  /* 0x0000000123197824 */ /* 0x002fc600020e0617 */
[----:B------:R1:W-:Y:S01]  /*dd70*/  STL [R1+0x7290], R11 ;  /* 0x0072900b01007387 */ /* 0x0003e20000100800 */
[----:B0-----:R-:W-:Y:S01]  /*dd80*/  IMAD.X R13, R35, 0x1, R16, P3 ;  /* 0x00000001230d7824 */ /* 0x001fe200018e0610 */
[----:B-1----:R-:W-:Y:S02]  /*dd90*/  IADD3 R11, P4, PT, R9, R20, RZ ;  /* 0x00000014090b7210 */ /* 0x002fe40007f9e0ff */
[C---:B------:R-:W-:Y:S01]  /*dda0*/  IADD3 R9, P3, PT, R30.reuse, R14, RZ ;  /* 0x0000000e1e097210 */ /* 0x040fe20007f7e0ff */
[----:B------:R-:W-:Y:S04]  /*ddb0*/  STL [R1+0x7288], R25 ;  /* 0x0072881901007387 */ /* 0x000fe80000100800 */
[----:B------:R0:W-:Y:S04]  /*ddc0*/  STL [R1+0x7278], R11 ;  /* 0x0072780b01007387 */ /* 0x0001e80000100800 */
[----:B------:R1:W-:Y:S04]  /*ddd0*/  STL [R1+0x7274], R13 ;  /* 0x0072740d01007387 */ /* 0x0003e80000100800 */
[----:B------:R3:W-:Y:S01]  /*dde0*/  STL [R1+0x727c], R9 ;  /* 0x00727c0901007387 */ /* 0x0007e20000100800 */
[----:B0-----:R-:W-:Y:S01]  /*ddf0*/  IMAD.X R11, R35, 0x1, R24, P2 ;  /* 0x00000001230b7824 */ /* 0x001fe200010e0618 */
[----:B-1----:R-:W-:-:S04]  /*de00*/  IADD3 R13, P2, PT, R30, R17, RZ ;  /* 0x000000111e0d7210 */ /* 0x002fc80007f5e0ff */
[----:B------:R0:W-:Y:S04]  /*de10*/  STL [R1+0x7260], R11 ;  /* 0x0072600b01007387 */ /* 0x0001e80000100800 */
[----:B------:R1:W-:Y:S01]  /*de20*/  STL [R1+0x726c], R13 ;  /* 0x00726c0d01007387 */ /* 0x0003e20000100800 */
[----:B------:R-:W-:Y:S01]  /*de30*/  SHF.R.S32.HI R21, RZ, 0x1f, R3 ;  /* 0x0000001fff157819 */ /* 0x000fe20000011403 */
[----:B---3--:R-:W-:Y:S01]  /*de40*/  IMAD.X R9, R42, 0x1, R22, P1 ;  /* 0x000000012a097824 */ /* 0x008fe200008e0616 */
[----:B0-----:R-:W-:Y:S01]  /*de50*/  IADD3 R11, P1, PT, R30, R18, RZ ;  /* 0x000000121e0b7210 */ /* 0x001fe20007f3e0ff */
[----:B-1----:R-:W-:-:S03]  /*de60*/  IMAD.X R13, R42, 0x1, R23, P0 ;  /* 0x000000012a0d7824 */ /* 0x002fc600000e0617 */
[----:B------:R0:W-:Y:S04]  /*de70*/  STL [R1+0x7264], R9 ;  /* 0x0072640901007387 */ /* 0x0001e80000100800 */
[----:B------:R1:W-:Y:S01]  /*de80*/  STL [R1+0x7270], R11 ;  /* 0x0072700b01007387 */ /* 0x0003e20000100800 */
[----:B0-----:R-:W-:-:S03]  /*de90*/  IADD3 R9, P0, PT, R30, R20, RZ ;  /* 0x000000141e097210 */ /* 0x001fc60007f1e0ff */
[----:B------:R0:W-:Y:S01]  /*dea0*/  STL [R1+0x7268], R13 ;  /* 0x0072680d01007387 */ /* 0x0001e20000100800 */
[----:B-1----:R-:W-:-:S03]  /*deb0*/  IMAD.X R11, R42, 0x1, R16, P5 ;  /* 0x000000012a0b7824 */ /* 0x002fc600028e0610 */
[----:B------:R1:W-:Y:S01]  /*dec0*/  STL [R1+0x7258], R9 ;  /* 0x0072580901007387 */ /* 0x0003e20000100800 */
[----:B0-----:R-:W-:-:S03]  /*ded0*/  IADD3 R13, P5, PT, R40, R14, RZ ;  /* 0x0000000e280d7210 */ /* 0x001fc60007fbe0ff */
[----:B------:R0:W-:Y:S01]  /*dee0*/  STL [R1+0x7254], R11 ;  /* 0x0072540b01007387 */ /* 0x0001e20000100800 */
[----:B-1----:R-:W-:-:S03]  /*def0*/  IMAD.X R9, R42, 0x1, R24, P4 ;  /* 0x000000012a097824 */ /* 0x002fc600020e0618 */
[----:B------:R2:W-:Y:S04]  /*df00*/  STL [R1+0x725c], R13 ;  /* 0x00725c0d01007387 */ /* 0x0005e80000100800 */
[----:B------:R1:W-:Y:S01]  /*df10*/  STL [R1+0x7240], R9 ;  /* 0x0072400901007387 */ /* 0x0003e20000100800 */
[----:B0-----:R-:W-:-:S05]  /*df20*/  IADD3 R11, P4, PT, R40, R17, RZ ;  /* 0x00000011280b7210 */ /* 0x001fca0007f9e0ff */
[----:B------:R0:W-:Y:S01]  /*df30*/  STL [R1+0x724c], R11 ;  /* 0x00724c0b01007387 */ /* 0x0001e20000100800 */
[C---:B--2---:R-:W-:Y:S01]  /*df40*/  IMAD.X R13, R41.reuse, 0x1, R22, P3 ;  /* 0x00000001290d7824 */ /* 0x044fe200018e0616 */
[----:B-1----:R-:W-:Y:S01]  /*df50*/  IADD3 R9, P3, PT, R40, R18, RZ ;  /* 0x0000001228097210 */ /* 0x002fe20007f7e0ff */
[----:B0-----:R-:W-:-:S03]  /*df60*/  IMAD.X R11, R41, 0x1, R23, P2 ;  /* 0x00000001290b7824 */ /* 0x001fc600010e0617 */
[----:B------:R0:W-:Y:S04]  /*df70*/  STL [R1+0x7244], R13 ;  /* 0x0072440d01007387 */ /* 0x0001e80000100800 */
[----:B------:R1:W-:Y:S01]  /*df80*/  STL [R1+0x7250], R9 ;  /* 0x0072500901007387 */ /* 0x0003e20000100800 */
[----:B0-----:R-:W-:-:S03]  /*df90*/  IADD3 R13, P2, PT, R40, R20, RZ ;  /* 0x00000014280d7210 */ /* 0x001fc60007f5e0ff */
[----:B------:R0:W-:Y:S01]  /*dfa0*/  STL [R1+0x7248], R11 ;  /* 0x0072480b01007387 */ /* 0x0001e20000100800 */
[----:B-1----:R-:W-:-:S03]  /*dfb0*/  IMAD.X R9, R41, 0x1, R16, P1 ;  /* 0x0000000129097824 */ /* 0x002fc600008e0610 */
[----:B------:R1:W-:Y:S04]  /*dfc0*/  STL [R1+0x7238], R13 ;  /* 0x0072380d01007387 */ /* 0x0003e80000100800 */
[----:B------:R2:W-:Y:S01]  /*dfd0*/  STL [R1+0x7234], R9 ;  /* 0x0072340901007387 */ /* 0x0005e20000100800 */
[----:B0-----:R-:W-:Y:S01]  /*dfe0*/  IADD3 R11, P1, PT, R7, R14, RZ ;  /* 0x0000000e070b7210 */ /* 0x001fe20007f3e0ff */
[----:B-1----:R-:W-:-:S04]  /*dff0*/  IMAD.X R13, R41, 0x1, R24, P0 ;  /* 0x00000001290d7824 */ /* 0x002fc800000e0618 */
[----:B------:R4:W-:Y:S01]  /*e000*/  STL [R1+0x723c], R11 ;  /* 0x00723c0b01007387 */ /* 0x0009e20000100800 */
[----:B--2---:R-:W-:-:S03]  /*e010*/  IADD3 R9, P0, PT, R7, R17, RZ ;  /* 0x0000001107097210 */ /* 0x004fc60007f1e0ff */
[----:B------:R0:W-:Y:S04]  /*e020*/  STL [R1+0x7220], R13 ;  /* 0x0072200d01007387 */ /* 0x0001e80000100800 */
[----:B------:R1:W-:Y:S01]  /*e030*/  STL [R1+0x722c], R9 ;  /* 0x00722c0901007387 */ /* 0x0003e20000100800 */
[C---:B----4-:R-:W-:Y:S01]  /*e040*/  IMAD.X R11, R44.reuse, 0x1, R22, P5 ;  /* 0x000000012c0b7824 */ /* 0x050fe200028e0616 */
[----:B0-----:R-:W-:Y:S01]  /*e050*/  IADD3 R13, P5, PT, R7, R18, RZ ;  /* 0x00000012070d7210 */ /* 0x001fe20007fbe0ff */
[----:B-1----:R-:W-:-:S03]  /*e060*/  IMAD.X R9, R44, 0x1, R23, P4 ;  /* 0x000000012c097824 */ /* 0x002fc600020e0617 */
[----:B------:R0:W-:Y:S04]  /*e070*/  STL [R1+0x7224], R11 ;  /* 0x0072240b01007387 */ /* 0x0001e80000100800 */
[----:B------:R-:W-:Y:S04]  /*e080*/  STL [R1+0x7230], R13 ;  /* 0x0072300d01007387 */ /* 0x000fe80000100800 */
[----:B------:R1:W-:Y:S01]  /*e090*/  STL [R1+0x7228], R9 ;  /* 0x0072280901007387 */ /* 0x0003e20000100800 */
[----:B0-----:R-:W-:Y:S01]  /*e0a0*/  IADD3 R11, P4, PT, R7, R20, RZ ;  /* 0x00000014070b7210 */ /* 0x001fe20007f9e0ff */
[----:B------:R-:W-:-:S04]  /*e0b0*/  IMAD.X R7, R44, 0x1, R16, P3 ;  /* 0x000000012c077824 */ /* 0x000fc800018e0610 */
[----:B------:R0:W-:Y:S01]  /*e0c0*/  STL [R1+0x7218], R11 ;  /* 0x0072180b01007387 */ /* 0x0001e20000100800 */
[----:B-1----:R-:W-:-:S03]  /*e0d0*/  IADD3 R9, P3, PT, R3, R14, RZ ;  /* 0x0000000e03097210 */ /* 0x002fc60007f7e0ff */
[----:B------:R1:W-:Y:S04]  /*e0e0*/  STL [R1+0x7214], R7 ;  /* 0x0072140701007387 */ /* 0x0003e80000100800 */
[----:B------:R5:W-:Y:S01]  /*e0f0*/  STL [R1+0x721c], R9 ;  /* 0x00721c0901007387 */ /* 0x000be20000100800 */
[----:B0-----:R-:W-:Y:S01]  /*e100*/  IMAD.X R11, R44, 0x1, R24, P2 ;  /* 0x000000012c0b7824 */ /* 0x001fe200010e0618 */
[----:B-1----:R-:W-:-:S04]  /*e110*/  IADD3 R7, P2, PT, R3, R17, RZ ;  /* 0x0000001103077210 */ /* 0x002fc80007f5e0ff */
[----:B------:R0:W-:Y:S01]  /*e120*/  STL [R1+0x7200], R11 ;  /* 0x0072000b01007387 */ /* 0x0001e20000100800 */
[----:B-----5:R-:W-:-:S03]  /*e130*/  IMAD.X R9, R43, 0x1, R22, P1 ;  /* 0x000000012b097824 */ /* 0x020fc600008e0616 */
[----:B------:R1:W-:Y:S01]  /*e140*/  STL [R1+0x720c], R7 ;  /* 0x00720c0701007387 */ /* 0x0003e20000100800 */
[----:B0-----:R-:W-:-:S03]  /*e150*/  IADD3 R11, P1, PT, R3, R18, RZ ;  /* 0x00000012030b7210 */ /* 0x001fc60007f3e0ff */
[----:B------:R0:W-:Y:S01]  /*e160*/  STL [R1+0x7204], R9 ;  /* 0x0072040901007387 */ /* 0x0001e20000100800 */
[----:B-1----:R-:W-:-:S03]  /*e170*/  IMAD.X R7, R43, 0x1, R23, P0 ;  /* 0x000000012b077824 */ /* 0x002fc600000e0617 */
[----:B------:R-:W-:Y:S01]  /*e180*/  STL [R1+0x7210], R11 ;  /* 0x0072100b01007387 */ /* 0x000fe20000100800 */
[----:B0-----:R-:W-:Y:S01]  /*e190*/  IADD3 R9, P0, PT, R3, R20, RZ ;  /* 0x0000001403097210 */ /* 0x001fe20007f1e0ff */
[----:B------:R-:W-:Y:S02]  /*e1a0*/  IMAD.X R3, R43, 0x1, R16, P5 ;  /* 0x000000012b037824 */ /* 0x000fe400028e0610 */
        /* <DEDUP_REMOVED lines=13> */
[----:B0-----:R-:W-:Y:S01]  /*e280*/  IMAD.X R3, R21, 0x1, R23, P2 ;  /* 0x0000000115037824 */ /* 0x001fe200010e0617 */
[----:B-1----:R-:W-:-:S04]  /*e290*/  IADD3 R7, P2, PT, R34, R20, RZ ;  /* 0x0000001422077210 */ /* 0x002fc80007f5e0ff */
[----:B------:R-:W-:Y:S01]  /*e2a0*/  STL [R1+0x71e8], R3 ;  /* 0x0071e80301007387 */ /* 0x000fe20000100800 */
[----:B--2---:R-:W-:-:S03]  /*e2b0*/  IMAD.X R9, R21, 0x1, R16, P1 ;  /* 0x0000000115097824 */ /* 0x004fc600008e0610 */
[----:B------:R0:W-:Y:S04]  /*e2c0*/  STL [R1+0x71d8], R7 ;  /* 0x0071d80701007387 */ /* 0x0001e80000100800 */
[----:B------:R1:W-:Y:S01]  /*e2d0*/  STL [R1+0x71d4], R9 ;  /* 0x0071d40901007387 */ /* 0x0003e20000100800 */
[----:B0-----:R-:W-:-:S03]  /*e2e0*/  IMAD.X R7, R21, 0x1, R24, P0 ;  /* 0x0000000115077824 */ /* 0x001fc600000e0618 */
[----:B------:R-:W2:Y:S01]  /*e2f0*/  LDL.LU R21, [R1+0x8020] ;  /* 0x0080200001157983 */ /* 0x000ea20000300800 */
[C---:B------:R-:W-:Y:S02]  /*e300*/  IADD3 R3, P1, PT, R0.reuse, R14, RZ ;  /* 0x0000000e00037210 */ /* 0x040fe40007f3e0ff */
[----:B------:R-:W-:Y:S02]  /*e310*/  SHF.R.S32.HI R61, RZ, 0x1f, R34 ;  /* 0x0000001fff3d7819 */ /* 0x000fe40000011422 */
[----:B-1----:R-:W-:Y:S01]  /*e320*/  IADD3 R9, P0, PT, R0, R17, RZ ;  /* 0x0000001100097210 */ /* 0x002fe20007f1e0ff */
[----:B------:R0:W-:Y:S04]  /*e330*/  STL [R1+0x71dc], R3 ;  /* 0x0071dc0301007387 */ /* 0x0001e80000100800 */
[----:B------:R1:W-:Y:S01]  /*e340*/  STL [R1+0x71c0], R7 ;  /* 0x0071c00701007387 */ /* 0x0003e20000100800 */
[----:B0-----:R-:W-:-:S03]  /*e350*/  IMAD.X R3, R61, 0x1, R22, P5 ;  /* 0x000000013d037824 */ /* 0x001fc600028e0616 */
[----:B------:R0:W-:Y:S01]  /*e360*/  STL [R1+0x71cc], R9 ;  /* 0x0071cc0901007387 */ /* 0x0001e20000100800 */
[----:B-1----:R-:W-:-:S03]  /*e370*/  IADD3 R7, P5, PT, R0, R18, RZ ;  /* 0x0000001200077210 */ /* 0x002fc60007fbe0ff */
[----:B------:R1:W-:Y:S01]  /*e380*/  STL [R1+0x71c4], R3 ;  /* 0x0071c40301007387 */ /* 0x0003e20000100800 */
[----:B------:R-:W-:Y:S01]  /*e390*/  SHF.R.S32.HI R45, RZ, 0x1f, R0 ;  /* 0x0000001fff2d7819 */ /* 0x000fe20000011400 */
[----:B0-----:R-:W-:Y:S02]  /*e3a0*/  IMAD.X R9, R61, 0x1, R23, P4 ;  /* 0x000000013d097824 */ /* 0x001fe400020e0617 */
[----:B------:R0:W-:Y:S01]  /*e3b0*/  STL [R1+0x71d0], R7 ;  /* 0x0071d00701007387 */ /* 0x0001e20000100800 */
[----:B-1----:R-:W-:-:S03]  /*e3c0*/  IADD3 R3, P4, PT, R0, R20, RZ ;  /* 0x0000001400037210 */ /* 0x002fc60007f9e0ff */
[----:B------:R-:W-:Y:S04]  /*e3d0*/  STL [R1+0x71c8], R9 ;  /* 0x0071c80901007387 */ /* 0x000fe80000100800 */
[----:B------:R1:W-:Y:S01]  /*e3e0*/  STL [R1+0x71b8], R3 ;  /* 0x0071b80301007387 */ /* 0x0003e20000100800 */
[----:B0-----:R-:W-:Y:S01]  /*e3f0*/  IMAD.X R7, R61, 0x1, R16, P3 ;  /* 0x000000013d077824 */ /* 0x001fe200018e0610 */
[----:B------:R-:W-:-:S04]  /*e400*/  IADD3 R0, P3, PT, R6, R14, RZ ;  /* 0x0000000e06007210 */ /* 0x000fc80007f7e0ff */
[----:B------:R0:W-:Y:S01]  /*e410*/  STL [R1+0x71b4], R7 ;  /* 0x0071b40701007387 */ /* 0x0001e20000100800 */
[----:B-1----:R-:W-:-:S03]  /*e420*/  IMAD.X R3, R61, 0x1, R24, P2 ;  /* 0x000000013d037824 */ /* 0x002fc600010e0618 */
[----:B------:R1:W-:Y:S04]  /*e430*/  STL [R1+0x71bc], R0 ;  /* 0x0071bc0001007387 */ /* 0x0003e80000100800 */
[----:B------:R3:W-:Y:S01]  /*e440*/  STL [R1+0x71a0], R3 ;  /* 0x0071a00301007387 */ /* 0x0007e20000100800 */
[----:B0-----:R-:W-:Y:S01]  /*e450*/  IADD3 R7, P2, PT, R6, R17, RZ ;  /* 0x0000001106077210 */ /* 0x001fe20007f5e0ff */
[----:B-1----:R-:W-:-:S04]  /*e460*/  IMAD.X R0, R45, 0x1, R22, P1 ;  /* 0x000000012d007824 */ /* 0x002fc800008e0616 */
[----:B------:R0:W-:Y:S01]  /*e470*/  STL [R1+0x71ac], R7 ;  /* 0x0071ac0701007387 */ /* 0x0001e20000100800 */
[----:B---3--:R-:W-:-:S03]  /*e480*/  IADD3 R3, P1, PT, R6, R18, RZ ;  /* 0x0000001206037210 */ /* 0x008fc60007f3e0ff */
[----:B------:R1:W-:Y:S01]  /*e490*/  STL [R1+0x71a4], R0 ;  /* 0x0071a40001007387 */ /* 0x0003e20000100800 */
[----:B------:R-:W-:-:S03]  /*e4a0*/  SHF.R.S32.HI R46, RZ, 0x1f, R6 ;  /* 0x0000001fff2e7819 */ /* 0x000fc60000011406 */
[----:B------:R3:W-:Y:S01]  /*e4b0*/  STL [R1+0x71b0], R3 ;  /* 0x0071b00301007387 */ /* 0x0007e20000100800 */
[----:B0-----:R-:W-:Y:S01]  /*e4c0*/  IMAD.X R7, R45, 0x1, R23, P0 ;  /* 0x000000012d077824 */ /* 0x001fe200000e0617 */
[----:B-1----:R-:W-:-:S04]  /*e4d0*/  IADD3 R0, P0, PT, R6, R20, RZ ;  /* 0x0000001406007210 */ /* 0x002fc80007f1e0ff */
[----:B------:R-:W-:Y:S01]  /*e4e0*/  STL [R1+0x71a8], R7 ;  /* 0x0071a80701007387 */ /* 0x000fe20000100800 */
[----:B---3--:R-:W-:Y:S01]  /*e4f0*/  IMAD.X R3, R45, 0x1, R16, P5 ;  /* 0x000000012d037824 */ /* 0x008fe200028e0610 */
[----:B------:R-:W-:Y:S02]  /*e500*/  IADD3 R6, P5, PT, R19, R14, RZ ;  /* 0x0000000e13067210 */ /* 0x000fe40007fbe0ff */
[----:B------:R0:W-:Y:S04]  /*e510*/  STL [R1+0x7198], R0 ;  /* 0x0071980001007387 */ /* 0x0001e80000100800 */
[----:B------:R1:W-:Y:S01]  /*e520*/  STL [R1+0x7194], R3 ;  /* 0x0071940301007387 */ /* 0x0003e20000100800 */
[----:B0-----:R-:W-:-:S03]  /*e530*/  IMAD.X R0, R45, 0x1, R24, P4 ;  /* 0x000000012d007824 */ /* 0x001fc600020e0618 */
[----:B------:R0:W-:Y:S01]  /*e540*/  STL [R1+0x719c], R6 ;  /* 0x00719c0601007387 */ /* 0x0001e20000100800 */
[----:B-1----:R-:W-:-:S03]  /*e550*/  IADD3 R3, P4, PT, R19, R17, RZ ;  /* 0x0000001113037210 */ /* 0x002fc60007f9e0ff */
[----:B------:R1:W-:Y:S04]  /*e560*/  STL [R1+0x7180], R0 ;  /* 0x0071800001007387 */ /* 0x0003e80000100800 */
[----:B------:R3:W-:Y:S01]  /*e570*/  STL [R1+0x718c], R3 ;  /* 0x00718c0301007387 */ /* 0x0007e20000100800 */
[----:B0-----:R-:W-:Y:S01]  /*e580*/  IMAD.X R6, R46, 0x1, R22, P3 ;  /* 0x000000012e067824 */ /* 0x001fe200018e0616 */
[----:B-1----:R-:W-:-:S04]  /*e590*/  IADD3 R0, P3, PT, R19, R18, RZ ;  /* 0x0000001213007210 */ /* 0x002fc80007f7e0ff */
[----:B------:R0:W-:Y:S01]  /*e5a0*/  STL [R1+0x7184], R6 ;  /* 0x0071840601007387 */ /* 0x0001e20000100800 */
[----:B---3--:R-:W-:-:S03]  /*e5b0*/  IMAD.X R3, R46, 0x1, R23, P2 ;  /* 0x000000012e037824 */ /* 0x008fc600010e0617 */
[----:B------:R1:W-:Y:S01]  /*e5c0*/  STL [R1+0x7190], R0 ;  /* 0x0071900001007387 */ /* 0x0003e20000100800 */
[----:B------:R-:W-:-:S03]  /*e5d0*/  SHF.R.S32.HI R47, RZ, 0x1f, R19 ;  /* 0x0000001fff2f7819 */ /* 0x000fc60000011413 */
[----:B------:R3:W-:Y:S01]  /*e5e0*/  STL [R1+0x7188], R3 ;  /* 0x0071880301007387 */ /* 0x0007e20000100800 */
[----:B0-----:R-:W-:Y:S01]  /*e5f0*/  IADD3 R6, P2, PT, R19, R20, RZ ;  /* 0x0000001413067210 */ /* 0x001fe20007f5e0ff */
[----:B-1----:R-:W-:-:S04]  /*e600*/  IMAD.X R0, R46, 0x1, R16, P1 ;  /* 0x000000012e007824 */ /* 0x002fc800008e0610 */
[----:B------:R0:W-:Y:S01]  /*e610*/  STL [R1+0x7178], R6 ;  /* 0x0071780601007387 */ /* 0x0001e20000100800 */
[----:B---3--:R-:W-:-:S03]  /*e620*/  IADD3 R3, P1, PT, R29, R14, RZ ;  /* 0x0000000e1d037210 */ /* 0x008fc60007f3e0ff */
[----:B------:R1:W-:Y:S04]  /*e630*/  STL [R1+0x7174], R0 ;  /* 0x0071740001007387 */ /* 0x0003e80000100800 */
[----:B------:R3:W-:Y:S01]  /*e640*/  STL [R1+0x717c], R3 ;  /* 0x00717c0301007387 */ /* 0x0007e20000100800 */
[----:B0-----:R-:W-:Y:S01]  /*e650*/  IMAD.X R6, R46, 0x1, R24, P0 ;  /* 0x000000012e067824 */ /* 0x001fe200000e0618 */
[----:B-1----:R-:W-:-:S04]  /*e660*/  IADD3 R0, P0, PT, R29, R17, RZ ;  /* 0x000000111d007210 */ /* 0x002fc80007f1e0ff */
[----:B------:R0:W-:Y:S01]  /*e670*/  STL [R1+0x7160], R6 ;  /* 0x0071600601007387 */ /* 0x0001e20000100800 */
[----:B---3--:R-:W-:-:S03]  /*e680*/  IMAD.X R3, R47, 0x1, R22, P5 ;  /* 0x000000012f037824 */ /* 0x008fc600028e0616 */
        /* <DEDUP_REMOVED lines=56> */
[----:B------:R-:W-:Y:S01]  /*ea10*/  STL [R1+0x7110], R6 ;  /* 0x0071100601007387 */ /* 0x000fe20000100800 */
[----:B---3--:R-:W-:Y:S01]  /*ea20*/  IADD3 R3, P4, PT, R5, R20, RZ ;  /* 0x0000001405037210 */ /* 0x008fe20007f9e0ff */
        /* <DEDUP_REMOVED lines=117> */
[----:B------:R-:W-:Y:S02]  /*f180*/  SHF.R.S32.HI R58, RZ, 0x1f, R4 ;  /* 0x0000001fff3a7819 */ /* 0x000fe40000011404 */
[----:B0-----:R-:W-:Y:S01]  /*f190*/  IADD3 R0, P0, PT, R4, R20, RZ ;  /* 0x0000001404007210 */ /* 0x001fe20007f1e0ff */
        /* <DEDUP_REMOVED lines=36> */
[----:B------:R-:W-:-:S03]  /*f3e0*/  SHF.R.S32.HI R60, RZ, 0x1f, R12 ;  /* 0x0000001fff3c7819 */ /* 0x000fc6000001140c */
[----:B------:R-:W3:Y:S01]  /*f3f0*/  LDL R25, [R1+0x21f8] ;  /* 0x0021f80001197983 */ /* 0x000ee20000100800 */
[----:B--2---:R-:W-:-:S03]  /*f400*/  IADD3 R0, P3, PT, R21, R14, RZ ;  /* 0x0000000e15007210 */ /* 0x004fc60007f7e0ff */
[----:B------:R1:W-:Y:S01]  /*f410*/  STL [R1+0x6fd8], R2 ;  /* 0x006fd80201007387 */ /* 0x0003e20000100800 */
[----:B0-----:R-:W-:-:S03]  /*f420*/  IMAD.X R3, R59, 0x1, R24, P2 ;  /* 0x000000013b037824 */ /* 0x001fc600010e0618 */
[----:B------:R-:W2:Y:S04]  /*f430*/  LDL R11, [R1+0x2200] ;  /* 0x00220000010b7983 */ /* 0x000ea80000100800 */
[----:B------:R0:W-:Y:S01]  /*f440*/  STL [R1+0x7858], R0 ;  /* 0x0078580001007387 */ /* 0x0001e20000100800 */
[----:B-1----:R-:W-:-:S03]  /*f450*/  IADD3 R2, P2, PT, R21, R17, RZ ;  /* 0x0000001115027210 */ /* 0x002fc60007f5e0ff */
[----:B------:R-:W4:Y:S04]  /*f460*/  LDL R32, [R1+0x2208] ;  /* 0x0022080001207983 */ /* 0x000f280000100800 */
[----:B------:R-:W-:Y:S01]  /*f470*/  STL [R1+0x6fd4], R3 ;  /* 0x006fd40301007387 */ /* 0x000fe20000100800 */
[----:B0-----:R-:W-:-:S03]  /*f480*/  IMAD.X R0, R60, 0x1, R22, P1 ;  /* 0x000000013c007824 */ /* 0x001fc600008e0616 */
[----:B------:R-:W5:Y:S04]  /*f490*/  LDL R10, [R1+0x21d0] ;  /* 0x0021d000010a7983 */ /* 0x000f680000100800 */
[----:B------:R0:W-:Y:S04]  /*f4a0*/  STL [R1+0x6fd0], R2 ;  /* 0x006fd00201007387 */ /* 0x0001e80000100800 */
[----:B------:R1:W-:Y:S04]  /*f4b0*/  STL [R1+0x6fcc], R0 ;  /* 0x006fcc0001007387 */ /* 0x0003e80000100800 */
[----:B------:R-:W2:Y:S01]  /*f4c0*/  LDL R41, [R1+0x21c8] ;  /* 0x0021c80001297983 */ /* 0x000ea20000100800 */
[----:B0-----:R-:W-:-:S05]  /*f4d0*/  IADD3 R2, P1, PT, R21, R18, RZ ;  /* 0x0000001215027210 */ /* 0x001fca0007f3e0ff */
[----:B------:R0:W-:Y:S04]  /*f4e0*/  STL [R1+0x6fc8], R2 ;  /* 0x006fc80201007387 */ /* 0x0001e80000100800 */
[----:B------:R-:W2:Y:S01]  /*f4f0*/  LDL R50, [R1+0x21d8] ;  /* 0x0021d80001327983 */ /* 0x000ea20000100800 */
[----:B-1----:R-:W-:-:S03]  /*f500*/  IMAD.X R0, R60, 0x1, R23, P0 ;  /* 0x000000013c007824 */ /* 0x002fc600000e0617 */
[----:B------:R-:W3:Y:S04]  /*f510*/  LDL R44, [R1+0x21cc] ;  /* 0x0021cc00012c7983 */ /* 0x000ee80000100800 */
[----:B------:R1:W-:Y:S01]  /*f520*/  STL [R1+0x6fc4], R0 ;  /* 0x006fc40001007387 */ /* 0x0003e20000100800 */
[----:B0-----:R-:W-:-:S03]  /*f530*/  IMAD.X R2, R60, 0x1, R16, P5 ;  /* 0x000000013c027824 */ /* 0x001fc600028e0610 */
[----:B------:R-:W3:Y:S01]  /*f540*/  LDL R43, [R1+0x21d4] ;  /* 0x0021d400012b7983 */ /* 0x000ee20000100800 */
[----:B-1----:R-:W-:Y:S02]  /*f550*/  IADD3 R0, P0, PT, R21, R20, RZ ;  /* 0x0000001415007210 */ /* 0x002fe40007f1e0ff */
[----:B------:R-:W-:-:S03]  /*f560*/  SHF.R.S32.HI R21, RZ, 0x1f, R21 ;  /* 0x0000001fff157819 */ /* 0x000fc60000011415 */
[----:B------:R0:W-:Y:S04]  /*f570*/  STL [R1+0x6fc0], R0 ;  /* 0x006fc00001007387 */ /* 0x0001e80000100800 */
[----:B------:R-:W3:Y:S04]  /*f580*/  LDL R5, [R1+0x21e0] ;  /* 0x0021e00001057983 */ /* 0x000ee80000100800 */
[----:B------:R1:W-:Y:S01]  /*f590*/  STL [R1+0x6fbc], R2 ;  /* 0x006fbc0201007387 */ /* 0x0003e20000100800 */
[----:B0-----:R-:W-:-:S03]  /*f5a0*/  IMAD.X R0, R60, 0x1, R24, P4 ;  /* 0x000000013c007824 */ /* 0x001fc600020e0618 */
[----:B------:R-:W4:Y:S04]  /*f5b0*/  LDL R49, [R1+0x21e8] ;  /* 0x0021e80001317983 */ /* 0x000f280000100800 */
[----:B------:R0:W-:Y:S04]  /*f5c0*/  STL [R1+0x6fb8], R0 ;  /* 0x006fb80001007387 */ /* 0x0001e80000100800 */
[----:B------:R-:W4:Y:S01]  /*f5d0*/  LDL R15, [R1+0x21f0] ;  /* 0x0021f000010f7983 */ /* 0x000f220000100800 */
[----:B-1----:R-:W-:-:S03]  /*f5e0*/  IMAD.X R2, R21, 0x1, R23, P2 ;  /* 0x0000000115027824 */ /* 0x002fc600010e0617 */
[----:B------:R-:W4:Y:S01]  /*f5f0*/  LDL R48, [R1+0x21b4] ;  /* 0x0021b40001307983 */ /* 0x000f220000100800 */
[----:B0-----:R-:W-:-:S05]  /*f600*/  IMAD.X R0, R21, 0x1, R22, P3 ;  /* 0x0000000115007824 */ /* 0x001fca00018e0616 */
[----:B------:R0:W-:Y:S04]  /*f610*/  STL [R1+0x7854], R0 ;  /* 0x0078540001007387 */ /* 0x0001e80000100800 */
[----:B------:R-:W-:Y:S04]  /*f620*/  STL [R1+0x6fb4], R2 ;  /* 0x006fb40201007387 */ /* 0x000fe80000100800 */
[----:B------:R-:W4:Y:S01]  /*f630*/  LDL R36, [R1+0x21b8] ;  /* 0x0021b80001247983 */ /* 0x000f220000100800 */
[----:B0-----:R-:W-:-:S03]  /*f640*/  IMAD.X R0, R21, 0x1, R16, P1 ;  /* 0x0000000115007824 */ /* 0x001fc600008e0610 */
[----:B------:R-:W4:Y:S04]  /*f650*/  LDL R47, [R1+0x2210] ;  /* 0x00221000012f7983 */ /* 0x000f280000100800 */
[----:B------:R0:W-:Y:S04]  /*f660*/  STL [R1+0x6fb0], R0 ;  /* 0x006fb00001007387 */ /* 0x0001e80000100800 */
[----:B------:R-:W4:Y:S04]  /*f670*/  LDL R29, [R1+0x21bc] ;  /* 0x0021bc00011d7983 */ /* 0x000f280000100800 */
[----:B------:R-:W4:Y:S04]  /*f680*/  LDL R46, [R1+0x2218] ;  /* 0x00221800012e7983 */ /* 0x000f280000100800 */
[----:B------:R-:W4:Y:S04]  /*f690*/  LDL R19, [R1+0x21c0] ;  /* 0x0021c00001137983 */ /* 0x000f280000100800 */
[----:B------:R-:W4:Y:S04]  /*f6a0*/  LDL R45, [R1+0x2230] ;  /* 0x00223000012d7983 */ /* 0x000f280000100800 */
[----:B------:R-:W4:Y:S01]  /*f6b0*/  LDL R6, [R1+0x21c4] ;  /* 0x0021c40001067983 */ /* 0x000f220000100800 */
[----:B0-----:R-:W-:-:S03]  /*f6c0*/  IMAD.X R0, R21, 0x1, R24, P0 ;  /* 0x0000000115007824 */ /* 0x001fc600000e0618 */
[----:B------:R-:W4:Y:S04]  /*f6d0*/  LDL R61, [R1+0x222c] ;  /* 0x00222c00013d7983 */ /* 0x000f280000100800 */
[----:B------:R-:W4:Y:S04]  /*f6e0*/  LDL R34, [R1+0x2228] ;  /* 0x0022280001227983 */ /* 0x000f280000100800 */
[----:B------:R-:W4:Y:S04]  /*f6f0*/  LDL R7, [R1+0x2224] ;  /* 0x0022240001077983 */ /* 0x000f280000100800 */
[----:B------:R5:W-:Y:S04]  /*f700*/  STL [R1+0x302c], R0 ;  /* 0x00302c0001007387 */ /* 0x000be80000100800 */
[----:B------:R-:W4:Y:S04]  /*f710*/  LDL R40, [R1+0x2220] ;  /* 0x0022200001287983 */ /* 0x000f280000100800 */
[----:B------:R-:W4:Y:S01]  /*f720*/  LDL R30, [R1+0x21dc] ;  /* 0x0021dc00011e7983 */ /* 0x000f220000100800 */
[----:B-----5:R-:W-:-:S05]  /*f730*/  IADD3 R0, P2, PT, R10, UR23, RZ ;  /* 0x000000170a007c10 */ /* 0x020fca000ff5e0ff */
[----:B------:R2:W-:Y:S04]  /*f740*/  STL [R1+0x3034], R0 ;  /* 0x0030340001007387 */ /* 0x0005e80000100800 */
[----:B------:R-:W5:Y:S04]  /*f750*/  LDL R9, [R1+0x221c] ;  /* 0x00221c0001097983 */ /* 0x000f680000100800 */
[----:B------:R-:W5:Y:S04]  /*f760*/  LDL R38, [R1+0x21e4] ;  /* 0x0021e40001267983 */ /* 0x000f680000100800 */
[----:B------:R-:W5:Y:S01]  /*f770*/  LDL R39, [R1+0x21ec] ;  /* 0x0021ec0001277983 */ /* 0x000f620000100800 */
[----:B--2---:R-:W-:-:S05]  /*f780*/  IADD3 R0, P1, PT, R50, UR23, RZ ;  /* 0x0000001732007c10 */ /* 0x004fca000ff3e0ff */
[----:B------:R4:W-:Y:S04]  /*f790*/  STL [R1+0x303c], R0 ;  /* 0x00303c0001007387 */ /* 0x0009e80000100800 */
[----:B------:R-:W2:Y:S04]  /*f7a0*/  LDL R31, [R1+0x21f4] ;  /* 0x0021f400011f7983 */ /* 0x000ea80000100800 */
[----:B------:R-:W2:Y:S04]  /*f7b0*/  LDL R13, [R1+0x21fc] ;  /* 0x0021fc00010d7983 */ /* 0x000ea80000100800 */
[----:B------:R-:W2:Y:S04]  /*f7c0*/  LDL R27, [R1+0x2204] ;  /* 0x00220400011b7983 */ /* 0x000ea80000100800 */
[----:B------:R-:W2:Y:S04]  /*f7d0*/  LDL R35, [R1+0x220c] ;  /* 0x00220c0001237983 */ /* 0x000ea80000100800 */
[----:B------:R-:W2:Y:S01]  /*f7e0*/  LDL R42, [R1+0x2214] ;  /* 0x00221400012a7983 */ /* 0x000ea20000100800 */
[----:B---3--:R-:W-:Y:S01]  /*f7f0*/  IADD3 R2, P0, PT, R5, UR23, RZ ;  /* 0x0000001705027c10 */ /* 0x008fe2000ff1e0ff */
[----:B------:R-:W-:-:S04]  /*f800*/  USHF.R.S32.HI UR76, URZ, 0x1f, UR23 ;  /* 0x0000001fff4c7899 */ /* 0x000fc80008011417 */
[----:B------:R0:W-:Y:S01]  /*f810*/  STL [R1+0x3044], R2 ;  /* 0x0030440201007387 */ /* 0x0001e20000100800 */
[----:B----4-:R-:W-:-:S05]  /*f820*/  IADD3 R0, P4, PT, R49, UR23, RZ ;  /* 0x0000001731007c10 */ /* 0x010fca000ff9e0ff */
[----:B------:R1:W-:Y:S01]  /*f830*/  STL [R1+0x304c], R0 ;  /* 0x00304c0001007387 */ /* 0x0003e20000100800 */
[----:B0-----:R-:W-:Y:S02]  /*f840*/  IADD3 R2, P5, PT, R25, UR23, RZ ;  /* 0x0000001719027c10 */ /* 0x001fe4000ffbe0ff */
[----:B------:R-:W-:Y:S02]  /*f850*/  IADD3 R3, P6, PT, R15, UR23, RZ ;  /* 0x000000170f037c10 */ /* 0x000fe4000ffde0ff */
[----:B-1----:R-:W-:-:S03]  /*f860*/  IADD3 R0, P3, PT, R11, UR23, RZ ;  /* 0x000000170b007c10 */ /* 0x002fc6000ff7e0ff */
[----:B------:R0:W-:Y:S04]  /*f870*/  STL [R1+0x3054], R3 ;  /* 0x0030540301007387 */ /* 0x0001e80000100800 */
[----:B------:R1:W-:Y:S04]  /*f880*/  STL [R1+0x305c], R2 ;  /* 0x00305c0201007387 */ /* 0x0003e80000100800 */
[----:B------:R3:W-:Y:S01]  /*f890*/  STL [R1+0x3064], R0 ;  /* 0x0030640001007387 */ /* 0x0007e20000100800 */
[----:B0-----:R-:W-:Y:S02]  /*f8a0*/  IADD3.X R3, PT, PT, R48, UR76, RZ, P2, !PT ;  /* 0x0000004c30037c10 */ /* 0x001fe400097fe4ff */
[----:B-1----:R-:W-:-:S03]  /*f8b0*/  IADD3 R2, P2, PT, R32, UR23, RZ ;  /* 0x0000001720027c10 */ /* 0x002fc6000ff5e0ff */
[----:B------:R0:W-:Y:S01]  /*f8c0*/  STL [R1+0x3030], R3 ;  /* 0x0030300301007387 */ /* 0x0001e20000100800 */
[----:B---3--:R-:W-:-:S03]  /*f8d0*/  IADD3.X R0, PT, PT, R36, UR76, RZ, P1, !PT ;  /* 0x0000004c24007c10 */ /* 0x008fc60008ffe4ff */
[----:B------:R1:W-:Y:S04]  /*f8e0*/  STL [R1+0x306c], R2 ;  /* 0x00306c0201007387 */ /* 0x0003e80000100800 */
[----:B------:R3:W-:Y:S01]  /*f8f0*/  STL [R1+0x3038], R0 ;  /* 0x0030380001007387 */ /* 0x0007e20000100800 */
[----:B0-----:R-:W-:Y:S02]  /*f900*/  IADD3 R3, P1, PT, R47, UR23, RZ ;  /* 0x000000172f037c10 */ /* 0x001fe4000ff3e0ff */
[----:B-1----:R-:W-:-:S03]  /*f910*/  IADD3.X R2, PT, PT, R29, UR76, RZ, P0, !PT ;  /* 0x0000004c1d027c10 */ /* 0x002fc600087fe4ff */
[----:B------:R0:W-:Y:S01]  /*f920*/  STL [R1+0x3074], R3 ;  /* 0x0030740301007387 */ /* 0x0001e20000100800 */
[----:B---3--:R-:W-:-:S03]  /*f930*/  IADD3 R0, P0, PT, R46, UR23, RZ ;  /* 0x000000172e007c10 */ /* 0x008fc6000ff1e0ff */
        /* <DEDUP_REMOVED lines=22> */
[----:B------:R-:W-:Y:S04]  /*faa0*/  STL [R1+0x30a4], R3 ;  /* 0x0030a40301007387 */ /* 0x000fe80000100800 */
[----:B------:R0:W-:Y:S01]  /*fab0*/  STL [R1+0x3070], R2 ;  /* 0x0030700201007387 */ /* 0x0001e20000100800 */
[----:B-----5:R-:W-:Y:S02]  /*fac0*/  IADD3 R0, P1, PT, R9, UR23, RZ ;  /* 0x0000001709007c10 */ /* 0x020fe4000ff3e0ff */
[----:B0-----:R-:W-:-:S03]  /*fad0*/  IADD3.X R2, PT, PT, R38, UR76, RZ, P0, !PT ;  /* 0x0000004c26027c10 */ /* 0x001fc600087fe4ff */
[----:B------:R2:W-:Y:S01]  /*fae0*/  STL [R1+0x30ac], R0 ;  /* 0x0030ac0001007387 */ /* 0x0005e20000100800 */
[----:B------:R-:W-:-:S03]  /*faf0*/  IADD3.X R3, PT, PT, R39, UR76, RZ, P4, !PT ;  /* 0x0000004c27037c10 */ /* 0x000fc6000a7fe4ff */
[----:B------:R0:W-:Y:S01]  /*fb00*/  STL [R1+0x3078], R2 ;  /* 0x0030780201007387 */ /* 0x0001e20000100800 */
[----:B------:R-:W-:-:S03]  /*fb10*/  UIMAD UR23, UR51, 0x7e, URZ ;  /* 0x0000007e331778a4 */ /* 0x000fc6000f8e02ff */
[----:B------:R1:W-:Y:S01]  /*fb20*/  STL [R1+0x3080], R3 ;  /* 0x0030800301007387 */ /* 0x0003e20000100800 */
[----:B--2---:R-:W-:Y:S02]  /*fb30*/  IADD3.X R0, PT, PT, R31, UR76, RZ, P6, !PT ;  /* 0x0000004c1f007c10 */ /* 0x004fe4000b7fe4ff */
[----:B0-----:R-:W-:-:S03]  /*fb40*/  IADD3.X R2, PT, PT, R13, UR76, RZ, P5, !PT ;  /* 0x0000004c0d027c10 */ /* 0x001fc6000affe4ff */
[----:B------:R0:W-:Y:S01]  /*fb50*/  STL [R1+0x3088], R0 ;  /* 0x0030880001007387 */ /* 0x0001e20000100800 */
[----:B-1----:R-:W-:-:S03]  /*fb60*/  IADD3.X R3, PT, PT, R27, UR76, RZ, P3, !PT ;  /* 0x0000004c1b037c10 */ /* 0x002fc60009ffe4ff */
[----:B------:R1:W-:Y:S01]  /*fb70*/  STL [R1+0x3090], R2 ;  /* 0x0030900201007387 */ /* 0x0003e20000100800 */
[----:B0-----:R-:W-:-:S03]  /*fb80*/  IADD3.X R0, PT, PT, R35, UR76, RZ, P2, !PT ;  /* 0x0000004c23007c10 */ /* 0x001fc600097fe4ff */
[----:B------:R0:W-:Y:S01]  /*fb90*/  STL [R1+0x3098], R3 ;  /* 0x0030980301007387 */ /* 0x0001e20000100800 */
[----:B-1----:R-:W-:-:S03]  /*fba0*/  IADD3.X R2, PT, PT, R42, UR76, RZ, P1, !PT ;  /* 0x0000004c2a027c10 */ /* 0x002fc60008ffe4ff */
[----:B------:R1:W-:Y:S04]  /*fbb0*/  STL [R1+0x30a0], R0 ;  /* 0x0030a00001007387 */ /* 0x0003e80000100800 */
[----:B------:R2:W-:Y:S01]  /*fbc0*/  STL [R1+0x30a8], R2 ;  /* 0x0030a80201007387 */ /* 0x0005e20000100800 */
[----:B0-----:R-:W-:Y:S02]  /*fbd0*/  IADD3 R3, P1, PT, R50, UR23, RZ ;  /* 0x0000001732037c10 */ /* 0x001fe4000ff3e0ff */
[----:B-1----:R-:W-:Y:S02]  /*fbe0*/  IADD3 R0, P2, PT, R10, UR23, RZ ;  /* 0x000000170a007c10 */ /* 0x002fe4000ff5e0ff */
[----:B--2---:R-:W-:-:S03]  /*fbf0*/  IADD3 R2, P0, PT, R5, UR23, RZ ;  /* 0x0000001705027c10 */ /* 0x004fc6000ff1e0ff */
[----:B------:R0:W-:Y:S01]  /*fc00*/  STL [R1+0x30b4], R0 ;  /* 0x0030b40001007387 */ /* 0x0001e20000100800 */
[----:B------:R-:W-:-:S03]  /*fc10*/  USHF.R.S32.HI UR76, URZ, 0x1f, UR23 ;  /* 0x0000001fff4c7899 */ /* 0x000fc60008011417 */
[----:B------:R1:W-:Y:S01]  /*fc20*/  STL [R1+0x30bc], R3 ;  /* 0x0030bc0301007387 */ /* 0x0003e20000100800 */
[----:B0-----:R-:W-:-:S03]  /*fc30*/  IADD3 R0, P4, PT, R49, UR23, RZ ;  /* 0x0000001731007c10 */ /* 0x001fc6000ff9e0ff */
[----:B------:R0:W-:Y:S01]  /*fc40*/  STL [R1+0x30c4], R2 ;  /* 0x0030c40201007387 */ /* 0x0001e20000100800 */
[----:B-1----:R-:W-:-:S03]  /*fc50*/  IADD3 R3, P6, PT, R15, UR23, RZ ;  /* 0x000000170f037c10 */ /* 0x002fc6000ffde0ff */
[----:B------:R1:W-:Y:S01]  /*fc60*/  STL [R1+0x30cc], R0 ;  /* 0x0030cc0001007387 */ /* 0x0003e20000100800 */
[----:B0-----:R-:W-:-:S03]  /*fc70*/  IADD3 R2, P5, PT, R25, UR23, RZ ;  /* 0x0000001719027c10 */ /* 0x001fc6000ffbe0ff */
[----:B------:R0:W-:Y:S01]  /*fc80*/  STL [R1+0x30d4], R3 ;  /* 0x0030d40301007387 */ /* 0x0001e20000100800 */
[----:B-1----:R-:W-:-:S03]  /*fc90*/  IADD3 R0, P3, PT, R11, UR23, RZ ;  /* 0x000000170b007c10 */ /* 0x002fc6000ff7e0ff */
[----:B------:R1:W-:Y:S04]  /*fca0*/  STL [R1+0x30dc], R2 ;  /* 0x0030dc0201007387 */ /* 0x0003e80000100800 */
[----:B------:R2:W-:Y:S01]  /*fcb0*/  STL [R1+0x30e4], R0 ;  /* 0x0030e40001007387 */ /* 0x0005e20000100800 */
[----:B0-----:R-:W-:Y:S02]  /*fcc0*/  IADD3.X R3, PT, PT, R48, UR76, RZ, P2, !PT ;  /* 0x0000004c30037c10 */ /* 0x001fe400097fe4ff */
[----:B-1----:R-:W-:-:S03]  /*fcd0*/  IADD3 R2, P2, PT, R32, UR23, RZ ;  /* 0x0000001720027c10 */ /* 0x002fc6000ff5e0ff */
[----:B------:R0:W-:Y:S01]  /*fce0*/  STL [R1+0x30b0], R3 ;  /* 0x0030b00301007387 */ /* 0x0001e20000100800 */
[----:B--2---:R-:W-:-:S03]  /*fcf0*/  IADD3.X R0, PT, PT, R36, UR76, RZ, P1, !PT ;  /* 0x0000004c24007c10 */ /* 0x004fc60008ffe4ff */
[----:B------:R1:W-:Y:S04]  /*fd00*/  STL [R1+0x30ec], R2 ;  /* 0x0030ec0201007387 */ /* 0x0003e80000100800 */
[----:B------:R2:W-:Y:S01]  /*fd10*/  STL [R1+0x30b8], R0 ;  /* 0x0030b80001007387 */ /* 0x0005e20000100800 */
[----:B0-----:R-:W-:Y:S02]  /*fd20*/  IADD3 R3, P1, PT, R47, UR23, RZ ;  /* 0x000000172f037c10 */ /* 0x001fe4000ff3e0ff */
[----:B-1----:R-:W-:-:S03]  /*fd30*/  IADD3.X R2, PT, PT, R29, UR76, RZ, P0, !PT ;  /* 0x0000004c1d027c10 */ /* 0x002fc600087fe4ff */
[----:B------:R0:W-:Y:S01]  /*fd40*/  STL [R1+0x30f4], R3 ;  /* 0x0030f40301007387 */ /* 0x0001e20000100800 */
[----:B--2---:R-:W-:-:S03]  /*fd50*/  IADD3 R0, P0, PT, R46, UR23, RZ ;  /* 0x000000172e007c10 */ /* 0x004fc6000ff1e0ff */
        /* <DEDUP_REMOVED lines=27> */
[----:B-1----:R-:W-:Y:S02]  /*ff10*/  IADD3.X R2, PT, PT, R38, UR76, RZ, P0, !PT ;  /* 0x0000004c26027c10 */ /* 0x002fe400087fe4ff */
[----:B--2---:R-:W-:-:S03]  /*ff20*/  IADD3.X R0, PT, PT, R31, UR76, RZ, P6, !PT ;  /* 0x0000004c1f007c10 */ /* 0x004fc6000b7fe4ff */
[----:B------:R0:W-:Y:S01]  /*ff30*/  STL [R1+0x30f8], R2 ;  /* 0x0030f80201007387 */ /* 0x0001e20000100800 */
[----:B------:R-:W-:-:S03]  /*ff40*/  UIMAD UR23, UR51, 0x7d, URZ ;  /* 0x0000007d331778a4 */ /* 0x000fc6000f8e02ff */
[----:B------:R1:W-:Y:S04]  /*ff50*/  STL [R1+0x3100], R3 ;  /* 0x0031000301007387 */ /* 0x0003e80000100800 */
[----:B------:R2:W-:Y:S01]  /*ff60*/  STL [R1+0x3108], R0 ;  /* 0x0031080001007387 */ /* 0x0005e20000100800 */
[----:B0-----:R-:W-:Y:S02]  /*ff70*/  IADD3.X R2, PT, PT, R13, UR76, RZ, P5, !PT ;  /* 0x0000004c0d027c10 */ /* 0x001fe4000affe4ff */
[----:B-1----:R-:W-:-:S03]  /*ff80*/  IADD3.X R3, PT, PT, R27, UR76, RZ, P3, !PT ;  /* 0x0000004c1b037c10 */ /* 0x002fc60009ffe4ff */
[----:B------:R0:W-:Y:S01]  /*ff90*/  STL [R1+0x3110], R2 ;  /* 0x0031100201007387 */ /* 0x0001e20000100800 */
[----:B--2---:R-:W-:-:S03]  /*ffa0*/  IADD3.X R0, PT, PT, R35, UR76, RZ, P2, !PT ;  /* 0x0000004c23007c10 */ /* 0x004fc600097fe4ff */
[----:B------:R1:W-:Y:S04]  /*ffb0*/  STL [R1+0x3118], R3 ;  /* 0x0031180301007387 */ /* 0x0003e80000100800 */
[----:B------:R2:W-:Y:S01]  /*ffc0*/  STL [R1+0x3120], R0 ;  /* 0x0031200001007387 */ /* 0x0005e20000100800 */
[----:B0-----:R-:W-:Y:S02]  /*ffd0*/  IADD3.X R2, PT, PT, R42, UR76, RZ, P1, !PT ;  /* 0x0000004c2a027c10 */ /* 0x001fe40008ffe4ff */
[----:B-1----:R-:W-:-:S03]  /*ffe0*/  IADD3 R3, P1, PT, R50, UR23, RZ ;  /* 0x0000001732037c10 */ /* 0x002fc6000ff3e0ff */
[----:B------:R0:W-:Y:S01]  /*fff0*/  STL [R1+0x3128], R2 ;  /* 0x0031280201007387 */ /* 0x0001e20000100800 */
[----:B--2---:R-:W-:Y:S01]  /*10000*/  IADD3 R0, P2, PT, R10, UR23, RZ ;  /* 0x000000170a007c10 */ /* 0x004fe2000ff5e0ff */
[----:B------:R-:W-:-:S04]  /*10010*/  USHF.R.S32.HI UR76, URZ, 0x1f, UR23 ;  /* 0x0000001fff4c7899 */ /* 0x000fc80008011417 */
        /* <DEDUP_REMOVED lines=8> */
[----:B------:R1:W-:Y:S01]  /*100a0*/  STL [R1+0x3154], R3 ;  /* 0x0031540301007387 */ /* 0x0003e20000100800 */
[----:B0-----:R-:W-:-:S03]  /*100b0*/  IADD3 R0, P3, PT, R11, UR23, RZ ;  /* 0x000000170b007c10 */ /* 0x001fc6000ff7e0ff */
[----:B------:R0:W-:Y:S04]  /*100c0*/  STL [R1+0x315c], R2 ;  /* 0x00315c0201007387 */ /* 0x0001e80000100800 */
[----:B------:R2:W-:Y:S01]  /*100d0*/  STL [R1+0x3164], R0 ;  /* 0x0031640001007387 */ /* 0x0005e20000100800 */
[----:B-1----:R-:W-:Y:S02]  /*100e0*/  IADD3.X R3, PT, PT, R48, UR76, RZ, P2, !PT ;  /* 0x0000004c30037c10 */ /* 0x002fe400097fe4ff */
[----:B0-----:R-:W-:-:S03]  /*100f0*/  IADD3 R2, P2, PT, R32, UR23, RZ ;  /* 0x0000001720027c10 */ /* 0x001fc6000ff5e0ff */
        /* <DEDUP_REMOVED lines=428> */
[----:B------:R1:W-:Y:S01]  /*11bc0*/  STL [R1+0x3470], R2 ;  /* 0x0034700201007387 */ /* 0x0003e20000100800 */
[----:B------:R-:W-:Y:S01]  /*11bd0*/  UIMAD UR21, UR21, 0x34, URZ ;  /* 0x00000034151578a4 */ /* 0x000fe2000f8e02ff */
[----:B------:R-:W2:Y:S02]  /*11be0*/  LDCU UR23, c[0x0][0x3a8] ;  /* 0x00007500ff1777ac */ /* 0x000ea40008000800 */
[----:B------:R3:W-:Y:S01]  /*11bf0*/  STL [R1+0x34ac], R0 ;  /* 0x0034ac0001007387 */ /* 0x0007e20000100800 */
[----:B0-----:R-:W-:Y:S02]  /*11c00*/  IADD3.X R3, PT, PT, R39, UR76, RZ, P4, !PT ;  /* 0x0000004c27037c10 */ /* 0x001fe4000a7fe4ff */
[----:B-1----:R-:W-:Y:S02]  /*11c10*/  IADD3.X R2, PT, PT, R38, UR76, RZ, P0, !PT ;  /* 0x0000004c26027c10 */ /* 0x002fe400087fe4ff */
[----:B---3--:R-:W-:-:S03]  /*11c20*/  IADD3.X R0, PT, PT, R31, UR76, RZ, P6, !PT ;  /* 0x0000004c1f007c10 */ /* 0x008fc6000b7fe4ff */
[----:B------:R0:W-:Y:S04]  /*11c30*/  STL [R1+0x3478], R2 ;  /* 0x0034780201007387 */ /* 0x0001e80000100800 */
[----:B------:R1:W-:Y:S04]  /*11c40*/  STL [R1+0x3480], R3 ;  /* 0x0034800301007387 */ /* 0x0003e80000100800 */
[----:B------:R3:W-:Y:S01]  /*11c50*/  STL [R1+0x3488], R0 ;  /* 0x0034880001007387 */ /* 0x0007e20000100800 */
[----:B0-----:R-:W-:Y:S02]  /*11c60*/  IADD3.X R2, PT, PT, R13, UR76, RZ, P5, !PT ;  /* 0x0000004c0d027c10 */ /* 0x001fe4000affe4ff */
[----:B-1----:R-:W-:-:S03]  /*11c70*/  IADD3.X R3, PT, PT, R27, UR76, RZ, P3, !PT ;  /* 0x0000004c1b037c10 */ /* 0x002fc60009ffe4ff */
[----:B------:R0:W-:Y:S01]  /*11c80*/  STL [R1+0x3490], R2 ;  /* 0x0034900201007387 */ /* 0x0001e20000100800 */
[----:B---3--:R-:W-:-:S03]  /*11c90*/  IADD3.X R0, PT, PT, R35, UR76, RZ, P2, !PT ;  /* 0x0000004c23007c10 */ /* 0x008fc600097fe4ff */
[----:B------:R1:W-:Y:S04]  /*11ca0*/  STL [R1+0x3498], R3 ;  /* 0x0034980301007387 */ /* 0x0003e80000100800 */
[----:B------:R3:W-:Y:S01]  /*11cb0*/  STL [R1+0x34a0], R0 ;  /* 0x0034a00001007387 */ /* 0x0007e20000100800 */
[----:B0-----:R-:W-:Y:S02]  /*11cc0*/  IADD3.X R2, PT, PT, R42, UR76, RZ, P1, !PT ;  /* 0x0000004c2a027c10 */ /* 0x001fe40008ffe4ff */
[----:B-1----:R-:W-:-:S03]  /*11cd0*/  IADD3 R3, P1, PT, R50, UR16, RZ ;  /* 0x0000001032037c10 */ /* 0x002fc6000ff3e0ff */
[----:B------:R0:W-:Y:S01]  /*11ce0*/  STL [R1+0x34a8], R2 ;  /* 0x0034a80201007387 */ /* 0x0001e20000100800 */
[----:B---3--:R-:W-:Y:S01]  /*11cf0*/  IADD3 R0, P2, PT, R10, UR16, RZ ;  /* 0x000000100a007c10 */ /* 0x008fe2000ff5e0ff */
        /* <DEDUP_REMOVED lines=47> */
[----:B------:R1:W-:Y:S01]  /*11ff0*/  STL [R1+0x34f0], R2 ;  /* 0x0034f00201007387 */ /* 0x0003e20000100800 */
[----:B--2---:R-:W-:Y:S01]  /*12000*/  UIMAD UR23, UR23, 0x33, URZ ;  /* 0x00000033171778a4 */ /* 0x004fe2000f8e02ff */
        /* <DEDUP_REMOVED lines=1272> */
[----:B--2---:R-:W-:Y:S01]  /*16f90*/  USHF.L.U32 UR60, UR60, 0x5, URZ ;  /* 0x000000053c3c7899 */ /* 0x004fe200080006ff */
        /* <DEDUP_REMOVED lines=401> */
[----:B------:R-:W3:Y:S03]  /*188b0*/  LDCU UR74, c[0x0][0x3a8] ;  /* 0x00007500ff4a77ac */ /* 0x000ee60008000800 */
[----:B------:R4:W-:Y:S01]  /*188c0*/  STL [R1+0x41ac], R0 ;  /* 0x0041ac0001007387 */ /* 0x0009e20000100800 */
[----:B0-----:R-:W-:Y:S02]  /*188d0*/  IADD3.X R3, PT, PT, R39, UR76, RZ, P4, !PT ;  /* 0x0000004c27037c10 */ /* 0x001fe4000a7fe4ff */
[----:B-1----:R-:W-:Y:S02]  /*188e0*/  IADD3.X R2, PT, PT, R38, UR76, RZ, P0, !PT ;  /* 0x0000004c26027c10 */ /* 0x002fe400087fe4ff */
[----:B----4-:R-:W-:-:S03]  /*188f0*/  IADD3.X R0, PT, PT, R31, UR76, RZ, P6, !PT ;  /* 0x0000004c1f007c10 */ /* 0x010fc6000b7fe4ff */
[----:B------:R0:W-:Y:S04]  /*18900*/  STL [R1+0x4178], R2 ;  /* 0x0041780201007387 */ /* 0x0001e80000100800 */
[----:B------:R1:W-:Y:S04]  /*18910*/  STL [R1+0x4180], R3 ;  /* 0x0041800301007387 */ /* 0x0003e80000100800 */
[----:B------:R4:W-:Y:S01]  /*18920*/  STL [R1+0x4188], R0 ;  /* 0x0041880001007387 */ /* 0x0009e20000100800 */
[----:B0-----:R-:W-:Y:S02]  /*18930*/  IADD3.X R2, PT, PT, R13, UR76, RZ, P5, !PT ;  /* 0x0000004c0d027c10 */ /* 0x001fe4000affe4ff */
[----:B-1----:R-:W-:-:S03]  /*18940*/  IADD3.X R3, PT, PT, R27, UR76, RZ, P3, !PT ;  /* 0x0000004c1b037c10 */ /* 0x002fc60009ffe4ff */
[----:B------:R0:W-:Y:S01]  /*18950*/  STL [R1+0x4190], R2 ;  /* 0x0041900201007387 */ /* 0x0001e20000100800 */
[----:B----4-:R-:W-:-:S03]  /*18960*/  IADD3.X R0, PT, PT, R35, UR76, RZ, P2, !PT ;  /* 0x0000004c23007c10 */ /* 0x010fc600097fe4ff */
[----:B------:R1:W-:Y:S04]  /*18970*/  STL [R1+0x4198], R3 ;  /* 0x0041980301007387 */ /* 0x0003e80000100800 */
[----:B------:R4:W-:Y:S01]  /*18980*/  STL [R1+0x41a0], R0 ;  /* 0x0041a00001007387 */ /* 0x0009e20000100800 */
[----:B0-----:R-:W-:Y:S02]  /*18990*/  IADD3.X R2, PT, PT, R42, UR76, RZ, P1, !PT ;  /* 0x0000004c2a027c10 */ /* 0x001fe40008ffe4ff */
[----:B-1----:R-:W-:-:S03]  /*189a0*/  IADD3 R3, P1, PT, R50, UR19, RZ ;  /* 0x0000001332037c10 */ /* 0x002fc6000ff3e0ff */
[----:B------:R0:W-:Y:S01]  /*189b0*/  STL [R1+0x41a8], R2 ;  /* 0x0041a80201007387 */ /* 0x0001e20000100800 */
[----:B----4-:R-:W-:Y:S01]  /*189c0*/  IADD3 R0, P2, PT, R10, UR19, RZ ;  /* 0x000000130a007c10 */ /* 0x010fe2000ff5e0ff */
        /* <DEDUP_REMOVED lines=16> */
[----:B----4-:R-:W-:-:S03]  /*18ad0*/  IADD3.X R0, PT, PT, R36, UR76, RZ, P1, !PT ;  /* 0x0000004c24007c10 */ /* 0x010fc60008ffe4ff */
[----:B------:R1:W-:Y:S04]  /*18ae0*/  STL [R1+0x41ec], R2 ;  /* 0x0041ec0201007387 */ /* 0x0003e80000100800 */
[----:B------:R4:W-:Y:S01]  /*18af0*/  STL [R1+0x41b8], R0 ;  /* 0x0041b80001007387 */ /* 0x0009e20000100800 */
[----:B0-----:R-:W-:Y:S02]  /*18b00*/  IADD3 R3, P1, PT, R47, UR19, RZ ;  /* 0x000000132f037c10 */ /* 0x001fe4000ff3e0ff */
[----:B-1----:R-:W-:-:S03]  /*18b10*/  IADD3.X R2, PT, PT, R29, UR76, RZ, P0, !PT ;  /* 0x0000004c1d027c10 */ /* 0x002fc600087fe4ff */
[----:B------:R0:W-:Y:S01]  /*18b20*/  STL [R1+0x41f4], R3 ;  /* 0x0041f40301007387 */ /* 0x0001e20000100800 */
[----:B----4-:R-:W-:-:S03]  /*18b30*/  IADD3 R0, P0, PT, R46, UR19, RZ ;  /* 0x000000132e007c10 */ /* 0x010fc6000ff1e0ff */
[----:B------:R1:W-:Y:S04]  /*18b40*/  STL [R1+0x41c0], R2 ;  /* 0x0041c00201007387 */ /* 0x0003e80000100800 */
[----:B------:R4:W-:Y:S01]  /*18b50*/  STL [R1+0x41fc], R0 ;  /* 0x0041fc0001007387 */ /* 0x0009e20000100800 */
[----:B0-----:R-:W-:Y:S02]  /*18b60*/  IADD3.X R3, PT, PT, R19, UR76, RZ, P4, !PT ;  /* 0x0000004c13037c10 */ /* 0x001fe4000a7fe4ff */
[----:B-1----:R-:W-:-:S03]  /*18b70*/  IADD3 R2, P4, PT, R45, UR19, RZ ;  /* 0x000000132d027c10 */ /* 0x002fc6000ff9e0ff */
        /* <DEDUP_REMOVED lines=20> */
[----:B------:R1:W-:Y:S01]  /*18cc0*/  STL [R1+0x41f0], R2 ;  /* 0x0041f00201007387 */ /* 0x0003e20000100800 */
[----:B------:R-:W4:Y:S03]  /*18cd0*/  LDCU UR19, c[0x0][0x3a8] ;  /* 0x00007500ff1377ac */ /* 0x000f260008000800 */
[----:B------:R5:W-:Y:S01]  /*18ce0*/  STL [R1+0x422c], R0 ;  /* 0x00422c0001007387 */ /* 0x000be20000100800 */
[----:B0-----:R-:W-:Y:S02]  /*18cf0*/  IADD3.X R3, PT, PT, R39, UR76, RZ, P4, !PT ;  /* 0x0000004c27037c10 */ /* 0x001fe4000a7fe4ff */
[----:B-1----:R-:W-:Y:S02]  /*18d00*/  IADD3.X R2, PT, PT, R38, UR76, RZ, P0, !PT ;  /* 0x0000004c26027c10 */ /* 0x002fe400087fe4ff */
[----:B-----5:R-:W-:-:S03]  /*18d10*/  IADD3.X R0, PT, PT, R31, UR76, RZ, P6, !PT ;  /* 0x0000004c1f007c10 */ /* 0x020fc6000b7fe4ff */
[----:B------:R0:W-:Y:S04]  /*18d20*/  STL [R1+0x41f8], R2 ;  /* 0x0041f80201007387 */ /* 0x0001e80000100800 */
[----:B------:R1:W-:Y:S04]  /*18d30*/  STL [R1+0x4200], R3 ;  /* 0x0042000301007387 */ /* 0x0003e80000100800 */
[----:B------:R5:W-:Y:S01]  /*18d40*/  STL [R1+0x4208], R0 ;  /* 0x0042080001007387 */ /* 0x000be20000100800 */
[----:B0-----:R-:W-:Y:S02]  /*18d50*/  IADD3.X R2, PT, PT, R13, UR76, RZ, P5, !PT ;  /* 0x0000004c0d027c10 */ /* 0x001fe4000affe4ff */
[----:B-1----:R-:W-:-:S03]  /*18d60*/  IADD3.X R3, PT, PT, R27, UR76, RZ, P3, !PT ;  /* 0x0000004c1b037c10 */ /* 0x002fc60009ffe4ff */
[----:B------:R0:W-:Y:S01]  /*18d70*/  STL [R1+0x4210], R2 ;  /* 0x0042100201007387 */ /* 0x0001e20000100800 */
[----:B-----5:R-:W-:-:S03]  /*18d80*/  IADD3.X R0, PT, PT, R35, UR76, RZ, P2, !PT ;  /* 0x0000004c23007c10 */ /* 0x020fc600097fe4ff */
[----:B------:R1:W-:Y:S04]  /*18d90*/  STL [R1+0x4218], R3 ;  /* 0x0042180301007387 */ /* 0x0003e80000100800 */
[----:B------:R5:W-:Y:S01]  /*18da0*/  STL [R1+0x4220], R0 ;  /* 0x0042200001007387 */ /* 0x000be20000100800 */
[----:B0-----:R-:W-:Y:S02]  /*18db0*/  IADD3.X R2, PT, PT, R42, UR76, RZ, P1, !PT ;  /* 0x0000004c2a027c10 */ /* 0x001fe40008ffe4ff */
[----:B-1----:R-:W-:-:S03]  /*18dc0*/  IADD3 R3, P1, PT, R50, UR24, RZ ;  /* 0x0000001832037c10 */ /* 0x002fc6000ff3e0ff */
[----:B------:R0:W-:Y:S01]  /*18dd0*/  STL [R1+0x4228], R2 ;  /* 0x0042280201007387 */ /* 0x0001e20000100800 */
[----:B-----5:R-:W-:Y:S01]  /*18de0*/  IADD3 R0, P2, PT, R10, UR24, RZ ;  /* 0x000000180a007c10 */ /* 0x020fe2000ff5e0ff */
        /* <DEDUP_REMOVED lines=16> */
[----:B-----5:R-:W-:-:S03]  /*18ef0*/  IADD3.X R0, PT, PT, R36, UR76, RZ, P1, !PT ;  /* 0x0000004c24007c10 */ /* 0x020fc60008ffe4ff */
[----:B------:R1:W-:Y:S04]  /*18f00*/  STL [R1+0x426c], R2 ;  /* 0x00426c0201007387 */ /* 0x0003e80000100800 */
[----:B------:R5:W-:Y:S01]  /*18f10*/  STL [R1+0x4238], R0 ;  /* 0x0042380001007387 */ /* 0x000be20000100800 */
[----:B0-----:R-:W-:Y:S02]  /*18f20*/  IADD3 R3, P1, PT, R47, UR24, RZ ;  /* 0x000000182f037c10 */ /* 0x001fe4000ff3e0ff */
[----:B-1----:R-:W-:-:S03]  /*18f30*/  IADD3.X R2, PT, PT, R29, UR76, RZ, P0, !PT ;  /* 0x0000004c1d027c10 */ /* 0x002fc600087fe4ff */
[----:B------:R0:W-:Y:S01]  /*18f40*/  STL [R1+0x4274], R3 ;  /* 0x0042740301007387 */ /* 0x0001e20000100800 */
[----:B-----5:R-:W-:-:S03]  /*18f50*/  IADD3 R0, P0, PT, R46, UR24, RZ ;  /* 0x000000182e007c10 */ /* 0x020fc6000ff1e0ff */
[----:B------:R1:W-:Y:S04]  /*18f60*/  STL [R1+0x4240], R2 ;  /* 0x0042400201007387 */ /* 0x0003e80000100800 */
[----:B------:R5:W-:Y:S01]  /*18f70*/  STL [R1+0x427c], R0 ;  /* 0x00427c0001007387 */ /* 0x000be20000100800 */
[----:B0-----:R-:W-:Y:S02]  /*18f80*/  IADD3.X R3, PT, PT, R19, UR76, RZ, P4, !PT ;  /* 0x0000004c13037c10 */ /* 0x001fe4000a7fe4ff */
[----:B-1----:R-:W-:-:S03]  /*18f90*/  IADD3 R2, P4, PT, R45, UR24, RZ ;  /* 0x000000182d027c10 */ /* 0x002fc6000ff9e0ff */
        /* <DEDUP_REMOVED lines=20> */
[----:B------:R1:W-:Y:S01]  /*190e0*/  STL [R1+0x4270], R2 ;  /* 0x0042700201007387 */ /* 0x0003e20000100800 */
[----:B------:R-:W5:Y:S03]  /*190f0*/  LDCU UR24, c[0x0][0x3a8] ;  /* 0x00007500ff1877ac */ /* 0x000f660008000800 */
[----:B------:R2:W-:Y:S01]  /*19100*/  STL [R1+0x42ac], R0 ;  /* 0x0042ac0001007387 */ /* 0x0005e20000100800 */
[----:B0-----:R-:W-:Y:S02]  /*19110*/  IADD3.X R3, PT, PT, R39, UR76, RZ, P4, !PT ;  /* 0x0000004c27037c10 */ /* 0x001fe4000a7fe4ff */
[----:B-1----:R-:W-:Y:S02]  /*19120*/  IADD3.X R2, PT, PT, R38, UR76, RZ, P0, !PT ;  /* 0x0000004c26027c10 */ /* 0x002fe400087fe4ff */
[----:B--2---:R-:W-:-:S03]  /*19130*/  IADD3.X R0, PT, PT, R31, UR76, RZ, P6, !PT ;  /* 0x0000004c1f007c10 */ /* 0x004fc6000b7fe4ff */
[----:B------:R0:W-:Y:S04]  /*19140*/  STL [R1+0x4278], R2 ;  /* 0x0042780201007387 */ /* 0x0001e80000100800 */
        /* <DEDUP_REMOVED lines=60> */
[----:B------:R-:W2:Y:S03]  /*19510*/  LDCU UR25, c[0x0][0x3a8] ;  /* 0x00007500ff1977ac */ /* 0x000ea60008000800 */
        /* <DEDUP_REMOVED lines=1451> */
[----:B------:R-:W-:Y:S02]  /*1efd0*/  UIMAD UR17, UR17, 0x51, URZ ;  /* 0x00000051111178a4 */ /* 0x000fe4000f8e02ff */
[----:B------:R-:W-:Y:S01]  /*1efe0*/  UIMAD UR72, UR72, 0x1a, URZ ;  /* 0x0000001a484878a4 */ /* 0x000fe2000f8e02ff */
[----:B------:R2:W-:Y:S01]  /*1eff0*/  STL [R1+0x4e94], R0 ;  /* 0x004e940001007387 */ /* 0x0005e20000100800 */
[----:B------:R-:W-:Y:S01]  /*1f000*/  UIMAD UR74, UR74, 0x19, URZ ;  /* 0x000000194a4a78a4 */ /* 0x000fe2000f8e02ff */
[----:B0-----:R-:W-:Y:S01]  /*1f010*/  IADD3.X R3, PT, PT, R39, UR76, RZ, P4, !PT ;  /* 0x0000004c27037c10 */ /* 0x001fe2000a7fe4ff */
[----:B----4-:R-:W-:Y:S02]  /*1f020*/  UIMAD UR19, UR19, 0x18, URZ ;  /* 0x00000018131378a4 */ /* 0x010fe4000f8e02ff */
[----:B-----5:R-:W-:Y:S01]  /*1f030*/  UIMAD UR24, UR24, 0x17, URZ ;  /* 0x00000017181878a4 */ /* 0x020fe2000f8e02ff */
[----:B-1----:R-:W-:Y:S01]  /*1f040*/  IADD3.X R2, PT, PT, R38, UR76, RZ, P0, !PT ;  /* 0x0000004c26027c10 */ /* 0x002fe200087fe4ff */
[----:B------:R-:W-:-:S02]  /*1f050*/  UIMAD UR25, UR25, 0x16, URZ ;  /* 0x00000016191978a4 */ /* 0x000fc4000f8e02ff */
[----:B------:R-:W-:Y:S01]  /*1f060*/  UIMAD UR26, UR26, 0x15, URZ ;  /* 0x000000151a1a78a4 */ /* 0x000fe2000f8e02ff */
[----:B--2---:R-:W-:Y:S01]  /*1f070*/  IADD3.X R0, PT, PT, R31, UR76, RZ, P6, !PT ;  /* 0x0000004c1f007c10 */ /* 0x004fe2000b7fe4ff */
[----:B------:R0:W-:Y:S01]  /*1f080*/  STL [R1+0x4e60], R2 ;  /* 0x004e600201007387 */ /* 0x0001e20000100800 */
[----:B------:R-:W-:Y:S02]  /*1f090*/  UIMAD UR27, UR27, 0x14, URZ ;  /* 0x000000141b1b78a4 */ /* 0x000fe4000f8e02ff */
[----:B------:R-:W-:Y:S01]  /*1f0a0*/  UIMAD UR28, UR28, 0x13, URZ ;  /* 0x000000131c1c78a4 */ /* 0x000fe2000f8e02ff */
[----:B------:R1:W-:Y:S01]  /*1f0b0*/  STL [R1+0x4e68], R3 ;  /* 0x004e680301007387 */ /* 0x0003e20000100800 */
[----:B------:R-:W-:Y:S02]  /*1f0c0*/  UIMAD UR29, UR29, 0x12, URZ ;  /* 0x000000121d1d78a4 */ /* 0x000fe4000f8e02ff */
[----:B------:R-:W-:Y:S01]  /*1f0d0*/  UIMAD UR30, UR30, 0x11, URZ ;  /* 0x000000111e1e78a4 */ /* 0x000fe2000f8e02ff */
[----:B------:R2:W-:Y:S01]  /*1f0e0*/  STL [R1+0x4e70], R0 ;  /* 0x004e700001007387 */ /* 0x0005e20000100800 */
[----:B------:R-:W-:Y:S01]  /*1f0f0*/  USHF.L.U32 UR31, UR31, 0x4, URZ ;  /* 0x000000041f1f7899 */ /* 0x000fe200080006ff */
[----:B0-----:R-:W-:Y:S01]  /*1f100*/  IADD3.X R2, PT, PT, R13, UR76, RZ, P5, !PT ;  /* 0x0000004c0d027c10 */ /* 0x001fe2000affe4ff */
[----:B------:R-:W-:-:S02]  /*1f110*/  UIMAD UR32, UR32, 0xf, URZ ;  /* 0x0000000f202078a4 */ /* 0x000fc4000f8e02ff */
[----:B------:R-:W-:Y:S01]  /*1f120*/  UIMAD UR33, UR33, 0xe, URZ ;  /* 0x0000000e212178a4 */ /* 0x000fe2000f8e02ff */
[----:B-1----:R-:W-:Y:S01]  /*1f130*/  IADD3.X R3, PT, PT, R27, UR76, RZ, P3, !PT ;  /* 0x0000004c1b037c10 */ /* 0x002fe20009ffe4ff */
[----:B------:R0:W-:Y:S01]  /*1f140*/  STL [R1+0x4e78], R2 ;  /* 0x004e780201007387 */ /* 0x0001e20000100800 */
[----:B------:R-:W-:Y:S01]  /*1f150*/  UIMAD UR36, UR36, 0xd, URZ ;  /* 0x0000000d242478a4 */ /* 0x000fe2000f8e02ff */
[----:B--2---:R-:W-:Y:S02]  /*1f160*/  IADD3.X R0, PT, PT, R35, UR76, RZ, P2, !PT ;  /* 0x0000004c23007c10 */ /* 0x004fe400097fe4ff */
[----:B------:R1:W-:Y:S01]  /*1f170*/  STL [R1+0x4e80], R3 ;  /* 0x004e800301007387 */ /* 0x0003e20000100800 */
[----:B------:R-:W-:Y:S02]  /*1f180*/  UIMAD UR37, UR37, 0xc, URZ ;  /* 0x0000000c252578a4 */ /* 0x000fe4000f8e02ff */
[----:B------:R-:W-:Y:S01]  /*1f190*/  UIMAD UR38, UR38, 0xb, URZ ;  /* 0x0000000b262678a4 */ /* 0x000fe2000f8e02ff */
[----:B------:R2:W-:Y:S01]  /*1f1a0*/  STL [R1+0x4e88], R0 ;  /* 0x004e880001007387 */ /* 0x0005e20000100800 */
[----:B------:R-:W-:Y:S01]  /*1f1b0*/  UIMAD UR39, UR39, 0xa, URZ ;  /* 0x0000000a272778a4 */ /* 0x000fe2000f8e02ff */
[----:B0-----:R-:W-:Y:S01]  /*1f1c0*/  IADD3.X R2, PT, PT, R42, UR76, RZ, P1, !PT ;  /* 0x0000004c2a027c10 */ /* 0x001fe20008ffe4ff */
[----:B------:R-:W-:-:S02]  /*1f1d0*/  UIMAD UR40, UR40, 0x9, URZ ;  /* 0x00000009282878a4 */ /* 0x000fc4000f8e02ff */
[----:B------:R-:W-:Y:S01]  /*1f1e0*/  USHF.L.U32 UR41, UR41, 0x3, URZ ;  /* 0x0000000329297899 */ /* 0x000fe200080006ff */
[----:B-1----:R-:W-:Y:S01]  /*1f1f0*/  IADD3 R3, P1, PT, R50, UR5, RZ ;  /* 0x0000000532037c10 */ /* 0x002fe2000ff3e0ff */
[----:B------:R0:W-:Y:S01]  /*1f200*/  STL [R1+0x4e90], R2 ;  /* 0x004e900201007387 */ /* 0x0001e20000100800 */
[----:B------:R-:W-:Y:S01]  /*1f210*/  UIMAD UR42, UR42, 0x7, URZ ;  /* 0x000000072a2a78a4 */ /* 0x000fe2000f8e02ff */
[----:B--2---:R-:W-:Y:S01]  /*1f220*/  IADD3 R0, P2, PT, R10, UR5, RZ ;  /* 0x000000050a007c10 */ /* 0x004fe2000ff5e0ff */
[----:B------:R-:W-:Y:S02]  /*1f230*/  USHF.R.S32.HI UR76, URZ, 0x1f, UR5 ;  /* 0x0000001fff4c7899 */ /* 0x000fe40008011405 */
[----:B------:R-:W-:Y:S02]  /*1f240*/  UIMAD UR43, UR43, 0x6, URZ ;  /* 0x000000062b2b78a4 */ /* 0x000fe4000f8e02ff */
[----:B------:R1:W-:Y:S01]  /*1f250*/  STL [R1+0x4e9c], R0 ;  /* 0x004e9c0001007387 */ /* 0x0003e20000100800 */
[----:B------:R-:W-:Y:S01]  /*1f260*/  UIMAD UR44, UR44, 0x5, URZ ;  /* 0x000000052c2c78a4 */ /* 0x000fe2000f8e02ff */
[----:B0-----:R-:W-:Y:S01]  /*1f270*/  IADD3 R2, P0, PT, R5, UR5, RZ ;  /* 0x0000000505027c10 */ /* 0x001fe2000ff1e0ff */
[----:B------:R-:W-:Y:S01]  /*1f280*/  USHF.L.U32 UR45, UR45, 0x2, URZ ;  /* 0x000000022d2d7899 */ /* 0x000fe200080006ff */
[----:B------:R0:W-:Y:S01]  /*1f290*/  STL [R1+0x4ea4], R3 ;  /* 0x004ea40301007387 */ /* 0x0001e20000100800 */
[----:B------:R-:W-:Y:S01]  /*1f2a0*/  UIMAD UR46, UR46, 0x3, URZ ;  /* 0x000000032e2e78a4 */ /* 0x000fe2000f8e02ff */
[----:B------:R-:W2:Y:S01]  /*1f2b0*/  LDCU UR49, c[0x0][0x3a8] ;  /* 0x00007500ff3177ac */ /* 0x000ea20008000800 */
[----:B-1----:R-:W-:Y:S01]  /*1f2c0*/  IADD3 R0, P4, PT, R49, UR5, RZ ;  /* 0x0000000531007c10 */ /* 0x002fe2000ff9e0ff */
        /* <DEDUP_REMOVED lines=520> */
[----:B-1----:R-:W-:Y:S02]  /*21350*/  IADD3 R3, P1, PT, R50, UR13, RZ ;  /* 0x0000000d32037c10 */ /* 0x002fe4000ff3e0ff */
[----:B--2---:R-:W-:Y:S01]  /*21360*/  IADD3 R0, P2, PT, R10, UR13, RZ ;  /* 0x0000000d0a007c10 */ /* 0x004fe2000ff5e0ff */
[----:B------:R0:W-:Y:S04]  /*21370*/  STL [R1+0x5290], R2 ;  /* 0x0052900201007387 */ /* 0x0001e80000100800 */
[----:B------:R1:W-:Y:S01]  /*21380*/  STL [R1+0x529c], R0 ;  /* 0x00529c0001007387 */ /* 0x0003e20000100800 */
[----:B------:R-:W-:-:S02]  /*21390*/  USHF.R.S32.HI UR76, URZ, 0x1f, UR13 ;  /* 0x0000001fff4c7899 */ /* 0x000fc4000801140d */
[----:B0-----:R-:W-:Y:S01]  /*213a0*/  IADD3 R2, P0, PT, R5, UR13, RZ ;  /* 0x0000000d05027c10 */ /* 0x001fe2000ff1e0ff */
[----:B------:R0:W-:Y:S01]  /*213b0*/  STL [R1+0x52a4], R3 ;  /* 0x0052a40301007387 */ /* 0x0001e20000100800 */
[----:B-1----:R-:W-:-:S03]  /*213c0*/  IADD3 R0, P4, PT, R49, UR13, RZ ;  /* 0x0000000d31007c10 */ /* 0x002fc6000ff9e0ff */
[----:B------:R1:W-:Y:S04]  /*213d0*/  STL [R1+0x52ac], R2 ;  /* 0x0052ac0201007387 */ /* 0x0003e80000100800 */
[----:B------:R2:W-:Y:S01]  /*213e0*/  STL [R1+0x52b4], R0 ;  /* 0x0052b40001007387 */ /* 0x0005e20000100800 */
[----:B0-----:R-:W-:Y:S02]  /*213f0*/  IADD3 R3, P6, PT, R15, UR13, RZ ;  /* 0x0000000d0f037c10 */ /* 0x001fe4000ffde0ff */
[----:B-1----:R-:W-:-:S03]  /*21400*/  IADD3 R2, P5, PT, R25, UR13, RZ ;  /* 0x0000000d19027c10 */ /* 0x002fc6000ffbe0ff */
        /* <DEDUP_REMOVED lines=38> */
[----:B------:R-:W-:Y:S01]  /*21670*/  STL [R1+0x52d8], R2 ;  /* 0x0052d80201007387 */ /* 0x000fe20000100800 */
[----:B------:R-:W1:Y:S03]  /*21680*/  LDCU UR13, c[0x0][0x3a8] ;  /* 0x00007500ff0d77ac */ /* 0x000e660008000800 */
[----:B------:R2:W-:Y:S01]  /*21690*/  STL [R1+0x5314], R0 ;  /* 0x0053140001007387 */ /* 0x0005e20000100800 */
[----:B0-----:R-:W-:Y:S02]  /*216a0*/  IADD3.X R3, PT, PT, R39, UR76, RZ, P4, !PT ;  /* 0x0000004c27037c10 */ /* 0x001fe4000a7fe4ff */
[----:B--2---:R-:W-:Y:S02]  /*216b0*/  IADD3.X R0, PT, PT, R38, UR76, RZ, P0, !PT ;  /* 0x0000004c26007c10 */ /* 0x004fe400087fe4ff */
[----:B------:R-:W-:-:S03]  /*216c0*/  IADD3.X R2, PT, PT, R31, UR76, RZ, P6, !PT ;  /* 0x0000004c1f027c10 */ /* 0x000fc6000b7fe4ff */
[----:B------:R0:W-:Y:S04]  /*216d0*/  STL [R1+0x52e0], R0 ;  /* 0x0052e00001007387 */ /* 0x0001e80000100800 */
[----:B------:R2:W-:Y:S01]  /*216e0*/  STL [R1+0x52e8], R3 ;  /* 0x0052e80301007387 */ /* 0x0005e20000100800 */
[----:B0-----:R-:W-:-:S03]  /*216f0*/  IADD3.X R0, PT, PT, R13, UR76, RZ, P5, !PT ;  /* 0x0000004c0d007c10 */ /* 0x001fc6000affe4ff */
[----:B------:R0:W-:Y:S01]  /*21700*/  STL [R1+0x52f0], R2 ;  /* 0x0052f00201007387 */ /* 0x0001e20000100800 */
[----:B--2---:R-:W-:-:S03]  /*21710*/  IADD3.X R3, PT, PT, R27, UR76, RZ, P3, !PT ;  /* 0x0000004c1b037c10 */ /* 0x004fc60009ffe4ff */
[----:B------:R2:W-:Y:S01]  /*21720*/  STL [R1+0x52f8], R0 ;  /* 0x0052f80001007387 */ /* 0x0005e20000100800 */
[----:B0-----:R-:W-:-:S03]  /*21730*/  IADD3.X R2, PT, PT, R35, UR76, RZ, P2, !PT ;  /* 0x0000004c23027c10 */ /* 0x001fc600097fe4ff */
[----:B------:R-:W-:Y:S01]  /*21740*/  STL [R1+0x5300], R3 ;  /* 0x0053000301007387 */ /* 0x000fe20000100800 */
[----:B--2---:R-:W-:-:S03]  /*21750*/  IADD3.X R0, PT, PT, R42, UR76, RZ, P1, !PT ;  /* 0x0000004c2a007c10 */ /* 0x004fc60008ffe4ff */
[----:B------:R0:W-:Y:S04]  /*21760*/  STL [R1+0x5308], R2 ;  /* 0x0053080201007387 */ /* 0x0001e80000100800 */
[----:B------:R2:W-:Y:S01]  /*21770*/  STL [R1+0x5310], R0 ;  /* 0x0053100001007387 */ /* 0x0005e20000100800 */
[----:B0-----:R-:W-:Y:S02]  /*21780*/  IADD3 R2, P2, PT, R10, UR14, RZ ;  /* 0x0000000e0a027c10 */ /* 0x001fe4000ff5e0ff */
[----:B--2---:R-:W-:-:S03]  /*21790*/  IADD3 R0, P1, PT, R50, UR14, RZ ;  /* 0x0000000e32007c10 */ /* 0x004fc6000ff3e0ff */
[----:B------:R0:W-:Y:S01]  /*217a0*/  STL [R1+0x531c], R2 ;  /* 0x00531c0201007387 */ /* 0x0001e20000100800 */
[----:B------:R-:W-:Y:S01]  /*217b0*/  IADD3 R3, P0, PT, R5, UR14, RZ ;  /* 0x0000000e05037c10 */ /* 0x000fe2000ff1e0ff */
[----:B------:R-:W-:Y:S02]  /*217c0*/  USHF.R.S32.HI UR76, URZ, 0x1f, UR14 ;  /* 0x0000001fff4c7899 */ /* 0x000fe4000801140e */
[----:B------:R2:W-:Y:S01]  /*217d0*/  STL [R1+0x5324], R0 ;  /* 0x0053240001007387 */ /* 0x0005e20000100800 */
[----:B0-----:R-:W-:-:S03]  /*217e0*/  IADD3 R2, P4, PT, R49, UR14, RZ ;  /* 0x0000000e31027c10 */ /* 0x001fc6000ff9e0ff */
[----:B------:R0:W-:Y:S01]  /*217f0*/  STL [R1+0x532c], R3 ;  /* 0x00532c0301007387 */ /* 0x0001e20000100800 */
[----:B--2---:R-:W-:-:S03]  /*21800*/  IADD3 R0, P6, PT, R15, UR14, RZ ;  /* 0x0000000e0f007c10 */ /* 0x004fc6000ffde0ff */
[----:B------:R2:W-:Y:S04]  /*21810*/  STL [R1+0x5334], R2 ;  /* 0x0053340201007387 */ /* 0x0005e80000100800 */
[----:B------:R1:W-:Y:S01]  /*21820*/  STL [R1+0x533c], R0 ;  /* 0x00533c0001007387 */ /* 0x0003e20000100800 */
[----:B0-----:R-:W-:Y:S02]  /*21830*/  IADD3 R3, P5, PT, R25, UR14, RZ ;  /* 0x0000000e19037c10 */ /* 0x001fe4000ffbe0ff */
[----:B--2---:R-:W-:-:S03]  /*21840*/  IADD3 R2, P3, PT, R11, UR14, RZ ;  /* 0x0000000e0b027c10 */ /* 0x004fc6000ff7e0ff */
[----:B------:R0:W-:Y:S01]  /*21850*/  STL [R1+0x5344], R3 ;  /* 0x0053440301007387 */ /* 0x0001e20000100800 */
[----:B-1----:R-:W-:-:S03]  /*21860*/  IADD3.X R0, PT, PT, R48, UR76, RZ, P2, !PT ;  /* 0x0000004c30007c10 */ /* 0x002fc600097fe4ff */
        /* <DEDUP_REMOVED lines=28> */
[----:B------:R-:W-:Y:S01]  /*21a30*/  STL [R1+0x5384], R3 ;  /* 0x0053840301007387 */ /* 0x000fe20000100800 */
[----:B--2---:R-:W-:-:S03]  /*21a40*/  IADD3 R0, P2, PT, R40, UR14, RZ ;  /* 0x0000000e28007c10 */ /* 0x004fc6000ff5e0ff */
[----:B------:R0:W-:Y:S04]  /*21a50*/  STL [R1+0x5350], R2 ;  /* 0x0053500201007387 */ /* 0x0001e80000100800 */
[----:B------:R1:W-:Y:S01]  /*21a60*/  STL [R1+0x538c], R0 ;  /* 0x00538c0001007387 */ /* 0x0003e20000100800 */
[----:B0-----:R-:W-:Y:S02]  /*21a70*/  IADD3.X R2, PT, PT, R30, UR76, RZ, P1, !PT ;  /* 0x0000004c1e027c10 */ /* 0x001fe40008ffe4ff */
[----:B-1----:R-:W-:-:S03]  /*21a80*/  IADD3 R0, P1, PT, R9, UR14, RZ ;  /* 0x0000000e09007c10 */ /* 0x002fc6000ff3e0ff */
[----:B------:R-:W-:Y:S01]  /*21a90*/  STL [R1+0x5358], R2 ;  /* 0x0053580201007387 */ /* 0x000fe20000100800 */
[----:B------:R-:W-:Y:S01]  /*21aa0*/  IADD3.X R8, PT, PT, R39, UR76, RZ, P4, !PT ;  /* 0x0000004c27087c10 */ /* 0x000fe2000a7fe4ff */
[----:B------:R-:W0:Y:S02]  /*21ab0*/  LDCU UR14, c[0x0][0x3a8] ;  /* 0x00007500ff0e77ac */ /* 0x000e240008000800 */
[----:B------:R1:W-:Y:S01]  /*21ac0*/  STL [R1+0x5394], R0 ;  /* 0x0053940001007387 */ /* 0x0003e20000100800 */
[----:B------:R-:W-:Y:S02]  /*21ad0*/  IADD3.X R4, PT, PT, R31, UR76, RZ, P6, !PT ;  /* 0x0000004c1f047c10 */ /* 0x000fe4000b7fe4ff */
[----:B-1----:R-:W-:-:S05]  /*21ae0*/  IADD3.X R0, PT, PT, R38, UR76, RZ, P0, !PT ;  /* 0x0000004c26007c10 */ /* 0x002fca00087fe4ff */
[----:B------:R1:W-:Y:S04]  /*21af0*/  STL [R1+0x5360], R0 ;  /* 0x0053600001007387 */ /* 0x0003e80000100800 */
[----:B------:R2:W-:Y:S04]  /*21b00*/  STL [R1+0x5368], R8 ;  /* 0x0053680801007387 */ /* 0x0005e80000100800 */
[----:B------:R0:W-:Y:S01]  /*21b10*/  STL [R1+0x5370], R4 ;  /* 0x0053700401007387 */ /* 0x0001e20000100800 */
[----:B-1----:R-:W-:Y:S02]  /*21b20*/  IADD3.X R0, PT, PT, R13, UR76, RZ, P5, !PT ;  /* 0x0000004c0d007c10 */ /* 0x002fe4000affe4ff */
[----:B--2---:R-:W-:-:S03]  /*21b30*/  IADD3.X R8, PT, PT, R27, UR76, RZ, P3, !PT ;  /* 0x0000004c1b087c10 */ /* 0x004fc60009ffe4ff */
[----:B------:R1:W-:Y:S01]  /*21b40*/  STL [R1+0x5378], R0 ;  /* 0x0053780001007387 */ /* 0x0003e20000100800 */
[----:B0-----:R-:W-:-:S03]  /*21b50*/  IADD3.X R4, PT, PT, R35, UR76, RZ, P2, !PT ;  /* 0x0000004c23047c10 */ /* 0x001fc600097fe4ff */
[----:B------:R0:W-:Y:S04]  /*21b60*/  STL [R1+0x5380], R8 ;  /* 0x0053800801007387 */ /* 0x0001e80000100800 */
[----:B------:R2:W-:Y:S01]  /*21b70*/  STL [R1+0x5388], R4 ;  /* 0x0053880401007387 */ /* 0x0005e20000100800 */
[----:B-1----:R-:W-:Y:S02]  /*21b80*/  IADD3.X R0, PT, PT, R42, UR76, RZ, P1, !PT ;  /* 0x0000004c2a007c10 */ /* 0x002fe40008ffe4ff */
[----:B0-----:R-:W-:Y:S02]  /*21b90*/  IADD3 R8, P1, PT, R50, UR15, RZ ;  /* 0x0000000f32087c10 */ /* 0x001fe4000ff3e0ff */
        /* <DEDUP_REMOVED lines=50> */
[----:B------:R-:W-:Y:S01]  /*21ec0*/  IADD3.X R12, PT, PT, R39, UR76, RZ, P4, !PT ;  /* 0x0000004c270c7c10 */ /* 0x000fe2000a7fe4ff */
[----:B------:R-:W1:Y:S02]  /*21ed0*/  LDCU UR15, c[0x0][0x3a8] ;  /* 0x00007500ff0f77ac */ /* 0x000e640008000800 */
[----:B------:R2:W-:Y:S01]  /*21ee0*/  STL [R1+0x5414], R4 ;  /* 0x0054140401007387 */ /* 0x0005e20000100800 */
[----:B0-----:R-:W-:-:S05]  /*21ef0*/  IADD3.X R8, PT, PT, R38, UR76, RZ, P0, !PT ;  /* 0x0000004c26087c10 */ /* 0x001fca00087fe4ff */
[----:B------:R0:W-:Y:S01]  /*21f00*/  STL [R1+0x53e0], R8 ;  /* 0x0053e00801007387 */ /* 0x0001e20000100800 */
[----:B--2---:R-:W-:-:S03]  /*21f10*/  IADD3.X R4, PT, PT, R31, UR76, RZ, P6, !PT ;  /* 0x0000004c1f047c10 */ /* 0x004fc6000b7fe4ff */
[----:B------:R2:W-:Y:S04]  /*21f20*/  STL [R1+0x53e8], R12 ;  /* 0x0053e80c01007387 */ /* 0x0005e80000100800 */
[----:B------:R1:W-:Y:S01]  /*21f30*/  STL [R1+0x53f0], R4 ;  /* 0x0053f00401007387 */ /* 0x0003e20000100800 */
[----:B0-----:R-:W-:Y:S02]  /*21f40*/  IADD3.X R8, PT, PT, R13, UR76, RZ, P5, !PT ;  /* 0x0000004c0d087c10 */ /* 0x001fe4000affe4ff */
[----:B--2---:R-:W-:-:S03]  /*21f50*/  IADD3.X R12, PT, PT, R27, UR76, RZ, P3, !PT ;  /* 0x0000004c1b0c7c10 */ /* 0x004fc60009ffe4ff */
[----:B------:R0:W-:Y:S01]  /*21f60*/  STL [R1+0x53f8], R8 ;  /* 0x0053f80801007387 */ /* 0x0001e20000100800 */
[----:B-1----:R-:W-:-:S03]  /*21f70*/  IADD3.X R4, PT, PT, R35, UR76, RZ, P2, !PT ;  /* 0x0000004c23047c10 */ /* 0x002fc600097fe4ff */
        /* <DEDUP_REMOVED lines=9> */
[----:B------:R-:W0:Y:S01]  /*22010*/  S2R R3, SR_TID.X ;  /* 0x0000000000037919 */ /* 0x000e220000002100 */
[----:B-1----:R-:W-:Y:S01]  /*22020*/  IADD3 R4, P4, PT, R49, UR22, RZ ;  /* 0x0000001631047c10 */ /* 0x002fe2000ff9e0ff */
[----:B------:R1:W-:Y:S04]  /*22030*/  STL [R1+0x5424], R12 ;  /* 0x0054240c01007387 */ /* 0x0003e80000100800 */
[----:B------:R2:W-:Y:S04]  /*22040*/  STL [R1+0x542c], R8 ;  /* 0x00542c0801007387 */ /* 0x0005e80000100800 */
[----:B------:R3:W-:Y:S01]  /*22050*/  STL [R1+0x5434], R4 ;  /* 0x0054340401007387 */ /* 0x0007e20000100800 */
[----:B-1----:R-:W-:-:S02]  /*22060*/  IADD3 R12, P6, PT, R15, UR22, RZ ;  /* 0x000000160f0c7c10 */ /* 0x002fc4000ffde0ff */
[----:B--2---:R-:W-:-:S03]  /*22070*/  IADD3 R8, P5, PT, R25, UR22, RZ ;  /* 0x0000001619087c10 */ /* 0x004fc6000ffbe0ff */
[----:B------:R1:W-:Y:S01]  /*22080*/  STL [R1+0x543c], R12 ;  /* 0x00543c0c01007387 */ /* 0x0003e20000100800 */
[----:B---3--:R-:W-:-:S03]  /*22090*/  IADD3 R4, P3, PT, R11, UR22, RZ ;  /* 0x000000160b047c10 */ /* 0x008fc6000ff7e0ff */
[----:B------:R2:W-:Y:S04]  /*220a0*/  STL [R1+0x5444], R8 ;  /* 0x0054440801007387 */ /* 0x0005e80000100800 */
[----:B------:R3:W-:Y:S01]  /*220b0*/  STL [R1+0x544c], R4 ;  /* 0x00544c0401007387 */ /* 0x0007e20000100800 */
[----:B-1----:R-:W-:Y:S02]  /*220c0*/  IADD3.X R12, PT, PT, R48, UR76, RZ, P2, !PT ;  /* 0x0000004c300c7c10 */ /* 0x002fe400097fe4ff */
[----:B--2---:R-:W-:-:S03]  /*220d0*/  IADD3 R8, P2, PT, R32, UR22, RZ ;  /* 0x0000001620087c10 */ /* 0x004fc6000ff5e0ff */
[----:B------:R1:W-:Y:S01]  /*220e0*/  STL [R1+0x5418], R12 ;  /* 0x0054180c01007387 */ /* 0x0003e20000100800 */
[----:B---3--:R-:W-:-:S03]  /*220f0*/  IADD3.X R4, PT, PT, R36, UR76, RZ, P1, !PT ;  /* 0x0000004c24047c10 */ /* 0x008fc60008ffe4ff */
[----:B------:R2:W-:Y:S04]  /*22100*/  STL [R1+0x5454], R8 ;  /* 0x0054540801007387 */ /* 0x0005e80000100800 */
[----:B------:R3:W-:Y:S01]  /*22110*/  STL [R1+0x5420], R4 ;  /* 0x0054200401007387 */ /* 0x0007e20000100800 */
[----:B-1----:R-:W-:Y:S02]  /*22120*/  IADD3 R12, P1, PT, R47, UR22, RZ ;  /* 0x000000162f0c7c10 */ /* 0x002fe4000ff3e0ff */
[----:B--2---:R-:W-:-:S03]  /*22130*/  IADD3.X R8, PT, PT, R29, UR76, RZ, P0, !PT ;  /* 0x0000004c1d087c10 */ /* 0x004fc600087fe4ff */
        /* <DEDUP_REMOVED lines=14> */
[----:B------:R2:W-:Y:S01]  /*22220*/  STL [R1+0x5440], R8 ;  /* 0x0054400801007387 */ /* 0x0005e20000100800 */
[----:B0-----:R-:W-:-:S03]  /*22230*/  LOP3.LUT R2, R3, 0x3, RZ, 0xc0, !PT ;  /* 0x0000000303027812 */ /* 0x001fc600078ec0ff */
[----:B------:R0:W-:Y:S01]  /*22240*/  STL [R1+0x547c], R4 ;  /* 0x00547c0401007387 */ /* 0x0001e20000100800 */
[----:B-1----:R-:W-:Y:S02]  /*22250*/  IADD3.X R12, PT, PT, R44, UR76, RZ, P3, !PT ;  /* 0x0000004c2c0c7c10 */ /* 0x002fe40009ffe4ff */
[----:B------:R-:W-:Y:S02]  /*22260*/  SHF.R.U32.HI R0, RZ, 0x2, R3 ;  /* 0x00000002ff007819 */ /* 0x000fe40000011603 */
[----:B--2---:R-:W-:Y:S01]  /*22270*/  IADD3 R8, P3, PT, R7, UR22, RZ ;  /* 0x0000001607087c10 */ /* 0x004fe2000ff7e0ff */
[----:B------:R1:W-:Y:S01]  /*22280*/  STL [R1+0x5448], R12 ;  /* 0x0054480c01007387 */ /* 0x0003e20000100800 */
[----:B0-----:R-:W-:Y:S01]  /*22290*/  IADD3.X R4, PT, PT, R43, UR76, RZ, P2, !PT ;  /* 0x0000004c2b047c10 */ /* 0x001fe200097fe4ff */
[----:B------:R-:W-:Y:S02]  /*222a0*/  IMAD R2, R2, 0x820, RZ ;  /* 0x0000082002027824 */ /* 0x000fe400078e02ff */
[----:B------:R0:W-:Y:S01]  /*222b0*/  STL [R1+0x5484], R8 ;  /* 0x0054840801007387 */ /* 0x0001e20000100800 */
[----:B------:R-:W-:-:S03]  /*222c0*/  SGXT.U32 R0, R0, 0x3 ;  /* 0x000000030000781a */ /* 0x000fc60000000000 */
[----:B------:R2:W-:Y:S01]  /*222d0*/  STL [R1+0x5450], R4 ;  /* 0x0054500401007387 */ /* 0x0005e20000100800 */
[----:B-1----:R-:W-:Y:S02]  /*222e0*/  IADD3 R12, P2, PT, R40, UR22, RZ ;  /* 0x00000016280c7c10 */ /* 0x002fe4000ff5e0ff */
[----:B0-----:R-:W-:-:S03]  /*222f0*/  IADD3.X R8, PT, PT, R30, UR76, RZ, P1, !PT ;  /* 0x0000004c1e087c10 */ /* 0x001fc60008ffe4ff */
[----:B------:R-:W-:Y:S01]  /*22300*/  STL [R1+0x548c], R12 ;  /* 0x00548c0c01007387 */ /* 0x000fe20000100800 */
[----:B--2---:R-:W-:-:S03]  /*22310*/  IADD3 R4, P1, PT, R9, UR22, RZ ;  /* 0x0000001609047c10 */ /* 0x004fc6000ff3e0ff */
[----:B------:R0:W-:Y:S01]  /*22320*/  STL [R1+0x5458], R8 ;  /* 0x0054580801007387 */ /* 0x0001e20000100800 */
[----:B------:R-:W-:Y:S01]  /*22330*/  LOP3.LUT R0, R2, R0, RZ, 0xfc, !PT ;  /* 0x0000000002007212 */ /* 0x000fe200078efcff */
[----:B------:R-:W1:Y:S01]  /*22340*/  LDCU UR22, c[0x0][0x3a8] ;  /* 0x00007500ff1677ac */ /* 0x000e620008000800 */
[----:B------:R-:W-:Y:S01]  /*22350*/  IADD3.X R2, PT, PT, R38, UR76, RZ, P0, !PT ;  /* 0x0000004c26027c10 */ /* 0x000fe200087fe4ff */
[----:B------:R2:W-:Y:S01]  /*22360*/  STL [R1+0x5494], R4 ;  /* 0x0054940401007387 */ /* 0x0005e20000100800 */
[----:B0-----:R-:W-:-:S03]  /*22370*/  IADD3.X R8, PT, PT, R39, UR76, RZ, P4, !PT ;  /* 0x0000004c27087c10 */ /* 0x001fc6000a7fe4ff */
[----:B------:R0:W-:Y:S01]  /*22380*/  STL [R1+0x5460], R2 ;  /* 0x0054600201007387 */ /* 0x0001e20000100800 */
[----:B--2---:R-:W-:-:S03]  /*22390*/  IADD3.X R4, PT, PT, R31, UR76, RZ, P6, !PT ;  /* 0x0000004c1f047c10 */ /* 0x004fc6000b7fe4ff */
[----:B------:R2:W-:Y:S04]  /*223a0*/  STL [R1+0x5468], R8 ;  /* 0x0054680801007387 */ /* 0x0005e80000100800 */
[----:B------:R3:W-:Y:S01]  /*223b0*/  STL [R1+0x5470], R4 ;  /* 0x0054700401007387 */ /* 0x0007e20000100800 */
[----:B0-----:R-:W-:Y:S02]  /*223c0*/  IADD3.X R2, PT, PT, R13, UR76, RZ, P5, !PT ;  /* 0x0000004c0d027c10 */ /* 0x001fe4000affe4ff */
[----:B--2---:R-:W-:-:S03]  /*223d0*/  IADD3.X R8, PT, PT, R27, UR76, RZ, P3, !PT ;  /* 0x0000004c1b087c10 */ /* 0x004fc60009ffe4ff */
[----:B------:R0:W-:Y:S01]  /*223e0*/  STL [R1+0x5478], R2 ;  /* 0x0054780201007387 */ /* 0x0001e20000100800 */
[----:B---3--:R-:W-:-:S03]  /*223f0*/  IADD3.X R4, PT, PT, R35, UR76, RZ, P2, !PT ;  /* 0x0000004c23047c10 */ /* 0x008fc600097fe4ff */
[----:B------:R2:W-:Y:S04]  /*22400*/  STL [R1+0x5480], R8 ;  /* 0x0054800801007387 */ /* 0x0005e80000100800 */
[----:B------:R3:W-:Y:S01]  /*22410*/  STL [R1+0x5488], R4 ;  /* 0x0054880401007387 */ /* 0x0007e20000100800 */
[----:B0-----:R-:W-:Y:S02]  /*22420*/  IADD3.X R2, PT, PT, R42, UR76, RZ, P1, !PT ;  /* 0x0000004c2a027c10 */ /* 0x001fe40008ffe4ff */
[----:B--2---:R-:W-:Y:S02]  /*22430*/  IADD3 R8, P1, PT, R50, UR77, RZ ;  /* 0x0000004d32087c10 */ /* 0x004fe4000ff3e0ff */
[----:B---3--:R-:W-:Y:S01]  /*22440*/  IADD3 R4, P2, PT, R10, UR77, RZ ;  /* 0x0000004d0a047c10 */ /* 0x008fe2000ff5e0ff */
[----:B------:R0:W-:Y:S04]  /*22450*/  STL [R1+0x5490], R2 ;  /* 0x0054900201007387 */ /* 0x0001e80000100800 */
[----:B------:R2:W-:Y:S01]  /*22460*/  STL [R1+0x549c], R4 ;  /* 0x00549c0401007387 */ /* 0x0005e20000100800 */
[----:B------:R-:W-:-:S02]  /*22470*/  USHF.R.S32.HI UR76, URZ, 0x1f, UR77 ;  /* 0x0000001fff4c7899 */ /* 0x000fc4000801144d */
[----:B0-----:R-:W-:Y:S01]  /*22480*/  IADD3 R2, P0, PT, R5, UR77, RZ ;  /* 0x0000004d05027c10 */ /* 0x001fe2000ff1e0ff */
[----:B------:R0:W-:Y:S01]  /*22490*/  STL [R1+0x54a4], R8 ;  /* 0x0054a40801007387 */ /* 0x0001e20000100800 */
[----:B--2---:R-:W-:-:S03]  /*224a0*/  IADD3 R4, P4, PT, R49, UR77, RZ ;  /* 0x0000004d31047c10 */ /* 0x004fc6000ff9e0ff */
[----:B------:R2:W-:Y:S04]  /*224b0*/  STL [R1+0x54ac], R2 ;  /* 0x0054ac0201007387 */ /* 0x0005e80000100800 */
[----:B------:R3:W-:Y:S01]  /*224c0*/  STL [R1+0x54b4], R4 ;  /* 0x0054b40401007387 */ /* 0x0007e20000100800 */
[----:B0-----:R-:W-:Y:S02]  /*224d0*/  IADD3 R8, P6, PT, R15, UR77, RZ ;  /* 0x0000004d0f087c10 */ /* 0x001fe4000ffde0ff */
[----:B--2---:R-:W-:-:S03]  /*224e0*/  IADD3 R2, P5, PT, R25, UR77, RZ ;  /* 0x0000004d19027c10 */ /* 0x004fc6000ffbe0ff */
[----:B------:R0:W-:Y:S01]  /*224f0*/  STL [R1+0x54bc], R8 ;  /* 0x0054bc0801007387 */ /* 0x0001e20000100800 */
[----:B---3--:R-:W-:-:S03]  /*22500*/  IADD3 R4, P3, PT, R11, UR77, RZ ;  /* 0x0000004d0b047c10 */ /* 0x008fc6000ff7e0ff */
[----:B------:R2:W-:Y:S04]  /*22510*/  STL [R1+0x54c4], R2 ;  /* 0x0054c40201007387 */ /* 0x0005e80000100800 */
[----:B------:R3:W-:Y:S01]  /*22520*/  STL [R1+0x54cc], R4 ;  /* 0x0054cc0401007387 */ /* 0x0007e20000100800 */
[----:B0-----:R-:W-:Y:S02]  /*22530*/  IADD3.X R8, PT, PT, R48, UR76, RZ, P2, !PT ;  /* 0x0000004c30087c10 */ /* 0x001fe400097fe4ff */
[----:B--2---:R-:W-:-:S03]  /*22540*/  IADD3 R2, P2, PT, R32, UR77, RZ ;  /* 0x0000004d20027c10 */ /* 0x004fc6000ff5e0ff */
[----:B------:R0:W-:Y:S01]  /*22550*/  STL [R1+0x5498], R8 ;  /* 0x0054980801007387 */ /* 0x0001e20000100800 */
[----:B---3--:R-:W-:-:S03]  /*22560*/  IADD3.X R4, PT, PT, R36, UR76, RZ, P1, !PT ;  /* 0x0000004c24047c10 */ /* 0x008fc60008ffe4ff */
[----:B------:R2:W-:Y:S04]  /*22570*/  STL [R1+0x54d4], R2 ;  /* 0x0054d40201007387 */ /* 0x0005e80000100800 */
[----:B------:R3:W-:Y:S01]  /*22580*/  STL [R1+0x54a0], R4 ;  /* 0x0054a00401007387 */ /* 0x0007e20000100800 */
[----:B0-----:R-:W-:Y:S02]  /*22590*/  IADD3 R8, P1, PT, R47, UR77, RZ ;  /* 0x0000004d2f087c10 */ /* 0x001fe4000ff3e0ff */
[----:B--2---:R-:W-:-:S03]  /*225a0*/  IADD3.X R2, PT, PT, R29, UR76, RZ, P0, !PT ;  /* 0x0000004c1d027c10 */ /* 0x004fc600087fe4ff */
        /* <DEDUP_REMOVED lines=26> */
[----:B------:R-:W-:Y:S01]  /*22750*/  STL [R1+0x54d8], R2 ;  /* 0x0054d80201007387 */ /* 0x000fe20000100800 */
[----:B------:R-:W-:Y:S01]  /*22760*/  IADD3.X R12, PT, PT, R39, UR76, RZ, P4, !PT ;  /* 0x0000004c270c7c10 */ /* 0x000fe2000a7fe4ff */
[----:B------:R-:W2:Y:S02]  /*22770*/  LDCU UR77, c[0x0][0x3a8] ;  /* 0x00007500ff4d77ac */ /* 0x000ea40008000800 */
[----:B------:R3:W-:Y:S01]  /*22780*/  STL [R1+0x5514], R4 ;  /* 0x0055140401007387 */ /* 0x0007e20000100800 */
[----:B0-----:R-:W-:-:S05]  /*22790*/  IADD3.X R8, PT, PT, R38, UR76, RZ, P0, !PT ;  /* 0x0000004c26087c10 */ /* 0x001fca00087fe4ff */
[----:B------:R0:W-:Y:S01]  /*227a0*/  STL [R1+0x54e0], R8 ;  /* 0x0054e00801007387 */ /* 0x0001e20000100800 */
[----:B---3--:R-:W-:-:S03]  /*227b0*/  IADD3.X R4, PT, PT, R31, UR76, RZ, P6, !PT ;  /* 0x0000004c1f047c10 */ /* 0x008fc6000b7fe4ff */
[----:B------:R3:W-:Y:S04]  /*227c0*/  STL [R1+0x54e8], R12 ;  /* 0x0054e80c01007387 */ /* 0x0007e80000100800 */
[----:B------:R1:W-:Y:S01]  /*227d0*/  STL [R1+0x54f0], R4 ;  /* 0x0054f00401007387 */ /* 0x0003e20000100800 */
[----:B0-----:R-:W-:Y:S02]  /*227e0*/  IADD3.X R8, PT, PT, R13, UR76, RZ, P5, !PT ;  /* 0x0000004c0d087c10 */ /* 0x001fe4000affe4ff */
[----:B---3--:R-:W-:-:S03]  /*227f0*/  IADD3.X R12, PT, PT, R27, UR76, RZ, P3, !PT ;  /* 0x0000004c1b0c7c10 */ /* 0x008fc60009ffe4ff */
[----:B------:R0:W-:Y:S01]  /*22800*/  STL [R1+0x54f8], R8 ;  /* 0x0054f80801007387 */ /* 0x0001e20000100800 */
[----:B-1----:R-:W-:-:S03]  /*22810*/  IADD3.X R4, PT, PT, R35, UR76, RZ, P2, !PT ;  /* 0x0000004c23047c10 */ /* 0x002fc600097fe4ff */
        /* <DEDUP_REMOVED lines=54> */
[----:B------:R-:W-:Y:S01]  /*22b80*/  LOP3.LUT R2, R3, 0x7, RZ, 0xc0, !PT ;  /* 0x0000000703027812 */ /* 0x000fe200078ec0ff */
[----:B------:R-:W3:Y:S02]  /*22b90*/  LDCU UR20, c[0x0][0x3a8] ;  /* 0x00007500ff1477ac */ /* 0x000ee40008000800 */
        /* <DEDUP_REMOVED lines=53> */
[----:B------:R-:W-:-:S03]  /*22ef0*/  IMAD.SHL.U32 R3, R3, 0x2, RZ ;  /* 0x0000000203037824 */ /* 0x000fc600078e00ff */
[----:B------:R2:W-:Y:S01]  /*22f00*/  STL [R1+0x55fc], R4 ;  /* 0x0055fc0401007387 */ /* 0x0005e20000100800 */
[----:B0-----:R-:W-:Y:S01]  /*22f10*/  IADD3.X R12, PT, PT, R44, UR76, RZ, P3, !PT ;  /* 0x0000004c2c0c7c10 */ /* 0x001fe20009ffe4ff */
[----:B------:R-:W-:Y:S01]  /*22f20*/  IMAD R2, R2, 0x90, RZ ;  /* 0x0000009002027824 */ /* 0x000fe200078e02ff */
[----:B-1----:R-:W-:-:S03]  /*22f30*/  IADD3 R8, P3, PT, R7, UR21, RZ ;  /* 0x0000001507087c10 */ /* 0x002fc6000ff7e0ff */
[----:B------:R0:W-:Y:S01]  /*22f40*/  STL [R1+0x55c8], R12 ;  /* 0x0055c80c01007387 */ /* 0x0001e20000100800 */
[----:B--2---:R-:W-:-:S03]  /*22f50*/  IADD3.X R4, PT, PT, R43, UR76, RZ, P2, !PT ;  /* 0x0000004c2b047c10 */ /* 0x004fc600097fe4ff */
[----:B------:R1:W-:Y:S01]  /*22f60*/  STL [R1+0x5604], R8 ;  /* 0x0056040801007387 */ /* 0x0003e20000100800 */
[----:B------:R-:W-:-:S03]  /*22f70*/  LOP3.LUT R2, R2, 0x30, R3, 0x78, !PT ;  /* 0x0000003002027812 */ /* 0x000fc600078e7803 */
[----:B------:R2:W-:Y:S01]  /*22f80*/  STL [R1+0x55d0], R4 ;  /* 0x0055d00401007387 */ /* 0x0005e20000100800 */
[----:B0-----:R-:W-:Y:S02]  /*22f90*/  IADD3 R12, P2, PT, R40, UR21, RZ ;  /* 0x00000015280c7c10 */ /* 0x001fe4000ff5e0ff */
[----:B-1----:R-:W-:-:S03]  /*22fa0*/  IADD3.X R8, PT, PT, R30, UR76, RZ, P1, !PT ;  /* 0x0000004c1e087c10 */ /* 0x002fc60008ffe4ff */
[----:B------:R-:W-:Y:S01]  /*22fb0*/  STL [R1+0x560c], R12 ;  /* 0x00560c0c01007387 */ /* 0x000fe20000100800 */
[----:B------:R-:W-:Y:S02]  /*22fc0*/  IADD3.X R3, PT, PT, R38, UR76, RZ, P0, !PT ;  /* 0x0000004c26037c10 */ /* 0x000fe400087fe4ff */
[----:B--2---:R-:W-:Y:S01]  /*22fd0*/  IADD3 R4, P1, PT, R9, UR21, RZ ;  /* 0x0000001509047c10 */ /* 0x004fe2000ff3e0ff */
[----:B------:R-:W-:Y:S01]  /*22fe0*/  STL [R1+0x55d8], R8 ;  /* 0x0055d80801007387 */ /* 0x000fe20000100800 */
[----:B------:R-:W0:Y:S03]  /*22ff0*/  LDCU UR21, c[0x0][0x3a8] ;  /* 0x00007500ff1577ac */ /* 0x000e260008000800 */
[----:B------:R1:W-:Y:S04]  /*23000*/  STL [R1+0x5614], R4 ;  /* 0x0056140401007387 */ /* 0x0003e80000100800 */
[----:B------:R2:W-:Y:S01]  /*23010*/  STL [R1+0x55e0], R3 ;  /* 0x0055e00301007387 */ /* 0x0005e20000100800 */
[----:B-1----:R-:W-:-:S02]  /*23020*/  IADD3.X R4, PT, PT, R39, UR76, RZ, P4, !PT ;  /* 0x0000004c27047c10 */ /* 0x002fc4000a7fe4ff */
[----:B--2---:R-:W-:-:S03]  /*23030*/  IADD3.X R3, PT, PT, R31, UR76, RZ, P6, !PT ;  /* 0x0000004c1f037c10 */ /* 0x004fc6000b7fe4ff */
[----:B------:R1:W-:Y:S01]  /*23040*/  STL [R1+0x55e8], R4 ;  /* 0x0055e80401007387 */ /* 0x0003e20000100800 */
[----:B------:R-:W-:-:S03]  /*23050*/  IADD3.X R8, PT, PT, R27, UR76, RZ, P3, !PT ;  /* 0x0000004c1b087c10 */ /* 0x000fc60009ffe4ff */
[----:B------:R2:W-:Y:S01]  /*23060*/  STL [R1+0x55f0], R3 ;  /* 0x0055f00301007387 */ /* 0x0005e20000100800 */
[----:B-1----:R-:W-:Y:S02]  /*23070*/  IADD3.X R4, PT, PT, R13, UR76, RZ, P5, !PT ;  /* 0x0000004c0d047c10 */ /* 0x002fe4000affe4ff */
[----:B--2---:R-:W-:-:S03]  /*23080*/  IADD3.X R3, PT, PT, R35, UR76, RZ, P2, !PT ;  /* 0x0000004c23037c10 */ /* 0x004fc600097fe4ff */
[----:B------:R1:W-:Y:S04]  /*23090*/  STL [R1+0x55f8], R4 ;  /* 0x0055f80401007387 */ /* 0x0003e80000100800 */
[----:B------:R2:W-:Y:S04]  /*230a0*/  STL [R1+0x5600], R8 ;  /* 0x0056000801007387 */ /* 0x0005e80000100800 */
[----:B------:R0:W-:Y:S01]  /*230b0*/  STL [R1+0x5608], R3 ;  /* 0x0056080301007387 */ /* 0x0001e20000100800 */
[----:B-1----:R-:W-:Y:S02]  /*230c0*/  IADD3.X R4, PT, PT, R42, UR76, RZ, P1, !PT ;  /* 0x0000004c2a047c10 */ /* 0x002fe40008ffe4ff */
[----:B--2---:R-:W-:-:S02]  /*230d0*/  IADD3 R8, P1, PT, R50, UR23, RZ ;  /* 0x0000001732087c10 */ /* 0x004fc4000ff3e0ff */
[----:B0-----:R-:W-:Y:S01]  /*230e0*/  IADD3 R3, P2, PT, R10, UR23, RZ ;  /* 0x000000170a037c10 */ /* 0x001fe2000ff5e0ff */
[----:B------:R0:W-:Y:S04]  /*230f0*/  STL [R1+0x5610], R4 ;  /* 0x0056100401007387 */ /* 0x0001e80000100800 */
[----:B------:R1:W-:Y:S01]  /*23100*/  STL [R1+0x561c], R3 ;  /* 0x00561c0301007387 */ /* 0x0003e20000100800 */
[----:B------:R-:W-:Y:S02]  /*23110*/  USHF.R.S32.HI UR76, URZ, 0x1f, UR23 ;  /* 0x0000001fff4c7899 */ /* 0x000fe40008011417 */
        /* <DEDUP_REMOVED lines=45> */
[----:B------:R-:W-:Y:S04]  /*233f0*/  STL [R1+0x5658], R4 ;  /* 0x0056580401007387 */ /* 0x000fe80000100800 */
[----:B------:R0:W-:Y:S04]  /*23400*/  STL [R1+0x5694], R3 ;  /* 0x0056940301007387 */ /* 0x0001e80000100800 */
        /* <DEDUP_REMOVED lines=1017> */
[----:B0-----:R-:W-:-:S03]  /*273a0*/  IADD3.X R3, PT, PT, R38, UR76, RZ, P0, !PT ;  /* 0x0000004c26037c10 */ /* 0x001fc600087fe4ff */
[----:B------:R-:W-:Y:S04]  /*273b0*/  STL [R1+0xb10], RZ ;  /* 0x000b10ff01007387 */ /* 0x000fe80000100800 */
[----:B------:R-:W-:Y:S04]  /*273c0*/  STL [R1+0xb14], RZ ;  /* 0x000b14ff01007387 */ /* 0x000fe80000100800 */
[----:B------:R-:W-:Y:S01]  /*273d0*/  STL [R1+0xb18], RZ ;  /* 0x000b18ff01007387 */ /* 0x000fe20000100800 */
[----:B------:R-:W-:-:S03]  /*273e0*/  IADD3.X R8, PT, PT, R39, UR76, RZ, P4, !PT ;  /* 0x0000004c27087c10 */ /* 0x000fc6000a7fe4ff */
[----:B------:R-:W-:Y:S01]  /*273f0*/  STL [R1+0xb1c], RZ ;  /* 0x000b1cff01007387 */ /* 0x000fe20000100800 */
[----:B------:R-:W-:-:S03]  /*27400*/  IADD3.X R4, PT, PT, R31, UR76, RZ, P6, !PT ;  /* 0x0000004c1f047c10 */ /* 0x000fc6000b7fe4ff */
[----:B------:R-:W-:Y:S04]  /*27410*/  STL [R1+0x890], RZ ;  /* 0x000890ff01007387 */ /* 0x000fe80000100800 */
[----:B------:R-:W-:Y:S04]  /*27420*/  STL [R1+0x894], RZ ;  /* 0x000894ff01007387 */ /* 0x000fe80000100800 */
[----:B------:R-:W-:Y:S04]  /*27430*/  STL [R1+0x898], RZ ;  /* 0x000898ff01007387 */ /* 0x000fe80000100800 */
[----:B------:R-:W-:Y:S04]  /*27440*/  STL [R1+0x89c], RZ ;  /* 0x00089cff01007387 */ /* 0x000fe80000100800 */
[----:B------:R0:W-:Y:S04]  /*27450*/  STL [R1+0x5660], R3 ;  /* 0x0056600301007387 */ /* 0x0001e80000100800 */
[----:B------:R1:W-:Y:S01]  /*27460*/  STL [R1+0x5668], R8 ;  /* 0x0056680801007387 */ /* 0x0003e20000100800 */
[----:B0-----:R-:W-:-:S03]  /*27470*/  IADD3.X R3, PT, PT, R13, UR76, RZ, P5, !PT ;  /* 0x0000004c0d037c10 */ /* 0x001fc6000affe4ff */
[----:B------:R0:W-:Y:S01]  /*27480*/  STL [R1+0x5670], R4 ;  /* 0x0056700401007387 */ /* 0x0001e20000100800 */
[----:B-1----:R-:W-:-:S03]  /*27490*/  IADD3.X R8, PT, PT, R27, UR76, RZ, P3, !PT ;  /* 0x0000004c1b087c10 */ /* 0x002fc60009ffe4ff */
[----:B------:R1:W-:Y:S01]  /*274a0*/  STL [R1+0x5678], R3 ;  /* 0x0056780301007387 */ /* 0x0003e20000100800 */
[----:B0-----:R-:W-:-:S03]  /*274b0*/  IADD3.X R4, PT, PT, R35, UR76, RZ, P2, !PT ;  /* 0x0000004c23047c10 */ /* 0x001fc600097fe4ff */
[----:B------:R0:W-:Y:S01]  /*274c0*/  STL [R1+0x5680], R8 ;  /* 0x0056800801007387 */ /* 0x0001e20000100800 */
[----:B-1----:R-:W-:-:S03]  /*274d0*/  IADD3.X R3, PT, PT, R42, UR76, RZ, P1, !PT ;  /* 0x0000004c2a037c10 */ /* 0x002fc60008ffe4ff */
[----:B------:R1:W-:Y:S01]  /*274e0*/  STL [R1+0x5688], R4 ;  /* 0x0056880401007387 */ /* 0x0003e20000100800 */
[----:B------:R-:W-:-:S03]  /*274f0*/  USHF.R.S32.HI UR23, URZ, 0x1f, UR50 ;  /* 0x0000001fff177899 */ /* 0x000fc60008011432 */
[----:B------:R2:W-:Y:S01]  /*27500*/  STL [R1+0x5690], R3 ;  /* 0x0056900301007387 */ /* 0x0005e20000100800 */
[----:B0-----:R-:W-:Y:S02]  /*27510*/  IADD3 R8, P1, PT, R50, UR16, RZ ;  /* 0x0000001032087c10 */ /* 0x001fe4000ff3e0ff */
[----:B-1----:R-:W-:Y:S02]  /*27520*/  IADD3 R4, P2, PT, R10, UR16, RZ ;  /* 0x000000100a047c10 */ /* 0x002fe4000ff5e0ff */
[----:B--2---:R-:W-:-:S03]  /*27530*/  IADD3 R3, P0, PT, R5, UR16, RZ ;  /* 0x0000001005037c10 */ /* 0x004fc6000ff1e0ff */
[----:B------:R0:W-:Y:S01]  /*27540*/  STL [R1+0x569c], R4 ;  /* 0x00569c0401007387 */ /* 0x0001e20000100800 */
[----:B------:R-:W-:Y:S02]  /*27550*/  ULEA.HI UR23, UR23, UR50, URZ, 0x7 ;  /* 0x0000003217177291 */ /* 0x000fe4000f8f38ff */
[----:B------:R-:W-:Y:S01]  /*27560*/  USHF.R.S32.HI UR50, URZ, 0x1f, UR16 ;  /* 0x0000001fff327899 */ /* 0x000fe20008011410 */
        /* <DEDUP_REMOVED lines=47> */
[----:B--2---:R-:W-:-:S05]  /*27860*/  IADD3.X R3, PT, PT, R38, UR50, RZ, P0, !PT ;  /* 0x0000003226037c10 */ /* 0x004fca00087fe4ff */
        /* <DEDUP_REMOVED lines=9> */
[----:B0-----:R-:W-:-:S03]  /*27900*/  IADD3.X R3, PT, PT, R42, UR50, RZ, P1, !PT ;  /* 0x000000322a037c10 */ /* 0x001fc60008ffe4ff */
[----:B------:R0:W-:Y:S04]  /*27910*/  STL [R1+0x5708], R4 ;  /* 0x0057080401007387 */ /* 0x0001e80000100800 */
[----:B------:R2:W-:Y:S01]  /*27920*/  STL [R1+0x5710], R3 ;  /* 0x0057100301007387 */ /* 0x0005e20000100800 */
[----:B-1----:R-:W-:Y:S02]  /*27930*/  IADD3 R8, P1, PT, R50, UR18, RZ ;  /* 0x0000001232087c10 */ /* 0x002fe4000ff3e0ff */
[----:B0-----:R-:W-:Y:S02]  /*27940*/  IADD3 R4, P2, PT, R10, UR18, RZ ;  /* 0x000000120a047c10 */ /* 0x001fe4000ff5e0ff */
[----:B--2---:R-:W-:-:S03]  /*27950*/  IADD3 R3, P0, PT, R5, UR18, RZ ;  /* 0x0000001205037c10 */ /* 0x004fc6000ff1e0ff */
[----:B------:R0:W-:Y:S01]  /*27960*/  STL [R1+0x571c], R4 ;  /* 0x00571c0401007387 */ /* 0x0001e20000100800 */
[----:B------:R-:W-:-:S03]  /*27970*/  USHF.R.S32.HI UR50, URZ, 0x1f, UR18 ;  /* 0x0000001fff327899 */ /* 0x000fc60008011412 */
        /* <DEDUP_REMOVED lines=1475> */
[----:B-1----:R-:W-:Y:S02]  /*2d5b0*/  IADD3.X R8, PT, PT, R39, UR52, RZ, P4, !PT ;  /* 0x0000003427087c10 */ /* 0x002fe4000a7fe4ff */
[----:B--2---:R-:W-:Y:S01]  /*2d5c0*/  IADD3.X R3, PT, PT, R38, UR52, RZ, P0, !PT ;  /* 0x0000003426037c10 */ /* 0x004fe200087fe4ff */
[----:B------:R0:W-:Y:S04]  /*2d5d0*/  STL [R1+0x6294], R4 ;  /* 0x0062940401007387 */ /* 0x0001e80000100800 */
[----:B------:R1:W-:Y:S01]  /*2d5e0*/  STL [R1+0x6260], R3 ;  /* 0x0062600301007387 */ /* 0x0003e20000100800 */
[----:B0-----:R-:W-:-:S03]  /*2d5f0*/  IADD3.X R4, PT, PT, R31, UR52, RZ, P6, !PT ;  /* 0x000000341f047c10 */ /* 0x001fc6000b7fe4ff */
[----:B------:R0:W-:Y:S01]  /*2d600*/  STL [R1+0x6268], R8 ;  /* 0x0062680801007387 */ /* 0x0001e20000100800 */
[----:B-1----:R-:W-:-:S03]  /*2d610*/  IADD3.X R3, PT, PT, R13, UR52, RZ, P5, !PT ;  /* 0x000000340d037c10 */ /* 0x002fc6000affe4ff */
        /* <DEDUP_REMOVED lines=8> */
[----:B------:R-:W-:Y:S02]  /*2d6a0*/  USHF.L.U32 UR51, UR51, 0x7, URZ ;  /* 0x0000000733337899 */ /* 0x000fe400080006ff */
[----:B------:R-:W-:Y:S02]  /*2d6b0*/  USHF.L.U32 UR47, UR47, 0x1, URZ ;  /* 0x000000012f2f7899 */ /* 0x000fe400080006ff */
[----:B------:R-:W-:Y:S02]  /*2d6c0*/  USHF.R.S32.HI UR48, URZ, 0x1f, UR48 ;  /* 0x0000001fff307899 */ /* 0x000fe40008011430 */
[----:B------:R-:W-:-:S02]  /*2d6d0*/  USHF.R.S32.HI UR16, URZ, 0x1f, UR17 ;  /* 0x0000001fff107899 */ /* 0x000fc40008011411 */
[----:B------:R-:W-:Y:S02]  /*2d6e0*/  USHF.R.S32.HI UR67, URZ, 0x1f, UR72 ;  /* 0x0000001fff437899 */ /* 0x000fe40008011448 */
[----:B------:R-:W-:Y:S02]  /*2d6f0*/  USHF.R.S32.HI UR57, URZ, 0x1f, UR74 ;  /* 0x0000001fff397899 */ /* 0x000fe4000801144a */
[----:B------:R-:W-:Y:S02]  /*2d700*/  USHF.R.S32.HI UR71, URZ, 0x1f, UR19 ;  /* 0x0000001fff477899 */ /* 0x000fe40008011413 */
[----:B------:R-:W-:Y:S02]  /*2d710*/  USHF.R.S32.HI UR61, URZ, 0x1f, UR24 ;  /* 0x0000001fff3d7899 */ /* 0x000fe40008011418 */
        /* <DEDUP_REMOVED lines=19> */
[----:B------:R-:W-:Y:S01]  /*2d850*/  USHF.R.S32.HI UR52, URZ, 0x1f, UR46 ;  /* 0x0000001fff347899 */ /* 0x000fe2000801142e */
[----:B0-----:R-:W-:Y:S01]  /*2d860*/  IADD3 R8, P0, PT, R10, UR17, RZ ;  /* 0x000000110a087c10 */ /* 0x001fe2000ff1e0ff */
[----:B------:R-:W-:Y:S01]  /*2d870*/  USHF.R.S32.HI UR76, URZ, 0x1f, UR47 ;  /* 0x0000001fff4c7899 */ /* 0x000fe2000801142f */
[----:B-1----:R-:W-:Y:S01]  /*2d880*/  IADD3 R4, P5, PT, R50, UR17, RZ ;  /* 0x0000001132047c10 */ /* 0x002fe2000ffbe0ff */
[----:B------:R-:W-:Y:S01]  /*2d890*/  USHF.R.S32.HI UR23, URZ, 0x7, UR23 ;  /* 0x00000007ff177899 */ /* 0x000fe20008011417 */
[----:B--2---:R-:W-:Y:S01]  /*2d8a0*/  IADD3 R3, P4, PT, R5, UR17, RZ ;  /* 0x0000001105037c10 */ /* 0x004fe2000ff9e0ff */
[----:B------:R0:W-:Y:S01]  /*2d8b0*/  STL [R1+0x4734], R8 ;  /* 0x0047340801007387 */ /* 0x0001e20000100800 */
[----:B------:R-:W-:-:S03]  /*2d8c0*/  LOP3.LUT R2, R2, 0x40, RZ, 0x3c, !PT ;  /* 0x0000004002027812 */ /* 0x000fc600078e3cff */
        /* <DEDUP_REMOVED lines=78> */
[----:B------:R1:W-:Y:S01]  /*2ddb0*/  STL [R1+0x62ec], R4 ;  /* 0x0062ec0401007387 */ /* 0x0003e20000100800 */
[----:B------:R-:W-:-:S03]  /*2ddc0*/  IADD3.X R2, PT, PT, R39, UR67, RZ, P2, !PT ;  /* 0x0000004327027c10 */ /* 0x000fc600097fe4ff */
        /* <DEDUP_REMOVED lines=18> */
[----:B------:R-:W-:-:S03]  /*2def0*/  USHF.R.S32.HI UR72, URZ, 0x1f, UR51 ;  /* 0x0000001fff487899 */ /* 0x000fc60008011433 */
[----:B------:R2:W-:Y:S01]  /*2df00*/  STL [R1+0x6314], R3 ;  /* 0x0063140301007387 */ /* 0x0005e20000100800 */
[C---:B0-----:R-:W-:Y:S02]  /*2df10*/  LOP3.LUT R8, R0.reuse, 0x20, RZ, 0x3c, !PT ;  /* 0x0000002000087812 */ /* 0x041fe400078e3cff */
[----:B-1----:R-:W-:Y:S02]  /*2df20*/  LOP3.LUT R4, R0, 0x40, RZ, 0x3c, !PT ;  /* 0x0000004000047812 */ /* 0x002fe400078e3cff */
[----:B------:R-:W-:Y:S02]  /*2df30*/  IADD3.X R4, PT, PT, R38, UR67, RZ, P3, !PT ;  /* 0x0000004326047c10 */ /* 0x000fe40009ffe4ff */
[----:B--2---:R-:W-:Y:S02]  /*2df40*/  LOP3.LUT R3, R0, 0x60, RZ, 0x3c, !PT ;  /* 0x0000006000037812 */ /* 0x004fe400078e3cff */
[----:B------:R-:W-:Y:S01]  /*2df50*/  IADD3 R3, P3, PT, R10, UR74, RZ ;  /* 0x0000004a0a037c10 */ /* 0x000fe2000ff7e0ff */
[----:B------:R0:W-:Y:S04]  /*2df60*/  STL [R1+0x62e0], R4 ;  /* 0x0062e00401007387 */ /* 0x0001e80000100800 */
[----:B------:R1:W-:Y:S04]  /*2df70*/  STL [R1+0x631c], R3 ;  /* 0x00631c0301007387 */ /* 0x0003e80000100800 */
[----:B------:R2:W-:Y:S01]  /*2df80*/  STL [R1+0x62e8], R2 ;  /* 0x0062e80201007387 */ /* 0x0005e20000100800 */
[----:B0-----:R-:W-:-:S02]  /*2df90*/  IADD3 R4, P2, PT, R50, UR74, RZ ;  /* 0x0000004a32047c10 */ /* 0x001fc4000ff5e0ff */
        /* <DEDUP_REMOVED lines=1535> */
[----:B----4-:R-:W-:Y:S02]  /*33f90*/  IADD3 R4, P3, PT, R50, UR5, RZ ;  /* 0x0000000532047c10 */ /* 0x010fe4000ff7e0ff */
[----:B0-----:R-:W-:-:S03]  /*33fa0*/  IADD3.X R3, PT, PT, R31, UR76, RZ, P2, !PT ;  /* 0x0000004c1f037c10 */ /* 0x001fc600097fe4ff */
[----:B------:R0:W-:Y:S01]  /*33fb0*/  STL [R1+0x6f24], R4 ;  /* 0x006f240401007387 */ /* 0x0001e20000100800 */
[----:B-----5:R-:W-:-:S03]  /*33fc0*/  IADD3 R2, P2, PT, R5, UR6, RZ ;  /* 0x0000000605027c10 */ /* 0x020fc6000ff5e0ff */
        /* <DEDUP_REMOVED lines=75> */
[----:B-1----:R-:W-:-:S03]  /*34480*/  IADD3.X R3, PT, PT, R44, UR16, RZ, P1, !PT ;  /* 0x000000102c037c10 */ /* 0x002fc60008ffe4ff */
[----:B------:R0:W-:Y:S01]  /*34490*/  STL [R1+0x6f98], R4 ;  /* 0x006f980401007387 */ /* 0x0001e20000100800 */
[----:B--2---:R-:W-:-:S05]  /*344a0*/  IADD3.X R2, PT, PT, R43, UR16, RZ, P0, !PT ;  /* 0x000000102b027c10 */ /* 0x004fca00087fe4ff */
[----:B------:R0:W-:Y:S04]  /*344b0*/  STL [R1+0x6fa8], R2 ;  /* 0x006fa80201007387 */ /* 0x0001e80000100800 */
[----:B------:R0:W-:Y:S02]  /*344c0*/  STL [R1+0x6fa0], R3 ;  /* 0x006fa00301007387 */ /* 0x0001e40000100800 */
.L_x_1:
[----:B------:R-:W2:Y:S01]  /*344d0*/  LDL R5, [R1+0x2214] ;  /* 0x0022140001057983 */ /* 0x000ea20000100800 */
[----:B0-----:R-:W0:Y:S03]  /*344e0*/  LDC R2, c[0x0][0x3a0] ;  /* 0x0000e800ff027b82 */ /* 0x001e260000000800 */
[----:B-12---:R1:W-:Y:S04]  /*344f0*/  STL [R1+0x9ed4], R5 ;  /* 0x009ed40501007387 */ /* 0x0063e80000100800 */
[----:B------:R-:W2:Y:S04]  /*34500*/  LDL R4, [R1+0x221c] ;  /* 0x00221c0001047983 */ /* 0x000ea80000100800 */
[----:B-1----:R-:W0:Y:S04]  /*34510*/  LDL R5, [R1+0x2fd8] ;  /* 0x002fd80001057983 */ /* 0x002e280000100800 */
[----:B------:R-:W-:Y:S04]  /*34520*/  STL [R1+0x8104], R30 ;  /* 0x0081041e01007387 */ /* 0x000fe80000100800 */
        /* <DEDUP_REMOVED lines=1908> */
[----:B------:R1:W-:Y:S04]  /*3bc70*/  STL [R1+0x9ed0], R31 ;  /* 0x009ed01f01007387 */ /* 0x0003e80000100800 */
        /* <DEDUP_REMOVED lines=50> */
[----:B------:R-:W-:Y:S01]  /*3bfa0*/  STL [R1+0x8030], R55 ;  /* 0x0080303701007387 */ /* 0x000fe20000100800 */
[----:B0-----:R-:W-:-:S03]  /*3bfb0*/  IMAD R2, R5, -0x80, R2 ;  /* 0xffffff8005027824 */ /* 0x001fc600078e0202 */
[----:B------:R-:W-:Y:S04]  /*3bfc0*/  STL [R1+0x802c], R57 ;  /* 0x00802c3901007387 */ /* 0x000fe80000100800 */
[----:B------:R-:W-:Y:S04]  /*3bfd0*/  STL [R1+0x8028], R59 ;  /* 0x0080283b01007387 */ /* 0x000fe80000100800 */
[----:B------:R-:W-:Y:S04]  /*3bfe0*/  STL [R1+0x8024], R61 ;  /* 0x0080243d01007387 */ /* 0x000fe80000100800 */
[----:B-----5:R-:W-:Y:S04]  /*3bff0*/  STL [R1+0x8020], R0 ;  /* 0x0080200001007387 */ /* 0x020fe80000100800 */
[----:B------:R-:W2:Y:S01]  /*3c000*/  LDL.LU R5, [R1+0x9ed4] ;  /* 0x009ed40001057983 */ /* 0x000ea20000300800 */
[----:B------:R-:W-:-:S02]  /*3c010*/  ISETP.GT.AND P0, PT, R2, RZ, PT ;  /* 0x000000ff0200720c */ /* 0x000fc40003f04270 */
[----:B-1----:R-:W-:-:S11]  /*3c020*/  PRMT R31, RZ, 0x7610, R31 ;  /* 0x00007610ff1f7816 */ /* 0x002fd6000000001f */
[----:B--2---:R-:W2:Y:S04]  /*3c030*/  @P0 LDG.E.U8 R31, desc[UR34][R4.64] ;  /* 0x00000022041f0981 */ /* 0x004ea8000c1e1100 */
[----:B--2---:R0:W-:Y:S04]  /*3c040*/  STL [R1+0x2fc4], R31 ;  /* 0x002fc41f01007387 */ /* 0x0041e80000100800 */
[----:B0-----:R-:W2:Y:S04]  /*3c050*/  LDL.LU R31, [R1+0x9ed0] ;  /* 0x009ed000011f7983 */ /* 0x001ea80000300800 */
[----:B------:R-:W3:Y:S04]  /*3c060*/  LDL R4, [R1+0x220c] ;  /* 0x00220c0001047983 */ /* 0x000ee80000100800 */
[----:B------:R-:W3:Y:S01]  /*3c070*/  LDL R5, [R1+0x2220] ;  /* 0x0022200001057983 */ /* 0x000ee20000100800 */
[----:B------:R-:W-:-:S02]  /*3c080*/  PRMT R24, RZ, 0x7610, R24 ;  /* 0x00007610ff187816 */ /* 0x000fc40000000018 */
[----:B---3--:R-:W-:-:S04]  /*3c090*/  @P0 LOP3.LUT R5, R5, R4, RZ, 0x3c, !PT ;  /* 0x0000000405050212 */ /* 0x008fc800078e3cff */
[----:B------:R-:W-:-:S04]  /*3c0a0*/  @P0 LOP3.LUT R4, R5, R4, RZ, 0x3c, !PT ;  /* 0x0000000405040212 */ /* 0x000fc800078e3cff */
[----:B------:R-:W-:-:S05]  /*3c0b0*/  @P0 LOP3.LUT R5, R5, R4, RZ, 0x3c, !PT ;  /* 0x0000000405050212 */ /* 0x000fca00078e3cff */
[----:B------:R-:W3:Y:S04]  /*3c0c0*/  @P0 LDG.E.U8 R24, desc[UR34][R4.64] ;  /* 0x0000002204180981 */ /* 0x000ee8000c1e1100 */
[----:B---3--:R0:W-:Y:S04]  /*3c0d0*/  STL [R1+0x2fc0], R24 ;  /* 0x002fc01801007387 */ /* 0x0081e80000100800 */
[----:B0-----:R-:W3:Y:S04]  /*3c0e0*/  LDL.LU R24, [R1+0x9ecc] ;  /* 0x009ecc0001187983 */ /* 0x001ee80000300800 */
[----:B------:R-:W4:Y:S04]  /*3c0f0*/  LDL R4, [R1+0x2204] ;  /* 0x0022040001047983 */ /* 0x000f280000100800 */
[----:B------:R-:W4:Y:S01]  /*3c100*/  LDL R5, [R1+0x2224] ;  /* 0x0022240001057983 */ /* 0x000f220000100800 */
[----:B------:R-:W-:-:S02]  /*3c110*/  PRMT R30, RZ, 0x7610, R30 ;  /* 0x00007610ff1e7816 */ /* 0x000fc4000000001e */
[----:B----4-:R-:W-:-:S04]  /*3c120*/  @P0 LOP3.LUT R5, R5, R4, RZ, 0x3c, !PT ;  /* 0x0000000405050212 */ /* 0x010fc800078e3cff */
[----:B------:R-:W-:-:S04]  /*3c130*/  @P0 LOP3.LUT R4, R5, R4, RZ, 0x3c, !PT ;  /* 0x0000000405040212 */ /* 0x000fc800078e3cff */
[----:B------:R-:W-:-:S05]  /*3c140*/  @P0 LOP3.LUT R5, R5, R4, RZ, 0x3c, !PT ;  /* 0x0000000405050212 */ /* 0x000fca00078e3cff */
[----:B------:R-:W4:Y:S04]  /*3c150*/  @P0 LDG.E.U8 R30, desc[UR34][R4.64] ;  /* 0x00000022041e0981 */ /* 0x000f28000c1e1100 */
[----:B----4-:R0:W-:Y:S04]  /*3c160*/  STL [R1+0x2fbc], R30 ;  /* 0x002fbc1e01007387 */ /* 0x0101e80000100800 */
[----:B0-----:R-:W4:Y:S04]  /*3c170*/  LDL.LU R30, [R1+0x9ec8] ;  /* 0x009ec800011e7983 */ /* 0x001f280000300800 */
[----:B------:R-:W2:Y:S04]  /*3c180*/  LDL R4, [R1+0x21fc] ;  /* 0x0021fc0001047983 */ /* 0x000ea80000100800 */
[----:B------:R-:W2:Y:S01]  /*3c190*/  LDL R5, [R1+0x2228] ;  /* 0x0022280001057983 */ /* 0x000ea20000100800 */
[----:B---3--:R-:W-:-:S02]  /*3c1a0*/  PRMT R24, RZ, 0x7610, R24 ;  /* 0x00007610ff187816 */ /* 0x008fc40000000018 */
[----:B--2---:R-:W-:-:S04]  /*3c1b0*/  @P0 LOP3.LUT R5, R5, R4, RZ, 0x3c, !PT ;  /* 0x0000000405050212 */ /* 0x004fc800078e3cff */
[----:B------:R-:W-:-:S04]  /*3c1c0*/  @P0 LOP3.LUT R4, R5, R4, RZ, 0x3c, !PT ;  /* 0x0000000405040212 */ /* 0x000fc800078e3cff */
[----:B------:R-:W-:-:S05]  /*3c1d0*/  @P0 LOP3.LUT R5, R5, R4, RZ, 0x3c, !PT ;  /* 0x0000000405050212 */ /* 0x000fca00078e3cff */
[----:B------:R-:W2:Y:S04]  /*3c1e0*/  @P0 LDG.E.U8 R24, desc[UR34][R4.64] ;  /* 0x0000002204180981 */ /* 0x000ea8000c1e1100 */
[----:B--2---:R0:W-:Y:S04]  /*3c1f0*/  STL [R1+0x2fb8], R24 ;  /* 0x002fb81801007387 */ /* 0x0041e80000100800 */
[----:B0-----:R-:W2:Y:S04]  /*3c200*/  LDL.LU R24, [R1+0x9ec4] ;  /* 0x009ec40001187983 */ /* 0x001ea80000300800 */
[----:B------:R-:W3:Y:S04]  /*3c210*/  LDL R4, [R1+0x21f4] ;  /* 0x0021f40001047983 */ /* 0x000ee80000100800 */
[----:B------:R-:W3:Y:S01]  /*3c220*/  LDL R5, [R1+0x222c] ;  /* 0x00222c0001057983 */ /* 0x000ee20000100800 */
[----:B----4-:R-:W-:-:S02]  /*3c230*/  PRMT R30, RZ, 0x7610, R30 ;  /* 0x00007610ff1e7816 */ /* 0x010fc4000000001e */
        /* <DEDUP_REMOVED lines=8> */
[----:B--2---:R-:W-:-:S02]  /*3c2c0*/  PRMT R24, RZ, 0x7610, R24 ;  /* 0x00007610ff187816 */ /* 0x004fc40000000018 */
[----:B----4-:R-:W-:-:S04]  /*3c2d0*/  @P0 LOP3.LUT R5, R5, R4, RZ, 0x3c, !PT ;  /* 0x0000000405050212 */ /* 0x010fc800078e3cff */
[----:B------:R-:W-:-:S04]  /*3c2e0*/  @P0 LOP3.LUT R4, R5, R4, RZ, 0x3c, !PT ;  /* 0x0000000405040212 */ /* 0x000fc800078e3cff */
[----:B------:R-:W-:-:S05]  /*3c2f0*/  @P0 LOP3.LUT R5, R5, R4, RZ, 0x3c, !PT ;  /* 0x0000000405050212 */ /* 0x000fca00078e3cff */
[----:B------:R-:W2:Y:S04]  /*3c300*/  @P0 LDG.E.U8 R24, desc[UR34][R4.64] ;  /* 0x0000002204180981 */ /* 0x000ea8000c1e1100 */
[----:B--2---:R0:W-:Y:S04]  /*3c310*/  STL [R1+0x2fb0], R24 ;  /* 0x002fb01801007387 */ /* 0x0041e80000100800 */
[----:B0-----:R-:W2:Y:S04]  /*3c320*/  LDL.LU R24, [R1+0x9ebc] ;  /* 0x009ebc0001187983 */ /* 0x001ea80000300800 */
[----:B------:R-:W4:Y:S04]  /*3c330*/  LDL R4, [R1+0x21e4] ;  /* 0x0021e40001047983 */ /* 0x000f280000100800 */
[----:B------:R-:W4:Y:S01]  /*3c340*/  LDL R5, [R1+0x2218] ;  /* 0x0022180001057983 */ /* 0x000f220000100800 */
[----:B---3--:R-:W-:-:S02]  /*3c350*/  PRMT R30, RZ, 0x7610, R30 ;  /* 0x00007610ff1e7816 */ /* 0x008fc4000000001e */
[----:B----4-:R-:W-:-:S04]  /*3c360*/  @P0 LOP3.LUT R5, R5, R4, RZ, 0x3c, !PT ;  /* 0x0000000405050212 */ /* 0x010fc800078e3cff */
        /* <DEDUP_REMOVED lines=83> */
[----:B------:R-:W2:Y:S01]  /*3c8a0*/  @P0 LDG.E.U8 R24, desc[UR34][R4.64] ;  /* 0x0000002204180981 */ /* 0x000ea2000c1e1100 */
[----:B------:R-:W-:-:S03]  /*3c8b0*/  ISETP.GT.AND P1, PT, R2, 0x1, PT ;  /* 0x000000010200780c */ /* 0x000fc60003f24270 */
        /* <DEDUP_REMOVED lines=16270> */
[----:B------:R-:W4:Y:S02]  /*7c1a0*/  LDL R5, [R1+0x3794] ;  /* 0x0037940001057983 */ /* 0x000f240000100800 */
[----:B----4-:R-:W-:-:S02]  /*7c1b0*/  @P1 LOP3.LUT R5, R5, R4, RZ, 0x3c, !PT ;  /* 0x0000000405051212 */ /* 0x010fc400078e3cff */
[----:B---3--:R-:W-:Y:S02]  /*7c1c0*/  PRMT R30, RZ, 0x7610, R30 ;  /* 0x00007610ff1e7816 */ /* 0x008fe4000000001e */
        /* <DEDUP_REMOVED lines=110> */
[----:B------:R-:W3:Y:S01]  /*7c8b0*/  @P1 LDG.E.U8 R30, desc[UR34][R4.64] ;  /* 0x00000022041e1981 */ /* 0x000ee2000c1e1100 */
[----:B------:R-:W-:-:S03]  /*7c8c0*/  ISETP.GT.AND P0, PT, R2, 0x72, PT ;  /* 0x000000720200780c */ /* 0x000fc60003f04270 */
        /* <DEDUP_REMOVED lines=783> */
[----:B------:R-:W-:-:S02]  /*7f9c0*/  PRMT R28, RZ, 0x7610, R28 ;  /* 0x00007610ff1c7816 */ /* 0x000fc4000000001c */
[----:B--2---:R-:W-:-:S04]  /*7f9d0*/  @P1 LOP3.LUT R5, R5, R4, RZ, 0x3c, !PT ;  /* 0x0000000405051212 */ /* 0x004fc800078e3cff */
[----:B------:R-:W-:-:S04]  /*7f9e0*/  @P1 LOP3.LUT R4, R5, R4, RZ, 0x3c, !PT ;  /* 0x0000000405041212 */ /* 0x000fc800078e3cff */
[----:B------:R-:W-:-:S05]  /*7f9f0*/  @P1 LOP3.LUT R5, R5, R4, RZ, 0x3c, !PT ;  /* 0x0000000405051212 */ /* 0x000fca00078e3cff */
[----:B------:R-:W2:Y:S04]  /*7fa00*/  @P1 LDG.E.U8 R28, desc[UR34][R4.64] ;  /* 0x00000022041c1981 */ /* 0x000ea8000c1e1100 */
[----:B--2---:R0:W-:Y:S04]  /*7fa10*/  STL [R1+0x140], R28 ;  /* 0x0001401c01007387 */ /* 0x0041e80000100800 */
[----:B0-----:R-:W2:Y:S04]  /*7fa20*/  LDL.LU R28, [R1+0x80f8] ;  /* 0x0080f800011c7983 */ /* 0x001ea80000300800 */
        /* <DEDUP_REMOVED lines=78> */
[----:B------:R-:W2:Y:S01]  /*7ff10*/  @P1 LDG.E.U8 R27, desc[UR34][R4.64] ;  /* 0x00000022041b1981 */ /* 0x000ea2000c1e1100 */
[----:B------:R-:W-:-:S03]  /*7ff20*/  ISETP.GT.AND P0, PT, R2, 0x78, PT ;  /* 0x000000780200780c */ /* 0x000fc60003f04270 */
        /* <DEDUP_REMOVED lines=303> */
[----:B---3--:R-:W-:-:S02]  /*81220*/  PRMT R30, RZ, 0x7610, R30 ;  /* 0x00007610ff1e7816 */ /* 0x008fc4000000001e */
[----:B--2---:R-:W-:-:S04]  /*81230*/  @P0 LOP3.LUT R5, R5, R4, RZ, 0x3c, !PT ;  /* 0x0000000405050212 */ /* 0x004fc800078e3cff */
[----:B------:R-:W-:-:S04]  /*81240*/  @P0 LOP3.LUT R4, R5, R4, RZ, 0x3c, !PT ;  /* 0x0000000405040212 */ /* 0x000fc800078e3cff */
[----:B------:R-:W-:-:S05]  /*81250*/  @P0 LOP3.LUT R5, R5, R4, RZ, 0x3c, !PT ;  /* 0x0000000405050212 */ /* 0x000fca00078e3cff */
[----:B------:R0:W2:Y:S04]  /*81260*/  @P0 LDG.E.U8 R30, desc[UR34][R4.64] ;  /* 0x00000022041e0981 */ /* 0x0000a8000c1e1100 */
[----:B------:R-:W0:Y:S04]  /*81270*/  LDL R4, [R1+0x3318] ;  /* 0x0033180001047983 */ /* 0x000e280000100800 */
[----:B------:R-:W0:Y:S01]  /*81280*/  LDL R5, [R1+0x331c] ;  /* 0x00331c0001057983 */ /* 0x000e220000100800 */
[----:B------:R-:W-:Y:S02]  /*81290*/  PRMT R41, RZ, 0x7610, R41 ;  /* 0x00007610ff297816 */ /* 0x000fe40000000029 */
[----:B0-----:R-:W-:-:S04]  /*812a0*/  @P0 LOP3.LUT R5, R5, R4, RZ, 0x3c, !PT ;  /* 0x0000000405050212 */ /* 0x001fc800078e3cff */
[----:B------:R-:W-:-:S04]  /*812b0*/  @P0 LOP3.LUT R4, R5, R4, RZ, 0x3c, !PT ;  /* 0x0000000405040212 */ /* 0x000fc800078e3cff */
[----:B------:R-:W-:-:S05]  /*812c0*/  @P0 LOP3.LUT R5, R5, R4, RZ, 0x3c, !PT ;  /* 0x0000000405050212 */ /* 0x000fca00078e3cff */
[----:B------:R-:W3:Y:S04]  /*812d0*/  @P0 LDG.E.U8 R41, desc[UR34][R4.64] ;  /* 0x0000002204290981 */ /* 0x000ee8000c1e1100 */
[----:B--2---:R0:W-:Y:S04]  /*812e0*/  STL [R1+0x94], R30 ;  /* 0x0000941e01007387 */ /* 0x0041e80000100800 */
[----:B0-----:R-:W2:Y:S04]  /*812f0*/  LDL R30, [R1+0x32f4] ;  /* 0x0032f400011e7983 */ /* 0x001ea80000100800 */
[----:B---3--:R0:W-:Y:S04]  /*81300*/  STL [R1+0x90], R41 ;  /* 0x0000902901007387 */ /* 0x0081e80000100800 */
[----:B0-----:R-:W3:Y:S04]  /*81310*/  LDL.LU R41, [R1+0x804c] ;  /* 0x00804c0001297983 */ /* 0x001ee80000300800 */
        /* <DEDUP_REMOVED lines=34> */
[----:B------:R-:W-:-:S03]  /*81540*/  PRMT R51, RZ, 0x7610, R51 ;  /* 0x00007610ff337816 */ /* 0x000fc60000000033 */
[----:B--2---:R0:W-:Y:S04]  /*81550*/  STL [R1+0x80], R49 ;  /* 0x0000803101007387 */ /* 0x0041e80000100800 */
[----:B0-----:R-:W2:Y:S04]  /*81560*/  LDL.LU R49, [R1+0x803c] ;  /* 0x00803c0001317983 */ /* 0x001ea80000300800 */
[----:B------:R-:W2:Y:S01]  /*81570*/  LDL R5, [R1+0x32f0] ;  /* 0x0032f00001057983 */ /* 0x000ea20000100800 */
[----:B------:R-:W-:-:S03]  /*81580*/  @P0 IMAD.MOV.U32 R4, RZ, RZ, R30 ;  /* 0x000000ffff040224 */ /* 0x000fc600078e001e */
[----:B------:R-:W3:Y:S04]  /*81590*/  LDL R30, [R1+0x32cc] ;  /* 0x0032cc00011e7983 */ /* 0x000ee80000100800 */
[----:B--2---:R-:W2:Y:S04]  /*815a0*/  @P0 LDG.E.U8 R51, desc[UR34][R4.64] ;  /* 0x0000002204330981 */ /* 0x004ea8000c1e1100 */
        /* <DEDUP_REMOVED lines=26> */
[----:B------:R0:W2:Y:S04]  /*81750*/  @P0 LDG.E.U8 R24, desc[UR34][R4.64] ;  /* 0x0000002204180981 */ /* 0x0000a8000c1e1100 */
[----:B------:R-:W0:Y:S04]  /*81760*/  LDL R4, [R1+0x32d0] ;  /* 0x0032d00001047983 */ /* 0x000e280000100800 */
[----:B------:R-:W0:Y:S01]  /*81770*/  LDL R5, [R1+0x32d4] ;  /* 0x0032d40001057983 */ /* 0x000e220000100800 */
[----:B----4-:R-:W-:Y:S02]  /*81780*/  PRMT R31, RZ, 0x7610, R31 ;  /* 0x00007610ff1f7816 */ /* 0x010fe4000000001f */
[----:B0-----:R-:W-:-:S04]  /*81790*/  @P0 LOP3.LUT R5, R5, R4, RZ, 0x3c, !PT ;  /* 0x0000000405050212 */ /* 0x001fc800078e3cff */
[----:B------:R-:W-:-:S04]  /*817a0*/  @P0 LOP3.LUT R4, R5, R4, RZ, 0x3c, !PT ;  /* 0x0000000405040212 */ /* 0x000fc800078e3cff */
[----:B------:R-:W-:Y:S01]  /*817b0*/  @P0 LOP3.LUT R5, R5, R4, RZ, 0x3c, !PT ;  /* 0x0000000405050212 */ /* 0x000fe200078e3cff */
[----:B--2---:R0:W-:Y:S04]  /*817c0*/  STL [R1+0x70], R24 ;  /* 0x0000701801007387 */ /* 0x0041e80000100800 */
[----:B------:R3:W2:Y:S01]  /*817d0*/  @P0 LDG.E.U8 R31, desc[UR34][R4.64] ;  /* 0x00000022041f0981 */ /* 0x0006a2000c1e1100 */
[----:B------:R-:W-:-:S03]  /*817e0*/  PRMT R28, RZ, 0x7610, R28 ;  /* 0x00007610ff1c7816 */ /* 0x000fc6000000001c */
[----:B0-----:R-:W4:Y:S04]  /*817f0*/  LDL R24, [R1+0x32b4] ;  /* 0x0032b40001187983 */ /* 0x001f280000100800 */
[----:B------:R-:W4:Y:S01]  /*81800*/  LDL R5, [R1+0x32c8] ;  /* 0x0032c80001057983 */ /* 0x000f220000100800 */
[----:B---3--:R-:W-:-:S03]  /*81810*/  @P0 IMAD.MOV.U32 R4, RZ, RZ, R30 ;  /* 0x000000ffff040224 */ /* 0x008fc600078e001e */
[----:B--2---:R0:W-:Y:S01]  /*81820*/  STL [R1+0x6c], R31 ;  /* 0x00006c1f01007387 */ /* 0x0041e20000100800 */
[----:B------:R-:W-:-:S03]  /*81830*/  PRMT R57, RZ, 0x7610, R57 ;  /* 0x00007610ff397816 */ /* 0x000fc60000000039 */
[----:B------:R-:W2:Y:S04]  /*81840*/  LDL R30, [R1+0x32a0] ;  /* 0x0032a000011e7983 */ /* 0x000ea80000100800 */
[----:B----4-:R1:W3:Y:S04]  /*81850*/  @P0 LDG.E.U8 R28, desc[UR34][R4.64] ;  /* 0x00000022041c0981 */ /* 0x0102e8000c1e1100 */
[----:B0-----:R-:W4:Y:S04]  /*81860*/  LDL R31, [R1+0x32ac] ;  /* 0x0032ac00011f7983 */ /* 0x001f280000100800 */
[----:B------:R-:W1:Y:S04]  /*81870*/  LDL R4, [R1+0x32c0] ;  /* 0x0032c00001047983 */ /* 0x000e680000100800 */
[----:B------:R-:W1:Y:S02]  /*81880*/  LDL R5, [R1+0x32c4] ;  /* 0x0032c40001057983 */ /* 0x000e640000100800 */
[----:B-1----:R-:W-:-:S04]  /*81890*/  @P0 LOP3.LUT R5, R5, R4, RZ, 0x3c, !PT ;  /* 0x0000000405050212 */ /* 0x002fc800078e3cff */
[----:B------:R-:W-:-:S04]  /*818a0*/  @P0 LOP3.LUT R4, R5, R4, RZ, 0x3c, !PT ;  /* 0x0000000405040212 */ /* 0x000fc800078e3cff */
[----:B------:R-:W-:-:S05]  /*818b0*/  @P0 LOP3.LUT R5, R5, R4, RZ, 0x3c, !PT ;  /* 0x0000000405050212 */ /* 0x000fca00078e3cff */
[----:B------:R-:W2:Y:S04]  /*818c0*/  @P0 LDG.E.U8 R57, desc[UR34][R4.64] ;  /* 0x0000002204390981 */ /* 0x000ea8000c1e1100 */
[----:B---3--:R0:W-:Y:S04]  /*818d0*/  STL [R1+0x68], R28 ;  /* 0x0000681c01007387 */ /* 0x0081e80000100800 */
[----:B0-----:R-:W3:Y:S04]  /*818e0*/  LDL R28, [R1+0x32a4] ;  /* 0x0032a400011c7983 */ /* 0x001ee80000100800 */
        /* <DEDUP_REMOVED lines=15> */
[----:B--2---:R-:W2:Y:S01]  /*819e0*/  @P0 LDG.E.U8 R61, desc[UR34][R4.64] ;  /* 0x00000022043d0981 */ /* 0x004ea2000c1e1100 */
[----:B------:R-:W-:Y:S02]  /*819f0*/  ISETP.GT.AND P1, PT, R2, 0x7b, PT ;  /* 0x0000007b0200780c */ /* 0x000fe40003f24270 */
[----:B------:R-:W-:Y:S01]  /*81a00*/  PRMT R22, RZ, 0x7610, R22 ;  /* 0x00007610ff167816 */ /* 0x000fe20000000016 */
[----:B--2---:R0:W-:Y:S04]  /*81a10*/  STL [R1+0x5c], R61 ;  /* 0x00005c3d01007387 */ /* 0x0041e80000100800 */
[----:B0-----:R-:W2:Y:S04]  /*81a20*/  LDL.LU R61, [R1+0x8024] ;  /* 0x00802400013d7983 */ /* 0x001ea80000300800 */
[----:B------:R-:W2:Y:S02]  /*81a30*/  LDL R5, [R1+0x32a8] ;  /* 0x0032a80001057983 */ /* 0x000ea40000100800 */
[----:B----4-:R-:W-:Y:S01]  /*81a40*/  @P1 IMAD.MOV.U32 R4, RZ, RZ, R31 ;  /* 0x000000ffff041224 */ /* 0x010fe200078e001f */
[----:B------:R-:W-:-:S04]  /*81a50*/  PRMT R26, RZ, 0x7610, R26 ;  /* 0x00007610ff1a7816 */ /* 0x000fc8000000001a */
[----:B--2---:R3:W2:Y:S02]  /*81a60*/  @P1 LDG.E.U8 R22, desc[UR34][R4.64] ;  /* 0x0000002204161981 */ /* 0x0046a4000c1e1100 */
[----:B---3--:R-:W-:Y:S02]  /*81a70*/  @P1 IMAD.MOV.U32 R4, RZ, RZ, R28 ;  /* 0x000000ffff041224 */ /* 0x008fe400078e001c */
[----:B------:R-:W-:-:S05]  /*81a80*/  @P1 IMAD.MOV.U32 R5, RZ, RZ, R30 ;  /* 0x000000ffff051224 */ /* 0x000fca00078e001e */
[----:B------:R0:W3:Y:S04]  /*81a90*/  @P1 LDG.E.U8 R26, desc[UR34][R4.64] ;  /* 0x00000022041a1981 */ /* 0x0000e8000c1e1100 */
[----:B--2---:R1:W-:Y:S04]  /*81aa0*/  STL [R1+0x58], R22 ;  /* 0x0000581601007387 */ /* 0x0043e80000100800 */
[----:B------:R-:W0:Y:S04]  /*81ab0*/  LDL R4, [R1+0x3298] ;  /* 0x0032980001047983 */ /* 0x000e280000100800 */
[----:B------:R-:W0:Y:S01]  /*81ac0*/  LDL R5, [R1+0x329c] ;  /* 0x00329c0001057983 */ /* 0x000e220000100800 */
[----:B------:R-:W-:-:S03]  /*81ad0*/  PRMT R0, RZ, 0x7610, R0 ;  /* 0x00007610ff007816 */ /* 0x000fc60000000000 */
[----:B------:R-:W2:Y:S04]  /*81ae0*/  LDL R31, [R1+0x3280] ;  /* 0x00328000011f7983 */ /* 0x000ea80000100800 */
[----:B------:R-:W4:Y:S04]  /*81af0*/  LDL R30, [R1+0x3284] ;  /* 0x00328400011e7983 */ /* 0x000f280000100800 */
[----:B------:R-:W2:Y:S04]  /*81b00*/  LDL R28, [R1+0x3278] ;  /* 0x00327800011c7983 */ /* 0x000ea80000100800 */
[----:B-1----:R-:W2:Y:S01]  /*81b10*/  LDL R22, [R1+0x328c] ;  /* 0x00328c0001167983 */ /* 0x002ea20000100800 */
[----:B0-----:R-:W-:-:S04]  /*81b20*/  @P1 LOP3.LUT R5, R5, R4, RZ, 0x3c, !PT ;  /* 0x0000000405051212 */ /* 0x001fc800078e3cff */
[----:B------:R-:W-:-:S04]  /*81b30*/  @P1 LOP3.LUT R4, R5, R4, RZ, 0x3c, !PT ;  /* 0x0000000405041212 */ /* 0x000fc800078e3cff */
[----:B------:R-:W-:-:S05]  /*81b40*/  @P1 LOP3.LUT R5, R5, R4, RZ, 0x3c, !PT ;  /* 0x0000000405051212 */ /* 0x000fca00078e3cff */
[----:B------:R-:W2:Y:S04]  /*81b50*/  @P1 LDG.E.U8 R0, desc[UR34][R4.64] ;  /* 0x0000002204001981 */ /* 0x000ea8000c1e1100 */
[----:B---3--:R0:W-:Y:S04]  /*81b60*/  STL [R1+0x54], R26 ;  /* 0x0000541a01007387 */ /* 0x0081e80000100800 */
[----:B0-----:R-:W3:Y:S04]  /*81b70*/  LDL R26, [R1+0x327c] ;  /* 0x00327c00011a7983 */ /* 0x001ee80000100800 */
[----:B--2---:R0:W-:Y:S04]  /*81b80*/  STL [R1+0x50], R0 ;  /* 0x0000500001007387 */ /* 0x0041e80000100800 */
[----:B0-----:R-:W2:Y:S04]  /*81b90*/  LDL.LU R0, [R1+0x8020] ;  /* 0x0080200001007983 */ /* 0x001ea80000300800 */
[----:B------:R-:W2:Y:S01]  /*81ba0*/  LDL R5, [R1+0x3290] ;  /* 0x0032900001057983 */ /* 0x000ea20000100800 */
[----:B------:R-:W-:Y:S01]  /*81bb0*/  PRMT R7, RZ, 0x7610, R7 ;  /* 0x00007610ff077816 */ /* 0x000fe20000000007 */
[----:B------:R-:W-:Y:S01]  /*81bc0*/  @P1 IMAD.MOV.U32 R4, RZ, RZ, R24 ;  /* 0x000000ffff041224 */ /* 0x000fe200078e0018 */
[----:B------:R-:W-:-:S02]  /*81bd0*/  PRMT R13, RZ, 0x7610, R13 ;  /* 0x00007610ff0d7816 */ /* 0x000fc4000000000d */
[----:B------:R-:W-:Y:S02]  /*81be0*/  PRMT R29, RZ, 0x7610, R29 ;  /* 0x00007610ff1d7816 */ /* 0x000fe4000000001d */
[----:B------:R-:W-:Y:S01]  /*81bf0*/  PRMT R8, RZ, 0x7610, R8 ;  /* 0x00007610ff087816 */ /* 0x000fe20000000008 */
[----:B------:R-:W3:Y:S04]  /*81c00*/  LDL R24, [R1+0x3270] ;  /* 0x0032700001187983 */ /* 0x000ee80000100800 */
[----:B--2---:R0:W2:Y:S04]  /*81c10*/  @P1 LDG.E.U8 R7, desc[UR34][R4.64] ;  /* 0x0000002204071981 */ /* 0x0040a8000c1e1100 */
[----:B------:R-:W2:Y:S01]  /*81c20*/  LDL R5, [R1+0x3288] ;  /* 0x0032880001057983 */ /* 0x000ea20000100800 */
[----:B0-----:R-:W-:-:S05]  /*81c30*/  @P1 IMAD.MOV.U32 R4, RZ, RZ, R22 ;  /* 0x000000ffff041224 */ /* 0x001fca00078e0016 */
[----:B--2---:R4:W2:Y:S02]  /*81c40*/  @P1 LDG.E.U8 R13, desc[UR34][R4.64] ;  /* 0x00000022040d1981 */ /* 0x0048a4000c1e1100 */
[----:B----4-:R-:W-:Y:S02]  /*81c50*/  @P1 IMAD.MOV.U32 R4, RZ, RZ, R30 ;  /* 0x000000ffff041224 */ /* 0x010fe400078e001e */
[----:B------:R-:W-:-:S05]  /*81c60*/  @P1 IMAD.MOV.U32 R5, RZ, RZ, R31 ;  /* 0x000000ffff051224 */ /* 0x000fca00078e001f */
[----:B------:R3:W4:Y:S02]  /*81c70*/  @P1 LDG.E.U8 R29, desc[UR34][R4.64] ;  /* 0x00000022041d1981 */ /* 0x000724000c1e1100 */
[----:B---3--:R-:W-:Y:S02]  /*81c80*/  @P1 IMAD.MOV.U32 R4, RZ, RZ, R26 ;  /* 0x000000ffff041224 */ /* 0x008fe400078e001a */
[----:B------:R-:W-:-:S05]  /*81c90*/  @P1 IMAD.MOV.U32 R5, RZ, RZ, R28 ;  /* 0x000000ffff051224 */ /* 0x000fca00078e001c */
[----:B------:R-:W3:Y:S04]  /*81ca0*/  @P1 LDG.E.U8 R8, desc[UR34][R4.64] ;  /* 0x0000002204081981 */ /* 0x000ee8000c1e1100 */
[----:B------:R0:W-:Y:S04]  /*81cb0*/  STL [R1+0x4c], R7 ;  /* 0x00004c0701007387 */ /* 0x0001e80000100800 */
[----:B------:R-:W3:Y:S04]  /*81cc0*/  LDL R22, [R1+0x3268] ;  /* 0x0032680001167983 */ /* 0x000ee80000100800 */
[----:B0-----:R-:W3:Y:S04]  /*81cd0*/  LDL R7, [R1+0x3274] ;  /* 0x0032740001077983 */ /* 0x001ee80000100800 */
[----:B--2---:R0:W-:Y:S04]  /*81ce0*/  STL [R1+0x48], R13 ;  /* 0x0000480d01007387 */ /* 0x0041e80000100800 */
[----:B0-----:R-:W2:Y:S04]  /*81cf0*/  LDL R13, [R1+0x326c] ;  /* 0x00326c00010d7983 */ /* 0x001ea80000100800 */
[----:B----4-:R0:W-:Y:S04]  /*81d00*/  STL [R1+0x44], R29 ;  /* 0x0000441d01007387 */ /* 0x0101e80000100800 */
[----:B------:R-:W4:Y:S04]  /*81d10*/  LDL R28, [R1+0x3264] ;  /* 0x00326400011c7983 */ /* 0x000f280000100800 */
[----:B------:R-:W4:Y:S04]  /*81d20*/  LDL R26, [R1+0x3258] ;  /* 0x00325800011a7983 */ /* 0x000f280000100800 */
[----:B0-----:R-:W4:Y:S04]  /*81d30*/  LDL R29, [R1+0x3260] ;  /* 0x00326000011d7983 */ /* 0x001f280000100800 */
[----:B---3--:R0:W-:Y:S04]  /*81d40*/  STL [R1+0x40], R8 ;  /* 0x0000400801007387 */ /* 0x0081e80000100800 */
[----:B0-----:R-:W3:Y:S01]  /*81d50*/  LDL R8, [R1+0x325c] ;  /* 0x00325c0001087983 */ /* 0x001ee20000100800 */
[----:B------:R-:W-:Y:S01]  /*81d60*/  PRMT R6, RZ, 0x7610, R6 ;  /* 0x00007610ff067816 */ /* 0x000fe20000000006 */
[----:B------:R-:W-:-:S02]  /*81d70*/  @P1 IMAD.MOV.U32 R4, RZ, RZ, R7 ;  /* 0x000000ffff041224 */ /* 0x000fc400078e0007 */
[----:B------:R-:W-:Y:S01]  /*81d80*/  @P1 IMAD.MOV.U32 R5, RZ, RZ, R24 ;  /* 0x000000ffff051224 */ /* 0x000fe200078e0018 */
[----:B------:R-:W-:Y:S02]  /*81d90*/  PRMT R12, RZ, 0x7610, R12 ;  /* 0x00007610ff0c7816 */ /* 0x000fe4000000000c */
[----:B------:R-:W-:Y:S02]  /*81da0*/  PRMT R27, RZ, 0x7610, R27 ;  /* 0x00007610ff1b7816 */ /* 0x000fe4000000001b */
[----:B------:R-:W-:Y:S01]  /*81db0*/  PRMT R9, RZ, 0x7610, R9 ;  /* 0x00007610ff097816 */ /* 0x000fe20000000009 */
[----:B------:R-:W3:Y:S04]  /*81dc0*/  LDL R7, [R1+0x3250] ;  /* 0x0032500001077983 */ /* 0x000ee80000100800 */
[----:B------:R0:W3:Y:S02]  /*81dd0*/  @P1 LDG.E.U8 R6, desc[UR34][R4.64] ;  /* 0x0000002204061981 */ /* 0x0000e4000c1e1100 */
[----:B0-----:R-:W-:-:S02]  /*81de0*/  @P1 IMAD.MOV.U32 R5, RZ, RZ, R22 ;  /* 0x000000ffff051224 */ /* 0x001fc400078e0016 */
[----:B--2---:R-:W-:-:S05]  /*81df0*/  @P1 IMAD.MOV.U32 R4, RZ, RZ, R13 ;  /* 0x000000ffff041224 */ /* 0x004fca00078e000d */
[----:B------:R4:W2:Y:S02]  /*81e00*/  @P1 LDG.E.U8 R12, desc[UR34][R4.64] ;  /* 0x00000022040c1981 */ /* 0x0008a4000c1e1100 */
[----:B----4-:R-:W-:Y:S02]  /*81e10*/  @P1 IMAD.MOV.U32 R4, RZ, RZ, R28 ;  /* 0x000000ffff041224 */ /* 0x010fe400078e001c */
[----:B------:R-:W-:-:S05]  /*81e20*/  @P1 IMAD.MOV.U32 R5, RZ, RZ, R29 ;  /* 0x000000ffff051224 */ /* 0x000fca00078e001d */
[----:B------:R0:W4:Y:S02]  /*81e30*/  @P1 LDG.E.U8 R27, desc[UR34][R4.64] ;  /* 0x00000022041b1981 */ /* 0x000124000c1e1100 */
[----:B0-----:R-:W-:Y:S02]  /*81e40*/  @P1 IMAD.MOV.U32 R5, RZ, RZ, R26 ;  /* 0x000000ffff051224 */ /* 0x001fe400078e001a */
[----:B---3--:R-:W-:-:S05]  /*81e50*/  @P1 IMAD.MOV.U32 R4, RZ, RZ, R8 ;  /* 0x000000ffff041224 */ /* 0x008fca00078e0008 */
[----:B------:R-:W3:Y:S04]  /*81e60*/  @P1 LDG.E.U8 R9, desc[UR34][R4.64] ;  /* 0x0000002204091981 */ /* 0x000ee8000c1e1100 */
[----:B------:R0:W-:Y:S04]  /*81e70*/  STL [R1+0x3c], R6 ;  /* 0x00003c0601007387 */ /* 0x0001e80000100800 */
[----:B------:R-:W4:Y:S04]  /*81e80*/  LDL R24, [R1+0x3248] ;  /* 0x0032480001187983 */ /* 0x000f280000100800 */
[----:B------:R-:W4:Y:S04]  /*81e90*/  LDL R22, [R1+0x324c] ;  /* 0x00324c0001167983 */ /* 0x000f280000100800 */
[----:B------:R-:W4:Y:S04]  /*81ea0*/  LDL R13, [R1+0x3240] ;  /* 0x00324000010d7983 */ /* 0x000f280000100800 */
[----:B0-----:R-:W4:Y:S04]  /*81eb0*/  LDL R6, [R1+0x3254] ;  /* 0x0032540001067983 */ /* 0x001f280000100800 */
[----:B--2---:R0:W-:Y:S04]  /*81ec0*/  STL [R1+0x38], R12 ;  /* 0x0000380c01007387 */ /* 0x0041e80000100800 */
[----:B------:R-:W2:Y:S04]  /*81ed0*/  LDL R8, [R1+0x323c] ;  /* 0x00323c0001087983 */ /* 0x000ea80000100800 */
[----:B0-----:R-:W2:Y:S04]  /*81ee0*/  LDL R12, [R1+0x3244] ;  /* 0x00324400010c7983 */ /* 0x001ea80000100800 */
[----:B---3--:R0:W-:Y:S04]  /*81ef0*/  STL [R1+0x30], R9 ;  /* 0x0000300901007387 */ /* 0x0081e80000100800 */
[----:B0-----:R-:W3:Y:S01]  /*81f00*/  LDL R9, [R1+0x3238] ;  /* 0x0032380001097983 */ /* 0x001ee20000100800 */
[----:B------:R-:W-:Y:S01]  /*81f10*/  PRMT R25, RZ, 0x7610, R25 ;  /* 0x00007610ff197816 */ /* 0x000fe20000000019 */
[----:B----4-:R-:W-:-:S02]  /*81f20*/  @P1 IMAD.MOV.U32 R4, RZ, RZ, R6 ;  /* 0x000000ffff041224 */ /* 0x010fc400078e0006 */
[----:B------:R-:W-:Y:S01]  /*81f30*/  @P1 IMAD.MOV.U32 R5, RZ, RZ, R7 ;  /* 0x000000ffff051224 */ /* 0x000fe200078e0007 */
[----:B------:R-:W-:Y:S02]  /*81f40*/  PRMT R21, RZ, 0x7610, R21 ;  /* 0x00007610ff157816 */ /* 0x000fe40000000015 */
[----:B------:R-:W-:Y:S02]  /*81f50*/  PRMT R17, RZ, 0x7610, R17 ;  /* 0x00007610ff117816 */ /* 0x000fe40000000011 */
[----:B------:R-:W-:Y:S01]  /*81f60*/  PRMT R11, RZ, 0x7610, R11 ;  /* 0x00007610ff0b7816 */ /* 0x000fe2000000000b */
[----:B------:R-:W4:Y:S04]  /*81f70*/  LDL R7, [R1+0x3230] ;  /* 0x0032300001077983 */ /* 0x000f280000100800 */
[----:B------:R0:W4:Y:S04]  /*81f80*/  @P1 LDG.E.U8 R25, desc[UR34][R4.64] ;  /* 0x0000002204191981 */ /* 0x000128000c1e1100 */
[----:B------:R-:W4:Y:S01]  /*81f90*/  LDL R6, [R1+0x3234] ;  /* 0x0032340001067983 */ /* 0x000f220000100800 */
[----:B0-----:R-:W-:-:S02]  /*81fa0*/  @P1 IMAD.MOV.U32 R4, RZ, RZ, R22 ;  /* 0x000000ffff041224 */ /* 0x001fc400078e0016 */
[----:B------:R-:W-:Y:S01]  /*81fb0*/  @P1 IMAD.MOV.U32 R5, RZ, RZ, R24 ;  /* 0x000000ffff051224 */ /* 0x000fe200078e0018 */
[----:B------:R-:W4:Y:S04]  /*81fc0*/  LDL R22, [R1+0x3228] ;  /* 0x0032280001167983 */ /* 0x000f280000100800 */
[----:B------:R0:W4:Y:S02]  /*81fd0*/  @P1 LDG.E.U8 R21, desc[UR34][R4.64] ;  /* 0x0000002204151981 */ /* 0x000124000c1e1100 */
[----:B0-----:R-:W-:Y:S02]  /*81fe0*/  @P1 IMAD.MOV.U32 R5, RZ, RZ, R13 ;  /* 0x000000ffff051224 */ /* 0x001fe400078e000d */
[----:B--2---:R-:W-:-:S05]  /*81ff0*/  @P1 IMAD.MOV.U32 R4, RZ, RZ, R12 ;  /* 0x000000ffff041224 */ /* 0x004fca00078e000c */
[----:B------:R0:W2:Y:S02]  /*82000*/  @P1 LDG.E.U8 R17, desc[UR34][R4.64] ;  /* 0x0000002204111981 */ /* 0x0000a4000c1e1100 */
[----:B0-----:R-:W-:Y:S02]  /*82010*/  @P1 IMAD.MOV.U32 R4, RZ, RZ, R8 ;  /* 0x000000ffff041224 */ /* 0x001fe400078e0008 */
[----:B---3--:R-:W-:-:S05]  /*82020*/  @P1 IMAD.MOV.U32 R5, RZ, RZ, R9 ;  /* 0x000000ffff051224 */ /* 0x008fca00078e0009 */
[----:B------:R-:W3:Y:S04]  /*82030*/  @P1 LDG.E.U8 R11, desc[UR34][R4.64] ;  /* 0x00000022040b1981 */ /* 0x000ee8000c1e1100 */
[----:B----4-:R0:W-:Y:S04]  /*82040*/  STL [R1+0x28], R21 ;  /* 0x0000281501007387 */ /* 0x0101e80000100800 */
[----:B------:R-:W4:Y:S04]  /*82050*/  LDL R13, [R1+0x3220] ;  /* 0x00322000010d7983 */ /* 0x000f280000100800 */
[----:B------:R-:W4:Y:S04]  /*82060*/  LDL R12, [R1+0x3224] ;  /* 0x00322400010c7983 */ /* 0x000f280000100800 */
[----:B------:R-:W4:Y:S04]  /*82070*/  LDL R9, [R1+0x3218] ;  /* 0x0032180001097983 */ /* 0x000f280000100800 */
[----:B------:R-:W4:Y:S04]  /*82080*/  LDL R8, [R1+0x321c] ;  /* 0x00321c0001087983 */ /* 0x000f280000100800 */
[----:B0-----:R-:W4:Y:S04]  /*82090*/  LDL R21, [R1+0x322c] ;  /* 0x00322c0001157983 */ /* 0x001f280000100800 */
[----:B--2---:R0:W-:Y:S04]  /*820a0*/  STL [R1+0x24], R17 ;  /* 0x0000241101007387 */ /* 0x0041e80000100800 */
[----:B------:R-:W-:Y:S04]  /*820b0*/  STL [R1+0x34], R27 ;  /* 0x0000341b01007387 */ /* 0x000fe80000100800 */
[----:B0-----:R-:W2:Y:S04]  /*820c0*/  LDL R17, [R1+0x3210] ;  /* 0x0032100001117983 */ /* 0x001ea80000100800 */
[----:B---3--:R0:W-:Y:S04]  /*820d0*/  STL [R1+0x20], R11 ;  /* 0x0000200b01007387 */ /* 0x0081e80000100800 */
[----:B0-----:R-:W3:Y:S01]  /*820e0*/  LDL R11, [R1+0x3214] ;  /* 0x00321400010b7983 */ /* 0x001ee20000100800 */
[----:B------:R-:W-:-:S02]  /*820f0*/  ISETP.GT.AND P0, PT, R2, 0x7c, PT ;  /* 0x0000007c0200780c */ /* 0x000fc40003f04270 */
[----:B------:R-:W-:Y:S01]  /*82100*/  PRMT R23, RZ, 0x7610, R23 ;  /* 0x00007610ff177816 */ /* 0x000fe20000000017 */
[----:B------:R-:W-:Y:S02]  /*82110*/  @P1 IMAD.MOV.U32 R4, RZ, RZ, R6 ;  /* 0x000000ffff041224 */ /* 0x000fe400078e0006 */
[----:B------:R-:W-:Y:S01]  /*82120*/  @P1 IMAD.MOV.U32 R5, RZ, RZ, R7 ;  /* 0x000000ffff051224 */ /* 0x000fe200078e0007 */
[----:B------:R-:W-:Y:S01]  /*82130*/  PRMT R20, RZ, 0x7610, R20 ;  /* 0x00007610ff147816 */ /* 0x000fe20000000014 */
[----:B------:R-:W3:Y:S04]  /*82140*/  LDL R7, [R1+0x3208] ;  /* 0x0032080001077983 */ /* 0x000ee80000100800 */
[----:B------:R0:W3:Y:S04]  /*82150*/  @P1 LDG.E.U8 R23, desc[UR34][R4.64] ;  /* 0x0000002204171981 */ /* 0x0000e8000c1e1100 */
[----:B------:R-:W3:Y:S01]  /*82160*/  LDL R6, [R1+0x320c] ;  /* 0x00320c0001067983 */ /* 0x000ee20000100800 */
[----:B------:R-:W-:-:S03]  /*82170*/  PRMT R19, RZ, 0x7610, R19 ;  /* 0x00007610ff137816 */ /* 0x000fc60000000013 */
[----:B------:R-:W-:Y:S01]  /*82180*/  STL [R1+0x2c], R25 ;  /* 0x00002c1901007387 */ /* 0x000fe20000100800 */
[----:B0-----:R-:W-:Y:S02]  /*82190*/  @P0 IMAD.MOV.U32 R5, RZ, RZ, R22 ;  /* 0x000000ffff050224 */ /* 0x001fe400078e0016 */
[----:B----4-:R-:W-:-:S05]  /*821a0*/  @P0 IMAD.MOV.U32 R4, RZ, RZ, R21 ;  /* 0x000000ffff040224 */ /* 0x010fca00078e0015 */
[----:B------:R0:W4:Y:S01]  /*821b0*/  @P0 LDG.E.U8 R20, desc[UR34][R4.64] ;  /* 0x0000002204140981 */ /* 0x000122000c1e1100 */
[----:B------:R-:W-:Y:S01]  /*821c0*/  PRMT R18, RZ, 0x7610, R18 ;  /* 0x00007610ff127816 */ /* 0x000fe20000000012 */
[----:B0-----:R-:W-:Y:S02]  /*821d0*/  @P0 IMAD.MOV.U32 R4, RZ, RZ, R12 ;  /* 0x000000ffff040224 */ /* 0x001fe400078e000c */
[----:B------:R-:W-:Y:S01]  /*821e0*/  @P0 IMAD.MOV.U32 R5, RZ, RZ, R13 ;  /* 0x000000ffff050224 */ /* 0x000fe200078e000d */
[----:B------:R-:W4:Y:S04]  /*821f0*/  LDL R12, [R1+0x3204] ;  /* 0x00320400010c7983 */ /* 0x000f280000100800 */
[----:B------:R-:W4:Y:S04]  /*82200*/  LDL R13, [R1+0x3200] ;  /* 0x00320000010d7983 */ /* 0x000f280000100800 */
[----:B------:R0:W4:Y:S01]  /*82210*/  @P0 LDG.E.U8 R19, desc[UR34][R4.64] ;  /* 0x0000002204130981 */ /* 0x000122000c1e1100 */
[----:B------:R-:W-:Y:S01]  /*82220*/  PRMT R10, RZ, 0x7610, R10 ;  /* 0x00007610ff0a7816 */ /* 0x000fe2000000000a */
[----:B0-----:R-:W-:-:S02]  /*82230*/  @P0 IMAD.MOV.U32 R4, RZ, RZ, R8 ;  /* 0x000000ffff040224 */ /* 0x001fc400078e0008 */
[----:B------:R-:W-:Y:S01]  /*82240*/  @P0 IMAD.MOV.U32 R5, RZ, RZ, R9 ;  /* 0x000000ffff050224 */ /* 0x000fe200078e0009 */
[----:B------:R-:W-:Y:S01]  /*82250*/  PRMT R15, RZ, 0x7610, R15 ;  /* 0x00007610ff0f7816 */ /* 0x000fe2000000000f */
[----:B------:R-:W4:Y:S04]  /*82260*/  LDL R9, [R1+0x31f8] ;  /* 0x0031f80001097983 */ /* 0x000f280000100800 */
[----:B------:R2:W4:Y:S04]  /*82270*/  @P0 LDG.E.U8 R18, desc[UR34][R4.64] ;  /* 0x0000002204120981 */ /* 0x000528000c1e1100 */
[----:B------:R-:W4:Y:S01]  /*82280*/  LDL R8, [R1+0x31fc] ;  /* 0x0031fc0001087983 */ /* 0x000f220000100800 */
[----:B--2---:R-:W-:-:S02]  /*82290*/  @P0 IMAD.MOV.U32 R5, RZ, RZ, R17 ;  /* 0x000000ffff050224 */ /* 0x004fc400078e0011 */
[----:B---3--:R-:W-:Y:S01]  /*822a0*/  @P0 IMAD.MOV.U32 R4, RZ, RZ, R11 ;  /* 0x000000ffff040224 */ /* 0x008fe200078e000b */
[----:B------:R-:W-:Y:S01]  /*822b0*/  PRMT R14, RZ, 0x7610, R14 ;  /* 0x00007610ff0e7816 */ /* 0x000fe2000000000e */
[----:B------:R-:W2:Y:S04]  /*822c0*/  LDL R11, [R1+0x31f0] ;  /* 0x0031f000010b7983 */ /* 0x000ea80000100800 */
[----:B------:R0:W3:Y:S02]  /*822d0*/  @P0 LDG.E.U8 R10, desc[UR34][R4.64] ;  /* 0x00000022040a0981 */ /* 0x0000e4000c1e1100 */
[----:B0-----:R-:W-:Y:S02]  /*822e0*/  @P0 IMAD.MOV.U32 R4, RZ, RZ, R6 ;  /* 0x000000ffff040224 */ /* 0x001fe400078e0006 */
[----:B------:R-:W-:-:S05]  /*822f0*/  @P0 IMAD.MOV.U32 R5, RZ, RZ, R7 ;  /* 0x000000ffff050224 */ /* 0x000fca00078e0007 */
[----:B------:R4:W2:Y:S02]  /*82300*/  @P0 LDG.E.U8 R15, desc[UR34][R4.64] ;  /* 0x00000022040f0981 */ /* 0x0008a4000c1e1100 */
[----:B----4-:R-:W-:Y:S02]  /*82310*/  @P0 IMAD.MOV.U32 R4, RZ, RZ, R12 ;  /* 0x000000ffff040224 */ /* 0x010fe400078e000c */
[----:B------:R-:W-:-:S05]  /*82320*/  @P0 IMAD.MOV.U32 R5, RZ, RZ, R13 ;  /* 0x000000ffff050224 */ /* 0x000fca00078e000d */
[----:B------:R0:W4:Y:S04]  /*82330*/  @P0 LDG.E.U8 R14, desc[UR34][R4.64] ;  /* 0x00000022040e0981 */ /* 0x000128000c1e1100 */
[----:B---3--:R1:W-:Y:S04]  /*82340*/  STL [R1+0xc], R10 ;  /* 0x00000c0a01007387 */ /* 0x0083e80000100800 */
[----:B------:R-:W3:Y:S04]  /*82350*/  LDL R7, [R1+0x31e8] ;  /* 0x0031e80001077983 */ /* 0x000ee80000100800 */
[----:B------:R-:W3:Y:S04]  /*82360*/  LDL R6, [R1+0x31ec] ;  /* 0x0031ec0001067983 */ /* 0x000ee80000100800 */
[----:B------:R-:W3:Y:S04]  /*82370*/  LDL R13, [R1+0x31e0] ;  /* 0x0031e000010d7983 */ /* 0x000ee80000100800 */
[----:B------:R-:W3:Y:S04]  /*82380*/  LDL R12, [R1+0x31e4] ;  /* 0x0031e400010c7983 */ /* 0x000ee80000100800 */
[----:B-1----:R-:W3:Y:S01]  /*82390*/  LDL R10, [R1+0x31f4] ;  /* 0x0031f400010a7983 */ /* 0x002ee20000100800 */
[----:B0-----:R-:W-:-:S02]  /*823a0*/  @P0 IMAD.MOV.U32 R4, RZ, RZ, R8 ;  /* 0x000000ffff040224 */ /* 0x001fc400078e0008 */
[----:B------:R-:W-:Y:S01]  /*823b0*/  @P0 IMAD.MOV.U32 R5, RZ, RZ, R9 ;  /* 0x000000ffff050224 */ /* 0x000fe200078e0009 */
[----:B------:R-:W-:Y:S04]  /*823c0*/  STL [R1+0x1c], R23 ;  /* 0x00001c1701007387 */ /* 0x000fe80000100800 */
[----:B------:R-:W3:Y:S04]  /*823d0*/  LDL R9, [R1+0x31d8] ;  /* 0x0031d80001097983 */ /* 0x000ee80000100800 */
[----:B------:R-:W3:Y:S04]  /*823e0*/  LDL R8, [R1+0x31dc] ;  /* 0x0031dc0001087983 */ /* 0x000ee80000100800 */
[----:B--2---:R0:W-:Y:S04]  /*823f0*/  STL [R1+0x8], R15 ;  /* 0x0000080f01007387 */ /* 0x0041e80000100800 */
[----:B------:R-:W-:Y:S01]  /*82400*/  STL [R1+0x18], R20 ;  /* 0x0000181401007387 */ /* 0x000fe20000100800 */
[----:B------:R-:W-:-:S06]  /*82410*/  PRMT R16, RZ, 0x7610, R16 ;  /* 0x00007610ff107816 */ /* 0x000fcc0000000010 */
[----:B------:R1:W2:Y:S04]  /*82420*/  @P0 LDG.E.U8 R16, desc[UR34][R4.64] ;  /* 0x0000002204100981 */ /* 0x0002a8000c1e1100 */
[----:B0-----:R-:W2:Y:S04]  /*82430*/  LDL R15, [R1+0x31d0] ;  /* 0x0031d000010f7983 */ /* 0x001ea80000100800 */
[----:B----4-:R0:W-:Y:S04]  /*82440*/  STL [R1+0x4], R14 ;  /* 0x0000040e01007387 */ /* 0x0101e80000100800 */
[----:B0-----:R-:W4:Y:S04]  /*82450*/  LDL R14, [R1+0x31d4] ;  /* 0x0031d400010e7983 */ /* 0x001f280000100800 */
[----:B------:R-:W-:Y:S01]  /*82460*/  STL [R1+0x14], R19 ;  /* 0x0000141301007387 */ /* 0x000fe20000100800 */
[----:B-1----:R-:W-:-:S03]  /*82470*/  @P0 IMAD.MOV.U32 R5, RZ, RZ, R11 ;  /* 0x000000ffff050224 */ /* 0x002fc600078e000b */
[----:B------:R-:W2:Y:S01]  /*82480*/  LDL R11, [R1+0x31c8] ;  /* 0x0031c800010b7983 */ /* 0x000ea20000100800 */
[----:B------:R-:W-:Y:S02]  /*82490*/  PRMT R60, RZ, 0x7610, R60 ;  /* 0x00007610ff3c7816 */ /* 0x000fe4000000003c */
[----:B------:R-:W-:Y:S01]  /*824a0*/  PRMT R58, RZ, 0x7610, R58 ;  /* 0x00007610ff3a7816 */ /* 0x000fe2000000003a */
[----:B---3--:R-:W-:Y:S02]  /*824b0*/  @P0 IMAD.MOV.U32 R4, RZ, RZ, R10 ;  /* 0x000000ffff040224 */ /* 0x008fe400078e000a */
[----:B------:R-:W3:Y:S04]  /*824c0*/  LDL R10, [R1+0x31cc] ;  /* 0x0031cc00010a7983 */ /* 0x000ee80000100800 */
[----:B------:R0:W3:Y:S04]  /*824d0*/  @P0 LDG.E.U8 R60, desc[UR34][R4.64] ;  /* 0x00000022043c0981 */ /* 0x0000e8000c1e1100 */
[----:B------:R-:W-:Y:S01]  /*824e0*/  STL [R1+0x10], R18 ;  /* 0x0000101201007387 */ /* 0x000fe20000100800 */
[----:B0-----:R-:W-:-:S02]  /*824f0*/  @P0 IMAD.MOV.U32 R4, RZ, RZ, R6 ;  /* 0x000000ffff040224 */ /* 0x001fc400078e0006 */
[----:B------:R-:W-:Y:S01]  /*82500*/  @P0 IMAD.MOV.U32 R5, RZ, RZ, R7 ;  /* 0x000000ffff050224 */ /* 0x000fe200078e0007 */
[----:B------:R-:W3:Y:S04]  /*82510*/  LDL R6, [R1+0x31c4] ;  /* 0x0031c40001067983 */ /* 0x000ee80000100800 */
[----:B------:R-:W3:Y:S04]  /*82520*/  LDL R7, [R1+0x31c0] ;  /* 0x0031c00001077983 */ /* 0x000ee80000100800 */
[----:B------:R0:W3:Y:S02]  /*82530*/  @P0 LDG.E.U8 R58, desc[UR34][R4.64] ;  /* 0x00000022043a0981 */ /* 0x0000e4000c1e1100 */
[----:B0-----:R-:W-:-:S02]  /*82540*/  @P0 IMAD.MOV.U32 R4, RZ, RZ, R12 ;  /* 0x000000ffff040224 */ /* 0x001fc400078e000c */
[----:B------:R-:W-:Y:S01]  /*82550*/  @P0 IMAD.MOV.U32 R5, RZ, RZ, R13 ;  /* 0x000000ffff050224 */ /* 0x000fe200078e000d */
[----:B------:R-:W3:Y:S04]  /*82560*/  LDL R12, [R1+0x31bc] ;  /* 0x0031bc00010c7983 */ /* 0x000ee80000100800 */
[----:B------:R-:W3:Y:S01]  /*82570*/  LDL R13, [R1+0x31b8] ;  /* 0x0031b800010d7983 */ /* 0x000ee20000100800 */
[----:B------:R-:W-:Y:S02]  /*82580*/  PRMT R56, RZ, 0x7610, R56 ;  /* 0x00007610ff387816 */ /* 0x000fe40000000038 */
[----:B------:R-:W-:-:S04]  /*82590*/  PRMT R54, RZ, 0x7610, R54 ;  /* 0x00007610ff367816 */ /* 0x000fc80000000036 */
[----:B------:R0:W3:Y:S02]  /*825a0*/  @P0 LDG.E.U8 R56, desc[UR34][R4.64] ;  /* 0x0000002204380981 */ /* 0x0000e4000c1e1100 */
[----:B0-----:R-:W-:Y:S02]  /*825b0*/  @P0 IMAD.MOV.U32 R4, RZ, RZ, R8 ;  /* 0x000000ffff040224 */ /* 0x001fe400078e0008 */
[----:B------:R-:W-:Y:S01]  /*825c0*/  @P0 IMAD.MOV.U32 R5, RZ, RZ, R9 ;  /* 0x000000ffff050224 */ /* 0x000fe200078e0009 */
[----:B------:R-:W3:Y:S04]  /*825d0*/  LDL R8, [R1+0x31b4] ;  /* 0x0031b40001087983 */ /* 0x000ee80000100800 */
[----:B------:R-:W3:Y:S04]  /*825e0*/  LDL R9, [R1+0x31b0] ;  /* 0x0031b00001097983 */ /* 0x000ee80000100800 */
[----:B------:R4:W3:Y:S01]  /*825f0*/  @P0 LDG.E.U8 R54, desc[UR34][R4.64] ;  /* 0x0000002204360981 */ /* 0x0008e2000c1e1100 */
[----:B------:R-:W-:Y:S01]  /*82600*/  PRMT R52, RZ, 0x7610, R52 ;  /* 0x00007610ff347816 */ /* 0x000fe20000000034 */
[----:B----4-:R-:W-:-:S02]  /*82610*/  @P0 IMAD.MOV.U32 R4, RZ, RZ, R14 ;  /* 0x000000ffff040224 */ /* 0x010fc400078e000e */
[----:B--2---:R-:W-:Y:S01]  /*82620*/  @P0 IMAD.MOV.U32 R5, RZ, RZ, R15 ;  /* 0x000000ffff050224 */ /* 0x004fe200078e000f */
[----:B------:R-:W2:Y:S04]  /*82630*/  LDL R14, [R1+0x31ac] ;  /* 0x0031ac00010e7983 */ /* 0x000ea80000100800 */
[----:B------:R-:W4:Y:S04]  /*82640*/  LDL R15, [R1+0x31a8] ;  /* 0x0031a800010f7983 */ /* 0x000f280000100800 */
[----:B------:R0:W2:Y:S02]  /*82650*/  @P0 LDG.E.U8 R52, desc[UR34][R4.64] ;  /* 0x0000002204340981 */ /* 0x0000a4000c1e1100 */
[----:B0-----:R-:W-:-:S02]  /*82660*/  @P0 IMAD.MOV.U32 R5, RZ, RZ, R11 ;  /* 0x000000ffff050224 */ /* 0x001fc400078e000b */
[----:B------:R-:W2:Y:S01]  /*82670*/  LDL R11, [R1+0x31a0] ;  /* 0x0031a000010b7983 */ /* 0x000ea20000100800 */
[----:B------:R-:W-:Y:S02]  /*82680*/  PRMT R50, RZ, 0x7610, R50 ;  /* 0x00007610ff327816 */ /* 0x000fe40000000032 */
[----:B------:R-:W-:Y:S01]  /*82690*/  PRMT R48, RZ, 0x7610, R48 ;  /* 0x00007610ff307816 */ /* 0x000fe20000000030 */
[----:B---3--:R-:W-:Y:S02]  /*826a0*/  @P0 IMAD.MOV.U32 R4, RZ, RZ, R10 ;  /* 0x000000ffff040224 */ /* 0x008fe400078e000a */
[----:B------:R-:W3:Y:S04]  /*826b0*/  LDL R10, [R1+0x31a4] ;  /* 0x0031a400010a7983 */ /* 0x000ee80000100800 */
[----:B------:R0:W3:Y:S04]  /*826c0*/  @P0 LDG.E.U8 R50, desc[UR34][R4.64] ;  /* 0x0000002204320981 */ /* 0x0000e8000c1e1100 */
[----:B------:R1:W-:Y:S01]  /*826d0*/  STL [R1], R16 ;  /* 0x0000001001007387 */ /* 0x0003e20000100800 */
[----:B------:R-:W-:-:S02]  /*826e0*/  PRMT R46, RZ, 0x7610, R46 ;  /* 0x00007610ff2e7816 */ /* 0x000fc4000000002e */
[----:B------:R-:W-:Y:S02]  /*826f0*/  ISETP.GT.AND P1, PT, R2, 0x7d, PT ;  /* 0x0000007d0200780c */ /* 0x000fe40003f24270 */
[----:B------:R-:W-:Y:S02]  /*82700*/  PRMT R44, RZ, 0x7610, R44 ;  /* 0x00007610ff2c7816 */ /* 0x000fe4000000002c */
[----:B------:R-:W-:Y:S02]  /*82710*/  PRMT R42, RZ, 0x7610, R42 ;  /* 0x00007610ff2a7816 */ /* 0x000fe4000000002a */
[----:B------:R-:W-:Y:S02]  /*82720*/  PRMT R40, RZ, 0x7610, R40 ;  /* 0x00007610ff287816 */ /* 0x000fe40000000028 */
[----:B------:R-:W-:Y:S02]  /*82730*/  PRMT R38, RZ, 0x7610, R38 ;  /* 0x00007610ff267816 */ /* 0x000fe40000000026 */
[----:B------:R-:W-:-:S02]  /*82740*/  PRMT R36, RZ, 0x7610, R36 ;  /* 0x00007610ff247816 */ /* 0x000fc40000000024 */
[----:B------:R-:W-:Y:S01]  /*82750*/  PRMT R34, RZ, 0x7610, R34 ;  /* 0x00007610ff227816 */ /* 0x000fe20000000022 */
[----:B0-----:R-:W-:Y:S02]  /*82760*/  @P0 IMAD.MOV.U32 R4, RZ, RZ, R6 ;  /* 0x000000ffff040224 */ /* 0x001fe400078e0006 */
[----:B------:R-:W-:Y:S01]  /*82770*/  @P0 IMAD.MOV.U32 R5, RZ, RZ, R7 ;  /* 0x000000ffff050224 */ /* 0x000fe200078e0007 */
[----:B------:R-:W3:Y:S04]  /*82780*/  LDL R6, [R1+0x319c] ;  /* 0x00319c0001067983 */ /* 0x000ee80000100800 */
[----:B------:R-:W3:Y:S04]  /*82790*/  LDL R7, [R1+0x3198] ;  /* 0x0031980001077983 */ /* 0x000ee80000100800 */
[----:B------:R0:W3:Y:S01]  /*827a0*/  @P0 LDG.E.U8 R48, desc[UR34][R4.64] ;  /* 0x0000002204300981 */ /* 0x0000e2000c1e1100 */
[----:B------:R-:W-:-:S03]  /*827b0*/  PRMT R32, RZ, 0x7610, R32 ;  /* 0x00007610ff207816 */ /* 0x000fc60000000020 */
[----:B------:R-:W3:Y:S04]  /*827c0*/  LDL R17, [R1+0x3148] ;  /* 0x0031480001117983 */ /* 0x000ee80000100800 */
[----:B-1----:R-:W3:Y:S01]  /*827d0*/  LDL R16, [R1+0x314c] ;  /* 0x00314c0001107983 */ /* 0x002ee20000100800 */
[----:B------:R-:W-:-:S03]  /*827e0*/  PRMT R3, RZ, 0x7610, R3 ;  /* 0x00007610ff037816 */ /* 0x000fc60000000003 */
[----:B------:R-:W3:Y:S04]  /*827f0*/  LDL R19, [R1+0x3138] ;  /* 0x0031380001137983 */ /* 0x000ee80000100800 */
[----:B------:R-:W3:Y:S04]  /*82800*/  LDL R18, [R1+0x313c] ;  /* 0x00313c0001127983 */ /* 0x000ee80000100800 */
[----:B------:R-:W3:Y:S04]  /*82810*/  LDL R23, [R1+0x3128] ;  /* 0x0031280001177983 */ /* 0x000ee80000100800 */
[----:B------:R-:W3:Y:S04]  /*82820*/  LDL R22, [R1+0x312c] ;  /* 0x00312c0001167983 */ /* 0x000ee80000100800 */
[----:B------:R-:W3:Y:S01]  /*82830*/  LDL R21, [R1+0x3118] ;  /* 0x0031180001157983 */ /* 0x000ee20000100800 */
[----:B0-----:R-:W-:-:S02]  /*82840*/  @P0 IMAD.MOV.U32 R4, RZ, RZ, R12 ;  /* 0x000000ffff040224 */ /* 0x001fc400078e000c */
[----:B------:R-:W-:Y:S01]  /*82850*/  @P0 IMAD.MOV.U32 R5, RZ, RZ, R13 ;  /* 0x000000ffff050224 */ /* 0x000fe200078e000d */
[----:B------:R-:W3:Y:S04]  /*82860*/  LDL R12, [R1+0x3194] ;  /* 0x00319400010c7983 */ /* 0x000ee80000100800 */
[----:B------:R-:W3:Y:S04]  /*82870*/  LDL R13, [R1+0x3190] ;  /* 0x00319000010d7983 */ /* 0x000ee80000100800 */
[----:B------:R0:W3:Y:S04]  /*82880*/  @P0 LDG.E.U8 R46, desc[UR34][R4.64] ;  /* 0x00000022042e0981 */ /* 0x0000e8000c1e1100 */
[----:B------:R-:W3:Y:S04]  /*82890*/  LDL R20, [R1+0x311c] ;  /* 0x00311c0001147983 */ /* 0x000ee80000100800 */
[----:B------:R-:W3:Y:S04]  /*828a0*/  LDL R25, [R1+0x3108] ;  /* 0x0031080001197983 */ /* 0x000ee80000100800 */
[----:B------:R-:W3:Y:S04]  /*828b0*/  LDL R24, [R1+0x310c] ;  /* 0x00310c0001187983 */ /* 0x000ee80000100800 */
[----:B------:R-:W3:Y:S04]  /*828c0*/  LDL R27, [R1+0x30f8] ;  /* 0x0030f800011b7983 */ /* 0x000ee80000100800 */
        /* <DEDUP_REMOVED lines=9> */
[----:B------:R2:W3:Y:S02]  /*82960*/  @P0 LDG.E.U8 R44, desc[UR34][R4.64] ;  /* 0x00000022042c0981 */ /* 0x0004e4000c1e1100 */
[----:B--2---:R-:W-:-:S02]  /*82970*/  @P1 IMAD.MOV.U32 R4, RZ, RZ, R14 ;  /* 0x000000ffff041224 */ /* 0x004fc400078e000e */
[----:B----4-:R-:W-:Y:S01]  /*82980*/  @P1 IMAD.MOV.U32 R5, RZ, RZ, R15 ;  /* 0x000000ffff051224 */ /* 0x010fe200078e000f */
[----:B------:R-:W2:Y:S04]  /*82990*/  LDL R14, [R1+0x3184] ;  /* 0x00318400010e7983 */ /* 0x000ea80000100800 */
[----:B------:R-:W4:Y:S04]  /*829a0*/  LDL R15, [R1+0x3180] ;  /* 0x00318000010f7983 */ /* 0x000f280000100800 */
[----:B------:R0:W4:Y:S02]  /*829b0*/  @P1 LDG.E.U8 R42, desc[UR34][R4.64] ;  /* 0x00000022042a1981 */ /* 0x000124000c1e1100 */
[----:B0-----:R-:W-:-:S02]  /*829c0*/  @P1 IMAD.MOV.U32 R5, RZ, RZ, R11 ;  /* 0x000000ffff051224 */ /* 0x001fc400078e000b */
[----:B------:R-:W4:Y:S01]  /*829d0*/  LDL R11, [R1+0x3178] ;  /* 0x00317800010b7983 */ /* 0x000f220000100800 */
[----:B---3--:R-:W-:-:S03]  /*829e0*/  @P1 IMAD.MOV.U32 R4, RZ, RZ, R10 ;  /* 0x000000ffff041224 */ /* 0x008fc600078e000a */
[----:B------:R-:W3:Y:S04]  /*829f0*/  LDL R10, [R1+0x317c] ;  /* 0x00317c00010a7983 */ /* 0x000ee80000100800 */
[----:B------:R0:W3:Y:S02]  /*82a00*/  @P1 LDG.E.U8 R40, desc[UR34][R4.64] ;  /* 0x0000002204281981 */ /* 0x0000e4000c1e1100 */
[----:B0-----:R-:W-:Y:S02]  /*82a10*/  @P1 IMAD.MOV.U32 R4, RZ, RZ, R6 ;  /* 0x000000ffff041224 */ /* 0x001fe400078e0006 */
[----:B------:R-:W-:Y:S01]  /*82a20*/  @P1 IMAD.MOV.U32 R5, RZ, RZ, R7 ;  /* 0x000000ffff051224 */ /* 0x000fe200078e0007 */
[----:B------:R-:W3:Y:S04]  /*82a30*/  LDL R6, [R1+0x3174] ;  /* 0x0031740001067983 */ /* 0x000ee80000100800 */
[----:B------:R-:W3:Y:S04]  /*82a40*/  LDL R7, [R1+0x3170] ;  /* 0x0031700001077983 */ /* 0x000ee80000100800 */
[----:B------:R0:W3:Y:S02]  /*82a50*/  @P1 LDG.E.U8 R38, desc[UR34][R4.64] ;  /* 0x0000002204261981 */ /* 0x0000e4000c1e1100 */
        /* <DEDUP_REMOVED lines=20> */
[----:B0-----:R-:W-:-:S06]  /*82ba0*/  PRMT R4, RZ, 0x7610, R4 ;  /* 0x00007610ff047816 */ /* 0x001fcc0000000004 */
[----:B------:R0:W3:Y:S02]  /*82bb0*/  @P1 LDG.E.U8 R4, desc[UR34][R6.64] ;  /* 0x0000002206041981 */ /* 0x0000e4000c1e1100 */
[----:B0-----:R-:W-:Y:S02]  /*82bc0*/  @P1 IMAD.MOV.U32 R6, RZ, RZ, R12 ;  /* 0x000000ffff061224 */ /* 0x001fe400078e000c */
[----:B------:R-:W-:Y:S01]  /*82bd0*/  @P1 IMAD.MOV.U32 R7, RZ, RZ, R13 ;  /* 0x000000ffff071224 */ /* 0x000fe200078e000d */
[----:B------:R-:W3:Y:S04]  /*82be0*/  LDL R12, [R1+0x3144] ;  /* 0x00314400010c7983 */ /* 0x000ee80000100800 */
[----:B------:R-:W3:Y:S01]  /*82bf0*/  LDL R13, [R1+0x3140] ;  /* 0x00314000010d7983 */ /* 0x000ee20000100800 */
[----:B------:R-:W-:-:S06]  /*82c00*/  PRMT R5, RZ, 0x7610, R5 ;  /* 0x00007610ff057816 */ /* 0x000fcc0000000005 */
[----:B------:R0:W3:Y:S02]  /*82c10*/  @P1 LDG.E.U8 R5, desc[UR34][R6.64] ;  /* 0x0000002206051981 */ /* 0x0000e4000c1e1100 */
[----:B0-----:R-:W-:Y:S02]  /*82c20*/  PRMT R6, RZ, 0x7610, R6 ;  /* 0x00007610ff067816 */ /* 0x001fe40000000006 */
[----:B------:R-:W-:-:S04]  /*82c30*/  PRMT R7, RZ, 0x7610, R7 ;  /* 0x00007610ff077816 */ /* 0x000fc80000000007 */
[----:B------:R2:W3:Y:S02]  /*82c40*/  @P1 LDG.E.U8 R6, desc[UR34][R8.64] ;  /* 0x0000002208061981 */ /* 0x0004e4000c1e1100 */
[----:B--2---:R-:W-:Y:S02]  /*82c50*/  @P1 IMAD.MOV.U32 R8, RZ, RZ, R14 ;  /* 0x000000ffff081224 */ /* 0x004fe400078e000e */
[----:B----4-:R-:W-:Y:S01]  /*82c60*/  @P1 IMAD.MOV.U32 R9, RZ, RZ, R15 ;  /* 0x000000ffff091224 */ /* 0x010fe200078e000f */
[----:B------:R-:W2:Y:S04]  /*82c70*/  LDL R14, [R1+0x3134] ;  /* 0x00313400010e7983 */ /* 0x000ea80000100800 */
[----:B------:R-:W2:Y:S04]  /*82c80*/  LDL R15, [R1+0x3130] ;  /* 0x00313000010f7983 */ /* 0x000ea80000100800 */
[----:B------:R0:W4:Y:S02]  /*82c90*/  @P1 LDG.E.U8 R7, desc[UR34][R8.64] ;  /* 0x0000002208071981 */ /* 0x000124000c1e1100 */
[----:B0-----:R-:W-:-:S02]  /*82ca0*/  PRMT R8, RZ, 0x7610, R8 ;  /* 0x00007610ff087816 */ /* 0x001fc40000000008 */
[----:B------:R-:W-:-:S04]  /*82cb0*/  PRMT R9, RZ, 0x7610, R9 ;  /* 0x00007610ff097816 */ /* 0x000fc80000000009 */
[----:B---3--:R0:W3:Y:S02]  /*82cc0*/  @P1 LDG.E.U8 R8, desc[UR34][R10.64] ;  /* 0x000000220a081981 */ /* 0x0080e4000c1e1100 */
[----:B0-----:R-:W-:Y:S02]  /*82cd0*/  @P1 IMAD.MOV.U32 R10, RZ, RZ, R16 ;  /* 0x000000ffff0a1224 */ /* 0x001fe400078e0010 */
[----:B------:R-:W-:Y:S01]  /*82ce0*/  @P1 IMAD.MOV.U32 R11, RZ, RZ, R17 ;  /* 0x000000ffff0b1224 */ /* 0x000fe200078e0011 */
[----:B------:R-:W3:Y:S04]  /*82cf0*/  LDL R16, [R1+0x3124] ;  /* 0x0031240001107983 */ /* 0x000ee80000100800 */
[----:B------:R-:W3:Y:S04]  /*82d00*/  LDL R17, [R1+0x3120] ;  /* 0x0031200001117983 */ /* 0x000ee80000100800 */
[----:B------:R0:W4:Y:S02]  /*82d10*/  @P1 LDG.E.U8 R9, desc[UR34][R10.64] ;  /* 0x000000220a091981 */ /* 0x000124000c1e1100 */
[----:B0-----:R-:W-:-:S06]  /*82d20*/  PRMT R10, RZ, 0x7610, R10 ;  /* 0x00007610ff0a7816 */ /* 0x001fcc000000000a */
[----:B------:R0:W4:Y:S02]  /*82d30*/  @P1 LDG.E.U8 R10, desc[UR34][R12.64] ;  /* 0x000000220c0a1981 */ /* 0x000124000c1e1100 */
[----:B0-----:R-:W-:Y:S02]  /*82d40*/  @P1 IMAD.MOV.U32 R12, RZ, RZ, R18 ;  /* 0x000000ffff0c1224 */ /* 0x001fe400078e0012 */
[----:B------:R-:W-:Y:S01]  /*82d50*/  @P1 IMAD.MOV.U32 R13, RZ, RZ, R19 ;  /* 0x000000ffff0d1224 */ /* 0x000fe200078e0013 */
[----:B------:R-:W4:Y:S04]  /*82d60*/  LDL R18, [R1+0x3114] ;  /* 0x0031140001127983 */ /* 0x000f280000100800 */
[----:B------:R-:W4:Y:S01]  /*82d70*/  LDL R19, [R1+0x3110] ;  /* 0x0031100001137983 */ /* 0x000f220000100800 */
[----:B------:R-:W-:-:S02]  /*82d80*/  PRMT R11, RZ, 0x7610, R11 ;  /* 0x00007610ff0b7816 */ /* 0x000fc4000000000b */
[----:B------:R-:W-:-:S04]  /*82d90*/  ISETP.GT.AND P0, PT, R2, 0x7e, PT ;  /* 0x0000007e0200780c */ /* 0x000fc80003f04270 */
[----:B------:R0:W4:Y:S02]  /*82da0*/  @P1 LDG.E.U8 R11, desc[UR34][R12.64] ;  /* 0x000000220c0b1981 */ /* 0x000124000c1e1100 */
[----:B0-----:R-:W-:Y:S02]  /*82db0*/  PRMT R12, RZ, 0x7610, R12 ;  /* 0x00007610ff0c7816 */ /* 0x001fe4000000000c */
[----:B------:R-:W-:-:S04]  /*82dc0*/  PRMT R13, RZ, 0x7610, R13 ;  /* 0x00007610ff0d7816 */ /* 0x000fc8000000000d */
[----:B--2---:R0:W2:Y:S02]  /*82dd0*/  @P1 LDG.E.U8 R12, desc[UR34][R14.64] ;  /* 0x000000220e0c1981 */ /* 0x0040a4000c1e1100 */
[----:B0-----:R-:W-:Y:S02]  /*82de0*/  @P0 IMAD.MOV.U32 R14, RZ, RZ, R22 ;  /* 0x000000ffff0e0224 */ /* 0x001fe400078e0016 */
[----:B------:R-:W-:Y:S01]  /*82df0*/  @P0 IMAD.MOV.U32 R15, RZ, RZ, R23 ;  /* 0x000000ffff0f0224 */ /* 0x000fe200078e0017 */
[----:B------:R-:W2:Y:S04]  /*82e00*/  LDL R22, [R1+0x30f4] ;  /* 0x0030f40001167983 */ /* 0x000ea80000100800 */
[----:B------:R-:W2:Y:S04]  /*82e10*/  LDL R23, [R1+0x30f0] ;  /* 0x0030f00001177983 */ /* 0x000ea80000100800 */
[----:B------:R0:W2:Y:S02]  /*82e20*/  @P0 LDG.E.U8 R13, desc[UR34][R14.64] ;  /* 0x000000220e0d0981 */ /* 0x0000a4000c1e1100 */
[----:B0-----:R-:W-:-:S02]  /*82e30*/  PRMT R14, RZ, 0x7610, R14 ;  /* 0x00007610ff0e7816 */ /* 0x001fc4000000000e */
[----:B------:R-:W-:-:S04]  /*82e40*/  PRMT R15, RZ, 0x7610, R15 ;  /* 0x00007610ff0f7816 */ /* 0x000fc8000000000f */
[----:B---3--:R0:W3:Y:S02]  /*82e50*/  @P0 LDG.E.U8 R14, desc[UR34][R16.64] ;  /* 0x00000022100e0981 */ /* 0x0080e4000c1e1100 */
[----:B0-----:R-:W-:Y:S02]  /*82e60*/  @P0 IMAD.MOV.U32 R16, RZ, RZ, R20 ;  /* 0x000000ffff100224 */ /* 0x001fe400078e0014 */
[----:B------:R-:W-:Y:S01]  /*82e70*/  @P0 IMAD.MOV.U32 R17, RZ, RZ, R21 ;  /* 0x000000ffff110224 */ /* 0x000fe200078e0015 */
[----:B------:R-:W2:Y:S04]  /*82e80*/  LDL R20, [R1+0x3104] ;  /* 0x0031040001147983 */ /* 0x000ea80000100800 */
[----:B------:R-:W2:Y:S04]  /*82e90*/  LDL R21, [R1+0x3100] ;  /* 0x0031000001157983 */ /* 0x000ea80000100800 */
[----:B------:R0:W3:Y:S02]  /*82ea0*/  @P0 LDG.E.U8 R15, desc[UR34][R16.64] ;  /* 0x00000022100f0981 */ /* 0x0000e4000c1e1100 */
[----:B0-----:R-:W-:-:S06]  /*82eb0*/  PRMT R16, RZ, 0x7610, R16 ;  /* 0x00007610ff107816 */ /* 0x001fcc0000000010 */
[----:B----4-:R0:W4:Y:S02]  /*82ec0*/  @P0 LDG.E.U8 R16, desc[UR34][R18.64] ;  /* 0x0000002212100981 */ /* 0x010124000c1e1100 */
[----:B0-----:R-:W-:Y:S02]  /*82ed0*/  @P0 IMAD.MOV.U32 R18, RZ, RZ, R24 ;  /* 0x000000ffff120224 */ /* 0x001fe400078e0018 */
[----:B------:R-:W-:Y:S01]  /*82ee0*/  @P0 IMAD.MOV.U32 R19, RZ, RZ, R25 ;  /* 0x000000ffff130224 */ /* 0x000fe200078e0019 */
[----:B------:R-:W3:Y:S04]  /*82ef0*/  LDL R24, [R1+0x30e4] ;  /* 0x0030e40001187983 */ /* 0x000ee80000100800 */
[----:B------:R-:W3:Y:S01]  /*82f00*/  LDL R25, [R1+0x30e0] ;  /* 0x0030e00001197983 */ /* 0x000ee20000100800 */
[----:B------:R-:W-:-:S06]  /*82f10*/  PRMT R17, RZ, 0x7610, R17 ;  /* 0x00007610ff117816 */ /* 0x000fcc0000000011 */
        /* <DEDUP_REMOVED lines=11> */
[----:B------:R0:W2:Y:S02]  /*82fd0*/  @P0 LDG.E.U8 R20, desc[UR34][R22.64] ;  /* 0x0000002216140981 */ /* 0x0000a4000c1e1100 */
[----:B0-----:R-:W-:Y:S02]  /*82fe0*/  @P0 IMAD.MOV.U32 R22, RZ, RZ, R28 ;  /* 0x000000ffff160224 */ /* 0x001fe400078e001c */
[----:B------:R-:W-:Y:S01]  /*82ff0*/  @P0 IMAD.MOV.U32 R23, RZ, RZ, R29 ;  /* 0x000000ffff170224 */ /* 0x000fe200078e001d */
[----:B------:R-:W2:Y:S04]  /*83000*/  LDL R28, [R1+0x30c4] ;  /* 0x0030c400011c7983 */ /* 0x000ea80000100800 */
[----:B------:R-:W2:Y:S04]  /*83010*/  LDL R29, [R1+0x30c0] ;  /* 0x0030c000011d7983 */ /* 0x000ea80000100800 */
[----:B------:R0:W2:Y:S02]  /*83020*/  @P0 LDG.E.U8 R21, desc[UR34][R22.64] ;  /* 0x0000002216150981 */ /* 0x0000a4000c1e1100 */
[----:B0-----:R-:W-:-:S06]  /*83030*/  PRMT R22, RZ, 0x7610, R22 ;  /* 0x00007610ff167816 */ /* 0x001fcc0000000016 */
[----:B---3--:R0:W3:Y:S04]  /*83040*/  @P0 LDG.E.U8 R22, desc[UR34][R24.64] ;  /* 0x0000002218160981 */ /* 0x0080e8000c1e1100 */
[----:B------:R-:W0:Y:S04]  /*83050*/  LDL R24, [R1+0x30d8] ;  /* 0x0030d80001187983 */ /* 0x000e280000100800 */
[----:B------:R-:W0:Y:S01]  /*83060*/  LDL R25, [R1+0x30dc] ;  /* 0x0030dc0001197983 */ /* 0x000e220000100800 */
[----:B------:R-:W-:Y:S02]  /*83070*/  PRMT R23, RZ, 0x7610, R23 ;  /* 0x00007610ff177816 */ /* 0x000fe40000000017 */
[----:B0-----:R-:W-:-:S04]  /*83080*/  @P0 LOP3.LUT R25, R25, R24, RZ, 0x3c, !PT ;  /* 0x0000001819190212 */ /* 0x001fc800078e3cff */
[----:B------:R-:W-:-:S04]  /*83090*/  @P0 LOP3.LUT R24, R25, R24, RZ, 0x3c, !PT ;  /* 0x0000001819180212 */ /* 0x000fc800078e3cff */
[----:B------:R-:W-:-:S05]  /*830a0*/  @P0 LOP3.LUT R25, R25, R24, RZ, 0x3c, !PT ;  /* 0x0000001819190212 */ /* 0x000fca00078e3cff */
[----:B------:R0:W3:Y:S02]  /*830b0*/  @P0 LDG.E.U8 R23, desc[UR34][R24.64] ;  /* 0x0000002218170981 */ /* 0x0000e4000c1e1100 */
[----:B0-----:R-:W-:-:S06]  /*830c0*/  PRMT R24, RZ, 0x7610, R24 ;  /* 0x00007610ff187816 */ /* 0x001fcc0000000018 */
[----:B--2---:R0:W2:Y:S04]  /*830d0*/  @P0 LDG.E.U8 R24, desc[UR34][R26.64] ;  /* 0x000000221a180981 */ /* 0x0040a8000c1e1100 */
[----:B------:R-:W0:Y:S04]  /*830e0*/  LDL R26, [R1+0x30c8] ;  /* 0x0030c800011a7983 */ /* 0x000e280000100800 */
[----:B------:R-:W0:Y:S01]  /*830f0*/  LDL R27, [R1+0x30cc] ;  /* 0x0030cc00011b7983 */ /* 0x000e220000100800 */
[----:B------:R-:W-:Y:S02]  /*83100*/  PRMT R25, RZ, 0x7610, R25 ;  /* 0x00007610ff197816 */ /* 0x000fe40000000019 */
[----:B0-----:R-:W-:-:S04]  /*83110*/  @P0 LOP3.LUT R27, R27, R26, RZ, 0x3c, !PT ;  /* 0x0000001a1b1b0212 */ /* 0x001fc800078e3cff */
[----:B------:R-:W-:-:S04]  /*83120*/  @P0 LOP3.LUT R26, R27, R26, RZ, 0x3c, !PT ;  /* 0x0000001a1b1a0212 */ /* 0x000fc800078e3cff */
[----:B------:R-:W-:-:S05]  /*83130*/  @P0 LOP3.LUT R27, R27, R26, RZ, 0x3c, !PT ;  /* 0x0000001a1b1b0212 */ /* 0x000fca00078e3cff */
[----:B------:R0:W2:Y:S02]  /*83140*/  @P0 LDG.E.U8 R25, desc[UR34][R26.64] ;  /* 0x000000221a190981 */ /* 0x0000a4000c1e1100 */
[----:B0-----:R-:W-:-:S06]  /*83150*/  PRMT R26, RZ, 0x7610, R26 ;  /* 0x00007610ff1a7816 */ /* 0x001fcc000000001a */
[----:B------:R0:W2:Y:S04]  /*83160*/  @P0 LDG.E.U8 R26, desc[UR34][R28.64] ;  /* 0x000000221c1a0981 */ /* 0x0000a8000c1e1100 */
        /* <DEDUP_REMOVED lines=11> */
[----:B------:R-:W-:Y:S02]  /*83220*/  ISETP.GT.AND P1, PT, R2, 0x7f, PT ;  /* 0x0000007f0200780c */ /* 0x000fe40003f24270 */
[----:B------:R-:W-:-:S11]  /*83230*/  PRMT R29, RZ, 0x7610, R29 ;  /* 0x00007610ff1d7816 */ /* 0x000fd6000000001d */
[----:B0-----:R-:W-:-:S04]  /*83240*/  @P1 LOP3.LUT R31, R31, R30, RZ, 0x3c, !PT ;  /* 0x0000001e1f1f1212 */ /* 0x001fc800078e3cff */
        /* <DEDUP_REMOVED lines=107> */
[----:B------:R-:W2:Y:S04]  /*83900*/  @P1 LDG.E.U8 R61, desc[UR34][R30.64] ;  /* 0x000000221e3d1981 */ /* 0x000ea8000c1e1100 */
[----:B----4-:R0:W-:Y:S04]  /*83910*/  STL [R1+0x80d4], R16 ;  /* 0x0080d41001007387 */ /* 0x0101e80000100800 */
[----:B0-----:R-:W4:Y:S04]  /*83920*/  LDL.LU R16, [R1+0x2fac] ;  /* 0x002fac0001107983 */ /* 0x001f280000300800 */
[----:B------:R0:W-:Y:S04]  /*83930*/  STL [R1+0x80d0], R17 ;  /* 0x0080d01101007387 */ /* 0x0001e80000100800 */
        /* <DEDUP_REMOVED lines=9> */
[----:B---3--:R0:W-:Y:S04]  /*839d0*/  STL [R1+0x80bc], R22 ;  /* 0x0080bc1601007387 */ /* 0x0081e80000100800 */
[----:B0-----:R-:W3:Y:S04]  /*839e0*/  LDL.LU R22, [R1+0x2fc4] ;  /* 0x002fc40001167983 */ /* 0x001ee80000300800 */
[----:B------:R-:W-:Y:S04]  /*839f0*/  STL [R1+0x80b8], R23 ;  /* 0x0080b81701007387 */ /* 0x000fe80000100800 */
[----:B--2---:R0:W-:Y:S04]  /*83a00*/  STL [R1+0x80b4], R24 ;  /* 0x0080b41801007387 */ /* 0x0041e80000100800 */
        /* <DEDUP_REMOVED lines=13> */
[----:B0-----:R-:W0:Y:S03]  /*83ae0*/  S2R R24, SR_TID.X ;  /* 0x0000000000187919 */ /* 0x001e260000002100 */
        /* <DEDUP_REMOVED lines=9> */
[----:B------:R-:W-:Y:S01]  /*83b80*/  STL [R1+0x8024], R30 ;  /* 0x0080241e01007387 */ /* 0x000fe20000100800 */
[----:B0-----:R-:W-:-:S03]  /*83b90*/  LOP3.LUT R61, R24, 0x1f, RZ, 0xc0, !PT ;  /* 0x0000001f183d7812 */ /* 0x001fc600078ec0ff */
[----:B------:R-:W-:Y:S04]  /*83ba0*/  STL [R1+0x8070], R30 ;  /* 0x0080701e01007387 */ /* 0x000fe80000100800 */
[----:B------:R-:W-:Y:S04]  /*83bb0*/  STL [R1+0x8020], R0 ;  /* 0x0080200001007387 */ /* 0x000fe80000100800 */
[----:B------:R0:W-:Y:S01]  /*83bc0*/  STL [R1+0x8074], R0 ;  /* 0x0080740001007387 */ /* 0x0001e20000100800 */
[----:B------:R-:W-:Y:S06]  /*83bd0*/  BAR.SYNC.DEFER_BLOCKING 0x0 ;  /* 0x0000000000007b1d */ /* 0x000fec0000010000 */
[----:B0-----:R-:W2:Y:S04]  /*83be0*/  LDL.LU R0, [R1+0x2fa8] ;  /* 0x002fa80001007983 */ /* 0x001ea80000300800 */
[----:B------:R-:W2:Y:S04]  /*83bf0*/  LDL.LU R30, [R1+0x2fa4] ;  /* 0x002fa400011e7983 */ /* 0x000ea80000300800 */
        /* <DEDUP_REMOVED lines=22> */
[----:B---3--:R0:W-:Y:S04]  /*83d60*/  STS.U8 [R61+UR4], R22 ;  /* 0x000000163d007988 */ /* 0x0081e80008000004 */
[----:B----4-:R1:W-:Y:S04]  /*83d70*/  STS.U8 [R61+UR4+0x20], R21 ;  /* 0x000020153d007988 */ /* 0x0103e80008000004 */
[----:B------:R3:W-:Y:S04]  /*83d80*/  STS.U8 [R61+UR4+0x40], R20 ;  /* 0x000040143d007988 */ /* 0x0007e80008000004 */
[----:B0-----:R-:W4:Y:S04]  /*83d90*/  LDL.LU R22, [R1+0x2e88] ;  /* 0x002e880001167983 */ /* 0x001f280000300800 */
[----:B-1----:R-:W4:Y:S04]  /*83da0*/  LDL.LU R21, [R1+0x2dc4] ;  /* 0x002dc40001157983 */ /* 0x002f280000300800 */
[----:B------:R0:W-:Y:S04]  /*83db0*/  STS.U8 [R61+UR4+0x60], R19 ;  /* 0x000060133d007988 */ /* 0x0001e80008000004 */
[----:B---3--:R-:W3:Y:S04]  /*83dc0*/  LDL.LU R20, [R1+0x2dc0] ;  /* 0x002dc00001147983 */ /* 0x008ee80000300800 */
[----:B------:R1:W-:Y:S04]  /*83dd0*/  STS.U8 [R61+UR4+0x80], R18 ;  /* 0x000080123d007988 */ /* 0x0003e80008000004 */
[----:B0-----:R-:W3:Y:S04]  /*83de0*/  LDL.LU R19, [R1+0x2dbc] ;  /* 0x002dbc0001137983 */ /* 0x001ee80000300800 */
[----:B------:R0:W-:Y:S04]  /*83df0*/  STS.U8 [R61+UR4+0xa0], R17 ;  /* 0x0000a0113d007988 */ /* 0x0001e80008000004 */
[----:B-1----:R-:W3:Y:S04]  /*83e00*/  LDL.LU R18, [R1+0x2db8] ;  /* 0x002db80001127983 */ /* 0x002ee80000300800 */
[----:B------:R1:W-:Y:S04]  /*83e10*/  STS.U8 [R61+UR4+0xc0], R16 ;  /* 0x0000c0103d007988 */ /* 0x0003e80008000004 */
[----:B0-----:R-:W3:Y:S04]  /*83e20*/  LDL.LU R17, [R1+0x2db4] ;  /* 0x002db40001117983 */ /* 0x001ee80000300800 */
[----:B-1----:R-:W3:Y:S04]  /*83e30*/  LDL.LU R16, [R1+0x2db0] ;  /* 0x002db00001107983 */ /* 0x002ee80000300800 */
[----:B--2---:R0:W-:Y:S04]  /*83e40*/  STS.U8 [R61+UR4+0xe0], R0 ;  /* 0x0000e0003d007988 */ /* 0x0041e80008000004 */
[----:B------:R1:W-:Y:S04]  /*83e50*/  STS.U8 [R61+UR4+0x100], R30 ;  /* 0x0001001e3d007988 */ /* 0x0003e80008000004 */
[----:B------:R2:W-:Y:S04]  /*83e60*/  STS.U8 [R61+UR4+0x120], R31 ;  /* 0x0001201f3d007988 */ /* 0x0005e80008000004 */
[----:B0-----:R-:W3:Y:S04]  /*83e70*/  LDL.LU R0, [R1+0x2dac] ;  /* 0x002dac0001007983 */ /* 0x001ee80000300800 */
[----:B-1----:R-:W3:Y:S04]  /*83e80*/  LDL.LU R30, [R1+0x2da8] ;  /* 0x002da800011e7983 */ /* 0x002ee80000300800 */
[----:B------:R0:W-:Y:S04]  /*83e90*/  STS.U8 [R61+UR4+0x140], R59 ;  /* 0x0001403b3d007988 */ /* 0x0001e80008000004 */
[----:B--2---:R-:W2:Y:S04]  /*83ea0*/  LDL.LU R31, [R1+0x2da4] ;  /* 0x002da400011f7983 */ /* 0x004ea80000300800 */
[----:B------:R1:W-:Y:S04]  /*83eb0*/  STS.U8 [R61+UR4+0x160], R57 ;  /* 0x000160393d007988 */ /* 0x0003e80008000004 */
[----:B0-----:R-:W2:Y:S04]  /*83ec0*/  LDL.LU R59, [R1+0x2da0] ;  /* 0x002da000013b7983 */ /* 0x001ea80000300800 */
[----:B------:R0:W-:Y:S04]  /*83ed0*/  STS.U8 [R61+UR4+0x180], R55 ;  /* 0x000180373d007988 */ /* 0x0001e80008000004 */
[----:B-1----:R-:W2:Y:S04]  /*83ee0*/  LDL.LU R57, [R1+0x2d9c] ;  /* 0x002d9c0001397983 */ /* 0x002ea80000300800 */
        /* <DEDUP_REMOVED lines=36> */
[----:B----4-:R1:W-:Y:S04]  /*84130*/  STS.U8 [R61+UR4+0x9c0], R22 ;  /* 0x0009c0163d007988 */ /* 0x0103e80008000004 */
[----:B0-----:R-:W4:Y:S04]  /*84140*/  LDL.LU R23, [R1+0x2c90] ;  /* 0x002c900001177983 */ /* 0x001f280000300800 */
[----:B------:R0:W-:Y:S04]  /*84150*/  STS.U8 [R61+UR4+0x1040], R21 ;  /* 0x001040153d007988 */ /* 0x0001e80008000004 */
[----:B-1----:R-:W4:Y:S04]  /*84160*/  LDL.LU R22, [R1+0x2c8c] ;  /* 0x002c8c0001167983 */ /* 0x002f280000300800 */
[----:B---3--:R1:W-:Y:S04]  /*84170*/  STS.U8 [R61+UR4+0x1060], R20 ;  /* 0x001060143d007988 */ /* 0x0083e80008000004 */
[----:B0-----:R-:W3:Y:S04]  /*84180*/  LDL.LU R21, [R1+0x2c88] ;  /* 0x002c880001157983 */ /* 0x001ee80000300800 */
[----:B------:R0:W-:Y:S04]  /*84190*/  STS.U8 [R61+UR4+0x1000], R19 ;  /* 0x001000133d007988 */ /* 0x0001e80008000004 */
[----:B-1----:R-:W3:Y:S04]  /*841a0*/  LDL.LU R20, [R1+0x2bc4] ;  /* 0x002bc40001147983 */ /* 0x002ee80000300800 */
[----:B------:R1:W-:Y:S04]  /*841b0*/  STS.U8 [R61+UR4+0x1020], R18 ;  /* 0x001020123d007988 */ /* 0x0003e80008000004 */
[----:B0-----:R-:W3:Y:S04]  /*841c0*/  LDL.LU R19, [R1+0x2bc0] ;  /* 0x002bc00001137983 */ /* 0x001ee80000300800 */
[----:B------:R0:W-:Y:S04]  /*841d0*/  STS.U8 [R61+UR4+0x10c0], R17 ;  /* 0x0010c0113d007988 */ /* 0x0001e80008000004 */
[----:B-1----:R-:W3:Y:S04]  /*841e0*/  LDL.LU R18, [R1+0x2bbc] ;  /* 0x002bbc0001127983 */ /* 0x002ee80000300800 */
[----:B------:R1:W-:Y:S04]  /*841f0*/  STS.U8 [R61+UR4+0x10e0], R16 ;  /* 0x0010e0103d007988 */ /* 0x0003e80008000004 */
[----:B0-----:R-:W3:Y:S04]  /*84200*/  LDL.LU R17, [R1+0x2bb8] ;  /* 0x002bb80001117983 */ /* 0x001ee80000300800 */
[----:B-1----:R-:W3:Y:S04]  /*84210*/  LDL.LU R16, [R1+0x2bb4] ;  /* 0x002bb40001107983 */ /* 0x002ee80000300800 */
[----:B------:R0:W-:Y:S04]  /*84220*/  STS.U8 [R61+UR4+0x1080], R0 ;  /* 0x001080003d007988 */ /* 0x0001e80008000004 */
[----:B------:R1:W-:Y:S04]  /*84230*/  STS.U8 [R61+UR4+0x10a0], R30 ;  /* 0x0010a01e3d007988 */ /* 0x0003e80008000004 */
[----:B0-----:R-:W3:Y:S04]  /*84240*/  LDL.LU R0, [R1+0x2bb0] ;  /* 0x002bb00001007983 */ /* 0x001ee80000300800 */
[----:B--2---:R0:W-:Y:S04]  /*84250*/  STS.U8 [R61+UR4+0x1140], R31 ;  /* 0x0011401f3d007988 */ /* 0x0041e80008000004 */
        /* <DEDUP_REMOVED lines=55> */
[----:B------:R0:W-:Y:S04]  /*845d0*/  STS.U8 [R61+UR4+0x2080], R16 ;  /* 0x002080103d007988 */ /* 0x0001e80008000004 */
[----:B-1----:R-:W3:Y:S04]  /*845e0*/  LDL.LU R17, [R1+0x29b8] ;  /* 0x0029b80001117983 */ /* 0x002ee80000300800 */
[----:B0-----:R-:W3:Y:S04]  /*845f0*/  LDL.LU R16, [R1+0x29b4] ;  /* 0x0029b40001107983 */ /* 0x001ee80000300800 */
[----:B------:R0:W-:Y:S04]  /*84600*/  STS.U8 [R61+UR4+0x20a0], R0 ;  /* 0x0020a0003d007988 */ /* 0x0001e80008000004 */
[----:B--2---:R1:W-:Y:S04]  /*84610*/  STS.U8 [R61+UR4+0x20c0], R30 ;  /* 0x0020c01e3d007988 */ /* 0x0043e80008000004 */
        /* <DEDUP_REMOVED lines=41> */
[----:B----4-:R0:W-:Y:S04]  /*848b0*/  STS.U8 [R61+UR4+0x2940], R25 ;  /* 0x002940193d007988 */ /* 0x0101e80008000004 */
[----:B-1----:R-:W4:Y:S04]  /*848c0*/  LDL.LU R26, [R1+0x289c] ;  /* 0x00289c00011a7983 */ /* 0x002f280000300800 */
[----:B------:R1:W-:Y:S04]  /*848d0*/  STS.U8 [R61+UR4+0x29a0], R23 ;  /* 0x0029a0173d007988 */ /* 0x0003e80008000004 */
[----:B0-----:R-:W4:Y:S04]  /*848e0*/  LDL.LU R25, [R1+0x2898] ;  /* 0x0028980001197983 */ /* 0x001f280000300800 */
[----:B---3--:R0:W-:Y:S04]  /*848f0*/  STS.U8 [R61+UR4+0x2980], R22 ;  /* 0x002980163d007988 */ /* 0x0081e80008000004 */
        /* <DEDUP_REMOVED lines=14> */
[----:B--2---:R0:W-:Y:S04]  /*849e0*/  STS.U8 [R61+UR4+0x30c0], R0 ;  /* 0x0030c0003d007988 */ /* 0x0041e80008000004 */
        /* <DEDUP_REMOVED lines=681> */
[----:B--2---:R-:W-:Y:S04]  /*87480*/  STS.U8 [R61+UR4+0xd940], R0 ;  /* 0x00d940003d007988 */ /* 0x004fe80008000004 */
[----:B------:R-:W-:Y:S04]  /*87490*/  STS.U8 [R61+UR4+0xd920], R30 ;  /* 0x00d9201e3d007988 */ /* 0x000fe80008000004 */
        /* <DEDUP_REMOVED lines=8> */
[----:B----4-:R-:W-:Y:S04]  /*87520*/  STS.U8 [R61+UR4+0xe060], R47 ;  /* 0x00e0602f3d007988 */ /* 0x010fe80008000004 */
[----:B------:R-:W-:Y:S04]  /*87530*/  STS.U8 [R61+UR4+0xe080], R45 ;  /* 0x00e0802d3d007988 */ /* 0x000fe80008000004 */
[----:B---3--:R-:W-:Y:S04]  /*87540*/  STS.U8 [R61+UR4+0xe0a0], R43 ;  /* 0x00e0a02b3d007988 */ /* 0x008fe80008000004 */
        /* <DEDUP_REMOVED lines=17> */
[----:B------:R0:W-:Y:S04]  /*87660*/  STS.U8 [R61+UR4+0xe8c0], R16 ;  /* 0x00e8c0103d007988 */ /* 0x0001e80008000004 */
[----:B0-----:R-:W2:Y:S04]  /*87670*/  LDL.LU R16, [R1+0x1f8] ;  /* 0x0001f80001107983 */ /* 0x001ea80000300800 */
[----:B------:R-:W3:Y:S04]  /*87680*/  LDL.LU R17, [R1+0x1f4] ;  /* 0x0001f40001117983 */ /* 0x000ee80000300800 */
[----:B------:R-:W4:Y:S04]  /*87690*/  LDL.LU R18, [R1+0x1f0] ;  /* 0x0001f00001127983 */ /* 0x000f280000300800 */
        /* <DEDUP_REMOVED lines=27> */
[----:B------:R-:W4:Y:S04]  /*87850*/  LDL.LU R25, [R1] ;  /* 0x0000000001197983 */ /* 0x000f280000300800 */
[----:B--2---:R0:W-:Y:S04]  /*87860*/  STS.U8 [R61+UR4+0xe920], R16 ;  /* 0x00e920103d007988 */ /* 0x0041e80008000004 */
[----:B---3--:R1:W-:Y:S04]  /*87870*/  STS.U8 [R61+UR4+0xe900], R17 ;  /* 0x00e900113d007988 */ /* 0x0083e80008000004 */
[----:B----4-:R2:W-:Y:S04]  /*87880*/  STS.U8 [R61+UR4+0xe960], R18 ;  /* 0x00e960123d007988 */ /* 0x0105e80008000004 */
[----:B------:R3:W-:Y:S04]  /*87890*/  STS.U8 [R61+UR4+0xe940], R19 ;  /* 0x00e940133d007988 */ /* 0x0007e80008000004 */
[----:B------:R4:W-:Y:S04]  /*878a0*/  STS.U8 [R61+UR4+0xe9a0], R20 ;  /* 0x00e9a0143d007988 */ /* 0x0009e80008000004 */
[----:B------:R0:W-:Y:S04]  /*878b0*/  STS.U8 [R61+UR4+0xe980], R21 ;  /* 0x00e980153d007988 */ /* 0x0001e80008000004 */
[----:B------:R0:W-:Y:S04]  /*878c0*/  STS.U8 [R61+UR4+0xe9e0], R22 ;  /* 0x00e9e0163d007988 */ /* 0x0001e80008000004 */
[----:B------:R0:W-:Y:S04]  /*878d0*/  STS.U8 [R61+UR4+0xe9c0], R23 ;  /* 0x00e9c0173d007988 */ /* 0x0001e80008000004 */
        /* <DEDUP_REMOVED lines=15> */
[----:B0-----:R-:W4:Y:S04]  /*879d0*/  LDL.LU R16, [R1+0x80d4] ;  /* 0x0080d40001107983 */ /* 0x001f280000300800 */
[----:B------:R-:W-:Y:S04]  /*879e0*/  STS.U8 [R61+UR4+0xf1a0], R37 ;  /* 0x00f1a0253d007988 */ /* 0x000fe80008000004 */
[----:B-1----:R-:W4:Y:S04]  /*879f0*/  LDL.LU R17, [R1+0x80d0] ;  /* 0x0080d00001117983 */ /* 0x002f280000300800 */
[----:B------:R-:W-:Y:S04]  /*87a00*/  STS.U8 [R61+UR4+0xf860], R35 ;  /* 0x00f860233d007988 */ /* 0x000fe80008000004 */
[----:B--2---:R-:W2:Y:S04]  /*87a10*/  LDL.LU R18, [R1+0x80cc] ;  /* 0x0080cc0001127983 */ /* 0x004ea80000300800 */
[----:B------:R-:W-:Y:S04]  /*87a20*/  STS.U8 [R61+UR4+0xf840], R33 ;  /* 0x00f840213d007988 */ /* 0x000fe80008000004 */
[----:B---3--:R-:W3:Y:S04]  /*87a30*/  LDL.LU R19, [R1+0x80c8] ;  /* 0x0080c80001137983 */ /* 0x008ee80000300800 */
[----:B------:R-:W-:Y:S04]  /*87a40*/  STS.U8 [R61+UR4+0xf820], R29 ;  /* 0x00f8201d3d007988 */ /* 0x000fe80008000004 */
[----:B----4-:R-:W4:Y:S04]  /*87a50*/  LDL.LU R20, [R1+0x80c4] ;  /* 0x0080c40001147983 */ /* 0x010f280000300800 */
[----:B------:R-:W-:Y:S04]  /*87a60*/  STS.U8 [R61+UR4+0xf800], R28 ;  /* 0x00f8001c3d007988 */ /* 0x000fe80008000004 */
[----:B------:R-:W2:Y:S04]  /*87a70*/  LDL.LU R21, [R1+0x80c0] ;  /* 0x0080c00001157983 */ /* 0x000ea80000300800 */
[----:B------:R-:W-:Y:S04]  /*87a80*/  STS.U8 [R61+UR4+0xf8e0], R27 ;  /* 0x00f8e01b3d007988 */ /* 0x000fe80008000004 */
[----:B------:R-:W2:Y:S04]  /*87a90*/  LDL.LU R22, [R1+0x80bc] ;  /* 0x0080bc0001167983 */ /* 0x000ea80000300800 */
[----:B------:R-:W-:Y:S04]  /*87aa0*/  STS.U8 [R61+UR4+0xf8c0], R26 ;  /* 0x00f8c01a3d007988 */ /* 0x000fe80008000004 */
[----:B------:R-:W2:Y:S04]  /*87ab0*/  LDL.LU R23, [R1+0x80b8] ;  /* 0x0080b80001177983 */ /* 0x000ea80000300800 */
[----:B------:R-:W-:Y:S04]  /*87ac0*/  STS.U8 [R61+UR4+0xf8a0], R25 ;  /* 0x00f8a0193d007988 */ /* 0x000fe80008000004 */
[----:B------:R-:W-:Y:S04]  /*87ad0*/  STS.U8 [R61+UR4+0xf880], R60 ;  /* 0x00f8803c3d007988 */ /* 0x000fe80008000004 */
[----:B------:R-:W-:Y:S04]  /*87ae0*/  STL [R1+0x8078], R60 ;  /* 0x0080783c01007387 */ /* 0x000fe80000100800 */
        /* <DEDUP_REMOVED lines=9> */
[----:B------:R0:W-:Y:S04]  /*87b80*/  STL [R1+0x808c], R50 ;  /* 0x00808c3201007387 */ /* 0x0001e80000100800 */
        /* <DEDUP_REMOVED lines=22> */
[----:B------:R-:W2:Y:S01]  /*87cf0*/  LDL.LU R33, [R1+0x2e60] ;  /* 0x002e600001217983 */ /* 0x000ea20000300800 */
[----:B------:R-:W-:-:S03]  /*87d00*/  LOP3.LUT R29, R24, 0x1f, RZ, 0xc0, !PT ;  /* 0x0000001f181d7812 */ /* 0x000fc600078ec0ff */
[----:B------:R-:W2:Y:S04]  /*87d10*/  LDL.LU R28, [R1+0x2e5c] ;  /* 0x002e5c00011c7983 */ /* 0x000ea80000300800 */
[----:B------:R-:W2:Y:S04]  /*87d20*/  LDL.LU R27, [R1+0x2e58] ;  /* 0x002e5800011b7983 */ /* 0x000ea80000300800 */
[----:B------:R-:W2:Y:S04]  /*87d30*/  LDL.LU R26, [R1+0x2e54] ;  /* 0x002e5400011a7983 */ /* 0x000ea80000300800 */
[----:B------:R-:W2:Y:S04]  /*87d40*/  LDL.LU R25, [R1+0x2e50] ;  /* 0x002e500001197983 */ /* 0x000ea80000300800 */
[----:B------:R-:W2:Y:S04]  /*87d50*/  LDL.LU R24, [R1+0x2e4c] ;  /* 0x002e4c0001187983 */ /* 0x000ea80000300800 */
[----:B------:R-:W-:Y:S04]  /*87d60*/  STS.U8 [R61+UR4+0xf9c0], R48 ;  /* 0x00f9c0303d007988 */ /* 0x000fe80008000004 */
[----:B------:R0:W-:Y:S04]  /*87d70*/  STL [R1+0x8090], R48 ;  /* 0x0080903001007387 */ /* 0x0001e80000100800 */
[----:B------:R-:W-:Y:S04]  /*87d80*/  STS.U8 [R61+UR4+0xf9a0], R46 ;  /* 0x00f9a02e3d007988 */ /* 0x000fe80008000004 */
[----:B0-----:R-:W2:Y:S04]  /*87d90*/  LDL.LU R48, [R1+0x2f7c] ;  /* 0x002f7c0001307983 */ /* 0x001ea80000300800 */
[----:B------:R0:W-:Y:S04]  /*87da0*/  STL [R1+0x8094], R46 ;  /* 0x0080942e01007387 */ /* 0x0001e80000100800 */
[----:B------:R-:W-:Y:S04]  /*87db0*/  STS.U8 [R61+UR4+0xf980], R44 ;  /* 0x00f9802c3d007988 */ /* 0x000fe80008000004 */
[----:B0-----:R-:W2:Y:S04]  /*87dc0*/  LDL.LU R46, [R1+0x2f80] ;  /* 0x002f8000012e7983 */ /* 0x001ea80000300800 */
[----:B------:R0:W-:Y:S04]  /*87dd0*/  STL [R1+0x8098], R44 ;  /* 0x0080982c01007387 */ /* 0x0001e80000100800 */
[----:B0-----:R-:W2:Y:S01]  /*87de0*/  LDL.LU R44, [R1+0x2f84] ;  /* 0x002f8400012c7983 */ /* 0x001ea20000300800 */
[----:B------:R-:W-:-:S05]  /*87df0*/  LOP3.LUT R2, R29, 0x8, RZ, 0x3c, !PT ;  /* 0x000000081d027812 */ /* 0x000fca00078e3cff */
[----:B--2---:R0:W-:Y:S04]  /*87e00*/  STS.U8 [R2+UR4+0x200], R44 ;  /* 0x0002002c02007988 */ /* 0x0041e80008000004 */
[----:B------:R1:W-:Y:S04]  /*87e10*/  STS.U8 [R2+UR4+0x220], R46 ;  /* 0x0002202e02007988 */ /* 0x0003e80008000004 */
[----:B------:R2:W-:Y:S04]  /*87e20*/  STS.U8 [R2+UR4+0x240], R48 ;  /* 0x0002403002007988 */ /* 0x0005e80008000004 */
[----:B0-----:R-:W3:Y:S04]  /*87e30*/  LDL.LU R44, [R1+0x2e48] ;  /* 0x002e4800012c7983 */ /* 0x001ee80000300800 */
[----:B-1----:R-:W4:Y:S04]  /*87e40*/  LDL.LU R46, [R1+0x2d84] ;  /* 0x002d8400012e7983 */ /* 0x002f280000300800 */
        /* <DEDUP_REMOVED lines=56> */
[----:B-1----:R-:W2:Y:S04]  /*881d0*/  LDL.LU R24, [R1+0x2c50] ;  /* 0x002c500001187983 */ /* 0x002ea80000300800 */
[----:B---3--:R0:W-:Y:S04]  /*881e0*/  STS.U8 [R2+UR4+0xbc0], R44 ;  /* 0x000bc02c02007988 */ /* 0x0081e80008000004 */
[----:B----4-:R1:W-:Y:S04]  /*881f0*/  STS.U8 [R2+UR4+0x1240], R46 ;  /* 0x0012402e02007988 */ /* 0x0103e80008000004 */
[----:B0-----:R-:W3:Y:S04]  /*88200*/  LDL.LU R44, [R1+0x2c4c] ;  /* 0x002c4c00012c7983 */ /* 0x001ee80000300800 */
[----:B--2---:R0:W-:Y:S04]  /*88210*/  STS.U8 [R2+UR4+0x1260], R48 ;  /* 0x0012603002007988 */ /* 0x0041e80008000004 */
[----:B-1----:R-:W2:Y:S04]  /*88220*/  LDL.LU R46, [R1+0x2c48] ;  /* 0x002c4800012e7983 */ /* 0x002ea80000300800 */
[----:B------:R1:W-:Y:S04]  /*88230*/  STS.U8 [R2+UR4+0x1200], R50 ;  /* 0x0012003202007988 */ /* 0x0003e80008000004 */
[----:B0-----:R-:W4:Y:S04]  /*88240*/  LDL.LU R48, [R1+0x2b84] ;  /* 0x002b840001307983 */ /* 0x001f280000300800 */
[----:B------:R0:W-:Y:S04]  /*88250*/  STS.U8 [R2+UR4+0x1220], R52 ;  /* 0x0012203402007988 */ /* 0x0001e80008000004 */
[----:B-1----:R-:W4:Y:S04]  /*88260*/  LDL.LU R50, [R1+0x2b80] ;  /* 0x002b800001327983 */ /* 0x002f280000300800 */
        /* <DEDUP_REMOVED lines=52> */
[----:B0-----:R-:W4:Y:S04]  /*885b0*/  LDL.LU R24, [R1+0x2a50] ;  /* 0x002a500001187983 */ /* 0x001f280000300800 */
[----:B---3--:R0:W-:Y:S04]  /*885c0*/  STS.U8 [R2+UR4+0x1ba0], R44 ;  /* 0x001ba02c02007988 */ /* 0x0081e80008000004 */
[----:B--2---:R1:W-:Y:S04]  /*885d0*/  STS.U8 [R2+UR4+0x1b80], R46 ;  /* 0x001b802e02007988 */ /* 0x0043e80008000004 */
[----:B0-----:R-:W2:Y:S04]  /*885e0*/  LDL.LU R44, [R1+0x2a4c] ;  /* 0x002a4c00012c7983 */ /* 0x001ea80000300800 */
[----:B----4-:R0:W-:Y:S04]  /*885f0*/  STS.U8 [R2+UR4+0x2200], R48 ;  /* 0x0022003002007988 */ /* 0x0101e80008000004 */
[----:B-1----:R-:W3:Y:S04]  /*88600*/  LDL.LU R46, [R1+0x2a48] ;  /* 0x002a4800012e7983 */ /* 0x002ee80000300800 */
        /* <DEDUP_REMOVED lines=57> */
[----:B--2---:R0:W-:Y:S04]  /*889a0*/  STS.U8 [R2+UR4+0x2b80], R44 ;  /* 0x002b802c02007988 */ /* 0x0041e80008000004 */
[----:B---3--:R1:W-:Y:S04]  /*889b0*/  STS.U8 [R2+UR4+0x2be0], R46 ;  /* 0x002be02e02007988 */ /* 0x0083e80008000004 */
        /* <DEDUP_REMOVED lines=680> */
[----:B--2---:R-:W-:Y:S04]  /*8b440*/  STS.U8 [R2+UR4+0xda20], R44 ;  /* 0x00da202c02007988 */ /* 0x004fe80008000004 */
[----:B---3--:R-:W-:Y:S04]  /*8b450*/  STS.U8 [R2+UR4+0xda00], R46 ;  /* 0x00da002e02007988 */ /* 0x008fe80008000004 */
[----:B----4-:R-:W-:Y:S04]  /*8b460*/  STS.U8 [R2+UR4+0xdae0], R48 ;  /* 0x00dae03002007988 */ /* 0x010fe80008000004 */
        /* <DEDUP_REMOVED lines=59> */
[----:B--2---:R0:W-:Y:S04]  /*8b820*/  STS.U8 [R2+UR4+0xea00], R24 ;  /* 0x00ea001802007988 */ /* 0x0041e80008000004 */
[----:B---3--:R1:W-:Y:S04]  /*8b830*/  STS.U8 [R2+UR4+0xea60], R25 ;  /* 0x00ea601902007988 */ /* 0x0083e80008000004 */
[----:B----4-:R2:W-:Y:S04]  /*8b840*/  STS.U8 [R2+UR4+0xea40], R26 ;  /* 0x00ea401a02007988 */ /* 0x0105e80008000004 */
        /* <DEDUP_REMOVED lines=40> */
[----:B------:R-:W-:Y:S04]  /*8bad0*/  STL [R1+0x809c], R42 ;  /* 0x00809c2a01007387 */ /* 0x000fe80000100800 */
[----:B------:R-:W-:Y:S04]  /*8bae0*/  STS.U8 [R2+UR4+0xfa80], R4 ;  /* 0x00fa800402007988 */ /* 0x000fe80008000004 */
[----:B------:R-:W-:Y:S04]  /*8baf0*/  STL [R1+0x80a0], R40 ;  /* 0x0080a02801007387 */ /* 0x000fe80000100800 */
        /* <DEDUP_REMOVED lines=15> */
[----:B------:R-:W-:Y:S04]  /*8bbf0*/  STS.U8 [R2+UR4+0xfb40], R6 ;  /* 0x00fb400602007988 */ /* 0x000fe80008000004 */
        /* <DEDUP_REMOVED lines=11> */
[----:B------:R0:W-:Y:S04]  /*8bcb0*/  STS.U8 [R2+UR4+0xfb80], R12 ;  /* 0x00fb800c02007988 */ /* 0x0001e80008000004 */
[----:B------:R-:W4:Y:S04]  /*8bcc0*/  LDL.LU R49, [R1+0x2e34] ;  /* 0x002e340001317983 */ /* 0x000f280000300800 */
[----:B0-----:R-:W4:Y:S04]  /*8bcd0*/  LDL.LU R2, [R1+0x2e30] ;  /* 0x002e300001027983 */ /* 0x001f280000300800 */
[----:B------:R-:W4:Y:S04]  /*8bce0*/  LDL.LU R47, [R1+0x2e2c] ;  /* 0x002e2c00012f7983 */ /* 0x000f280000300800 */
[----:B------:R-:W4:Y:S04]  /*8bcf0*/  LDL.LU R45, [R1+0x2e28] ;  /* 0x002e2800012d7983 */ /* 0x000f280000300800 */
[----:B------:R-:W4:Y:S04]  /*8bd00*/  LDL.LU R43, [R1+0x2e24] ;  /* 0x002e2400012b7983 */ /* 0x000f280000300800 */
[----:B------:R-:W4:Y:S01]  /*8bd10*/  LDL.LU R41, [R1+0x2e20] ;  /* 0x002e200001297983 */ /* 0x000f220000300800 */
[----:B------:R-:W-:-:S03]  /*8bd20*/  LOP3.LUT R0, R29, 0x10, RZ, 0x3c, !PT ;  /* 0x000000101d007812 */ /* 0x000fc600078e3cff */
        /* <DEDUP_REMOVED lines=957> */
[----:B0-----:R-:W4:Y:S04]  /*8f900*/  LDL.LU R56, [R1+0x2edc] ;  /* 0x002edc0001387983 */ /* 0x001f280000300800 */
[----:B------:R0:W-:Y:S04]  /*8f910*/  STS.U8 [R0+UR4+0xed80], R60 ;  /* 0x00ed803c00007988 */ /* 0x0001e80008000004 */
[----:B-1----:R-:W4:Y:S04]  /*8f920*/  LDL.LU R58, [R1+0x2ed8] ;  /* 0x002ed800013a7983 */ /* 0x002f280000300800 */
[----:B------:R-:W-:Y:S04]  /*8f930*/  STS.U8 [R0+UR4+0xede0], R30 ;  /* 0x00ede01e00007988 */ /* 0x000fe80008000004 */
[----:B0-----:R-:W4:Y:S04]  /*8f940*/  LDL.LU R60, [R1+0x2ed4] ;  /* 0x002ed400013c7983 */ /* 0x001f280000300800 */
        /* <DEDUP_REMOVED lines=33> */
[----:B0-----:R-:W4:Y:S04]  /*8fb60*/  LDL.LU R0, [R1+0x2ed0] ;  /* 0x002ed00001007983 */ /* 0x001f280000300800 */
        /* <DEDUP_REMOVED lines=16> */
[----:B------:R-:W4:Y:S01]  /*8fc70*/  LDL.LU R29, [R1+0x2dcc] ;  /* 0x002dcc00011d7983 */ /* 0x000f220000300800 */
[----:B------:R-:W-:-:S05]  /*8fc80*/  LOP3.LUT R31, R61, 0x18, RZ, 0x3c, !PT ;  /* 0x000000183d1f7812 */ /* 0x000fca00078e3cff */
        /* <DEDUP_REMOVED lines=26> */
[----:B------:R0:W-:Y:S04]  /*8fe30*/  STS.U8 [R31+UR4+0x7a0], R0 ;  /* 0x0007a0001f007988 */ /* 0x0001e80008000004 */
[----:B------:R1:W-:Y:S04]  /*8fe40*/  STS.U8 [R31+UR4+0x7c0], R30 ;  /* 0x0007c01e1f007988 */ /* 0x0003e80008000004 */
[----:B------:R1:W-:Y:S04]  /*8fe50*/  STS.U8 [R31+UR4+0x7e0], R59 ;  /* 0x0007e03b1f007988 */ /* 0x0003e80008000004 */
[----:B0-----:R-:W2:Y:S04]  /*8fe60*/  LDL.LU R0, [R1+0x2cd4] ;  /* 0x002cd40001007983 */ /* 0x001ea80000300800 */
[----:B-1----:R-:W2:Y:S04]  /*8fe70*/  LDL.LU R30, [R1+0x2cd0] ;  /* 0x002cd000011e7983 */ /* 0x002ea80000300800 */
[----:B------:R0:W-:Y:S04]  /*8fe80*/  STS.U8 [R31+UR4+0xe20], R57 ;  /* 0x000e20391f007988 */ /* 0x0001e80008000004 */
[----:B------:R-:W2:Y:S04]  /*8fe90*/  LDL.LU R59, [R1+0x2ccc] ;  /* 0x002ccc00013b7983 */ /* 0x000ea80000300800 */
        /* <DEDUP_REMOVED lines=28> */
[----:B0-----:R-:W2:Y:S04]  /*90060*/  LDL.LU R29, [R1+0x2bd0] ;  /* 0x002bd000011d7983 */ /* 0x001ea80000300800 */
[----:B---3--:R0:W-:Y:S04]  /*90070*/  STS.U8 [R31+UR4+0xfc0], R5 ;  /* 0x000fc0051f007988 */ /* 0x0081e80008000004 */
[----:B----4-:R1:W-:Y:S04]  /*90080*/  STS.U8 [R31+UR4+0x1640], R4 ;  /* 0x001640041f007988 */ /* 0x0103e80008000004 */
[----:B--2---:R2:W-:Y:S04]  /*90090*/  STS.U8 [R31+UR4+0x1660], R40 ;  /* 0x001660281f007988 */ /* 0x0045e80008000004 */
        /* <DEDUP_REMOVED lines=85> */
[----:B------:R0:W-:Y:S04]  /*905f0*/  STS.U8 [R31+UR4+0x2760], R0 ;  /* 0x002760001f007988 */ /* 0x0001e80008000004 */
        /* <DEDUP_REMOVED lines=34> */
[----:B-1----:R-:W4:Y:S04]  /*90820*/  LDL.LU R29, [R1+0x27d4] ;  /* 0x0027d400011d7983 */ /* 0x002f280000300800 */
        /* <DEDUP_REMOVED lines=682> */
[----:B--2---:R-:W-:Y:S04]  /*932d0*/  STS.U8 [R31+UR4+0xde20], R5 ;  /* 0x00de20051f007988 */ /* 0x004fe80008000004 */
[----:B---3--:R-:W-:Y:S04]  /*932e0*/  STS.U8 [R31+UR4+0xde00], R4 ;  /* 0x00de00041f007988 */ /* 0x008fe80008000004 */
[----:B----4-:R0:W-:Y:S04]  /*932f0*/  STS.U8 [R31+UR4+0xdee0], R40 ;  /* 0x00dee0281f007988 */ /* 0x0101e80008000004 */
[----:B------:R1:W-:Y:S04]  /*93300*/  STS.U8 [R31+UR4+0xdec0], R42 ;  /* 0x00dec02a1f007988 */ /* 0x0003e80008000004 */
[----:B0-----:R-:W2:Y:S04]  /*93310*/  LDL.LU R40, [R1+0x154] ;  /* 0x0001540001287983 */ /* 0x001ea80000300800 */
[----:B------:R0:W-:Y:S04]  /*93320*/  STS.U8 [R31+UR4+0xdea0], R44 ;  /* 0x00dea02c1f007988 */ /* 0x0001e80008000004 */
        /* <DEDUP_REMOVED lines=12> */
[----:B-1----:R-:W3:Y:S04]  /*933f0*/  LDL.LU R54, [R1+0x138] ;  /* 0x0001380001367983 */ /* 0x002ee80000300800 */
        /* <DEDUP_REMOVED lines=8> */
[----:B------:R-:W-:Y:S04]  /*93480*/  STS.U8 [R31+UR4+0xe620], R59 ;  /* 0x00e6203b1f007988 */ /* 0x000fe80008000004 */
[----:B-1----:R-:W4:Y:S04]  /*93490*/  LDL.LU R30, [R1+0x124] ;  /* 0x00012400011e7983 */ /* 0x002f280000300800 */
        /* <DEDUP_REMOVED lines=38> */
[----:B--2---:R-:W2:Y:S04]  /*93700*/  LDL.LU R44, [R1+0x8098] ;  /* 0x00809800012c7983 */ /* 0x004ea80000300800 */
[----:B------:R0:W-:Y:S04]  /*93710*/  STS.U8 [R31+UR4+0xeea0], R46 ;  /* 0x00eea02e1f007988 */ /* 0x0001e80008000004 */
[----:B------:R1:W-:Y:S04]  /*93720*/  STS.U8 [R31+UR4+0xee80], R48 ;  /* 0x00ee80301f007988 */ /* 0x0003e80008000004 */
[----:B------:R1:W-:Y:S04]  /*93730*/  STS.U8 [R31+UR4+0xeee0], R50 ;  /* 0x00eee0321f007988 */ /* 0x0003e80008000004 */
[----:B0-----:R-:W2:Y:S04]  /*93740*/  LDL.LU R46, [R1+0x8094] ;  /* 0x00809400012e7983 */ /* 0x001ea80000300800 */
[----:B-1----:R-:W2:Y:S04]  /*93750*/  LDL.LU R48, [R1+0x8090] ;  /* 0x0080900001307983 */ /* 0x002ea80000300800 */
[----:B------:R-:W2:Y:S04]  /*93760*/  LDL.LU R50, [R1+0x808c] ;  /* 0x00808c0001327983 */ /* 0x000ea80000300800 */
        /* <DEDUP_REMOVED lines=8> */
[----:B0-----:R-:W2:Y:S04]  /*937f0*/  LDL.LU R58, [R1+0x807c] ;  /* 0x00807c00013a7983 */ /* 0x001ea80000300800 */
[----:B-1----:R-:W2:Y:S04]  /*93800*/  LDL.LU R60, [R1+0x8078] ;  /* 0x00807800013c7983 */ /* 0x002ea80000300800 */
[----:B------:R0:W-:Y:S04]  /*93810*/  STS.U8 [R31+UR4+0xefa0], R0 ;  /* 0x00efa0001f007988 */ /* 0x0001e80008000004 */
        /* <DEDUP_REMOVED lines=22> */
[----:B0-----:R-:W2:Y:S01]  /*93980*/  LDL.LU R2, [R1+0x8048] ;  /* 0x0080480001027983 */ /* 0x001ea20000300800 */
[----:B------:R-:W-:-:S03]  /*93990*/  LOP3.LUT R61, R61, 0x60, RZ, 0xfc, !PT ;  /* 0x000000603d3d7812 */ /* 0x000fc600078efcff */
[----:B------:R0:W-:Y:S04]  /*939a0*/  STS.U8 [R31+UR4+0xf740], R49 ;  /* 0x00f740311f007988 */ /* 0x0001e80008000004 */
[----:B------:R1:W-:Y:S04]  /*939b0*/  STS.U8 [R31+UR4+0xf760], R51 ;  /* 0x00f760331f007988 */ /* 0x0003e80008000004 */
        /* <DEDUP_REMOVED lines=11> */
[----:B------:R0:W-:Y:S04]  /*93a70*/  STS.U8 [R31+UR4+0xf7a0], R4 ;  /* 0x00f7a0041f007988 */ /* 0x0001e80008000004 */
[----:B-1----:R-:W3:Y:S04]  /*93a80*/  LDL R5, [R1+0x7854] ;  /* 0x0078540001057983 */ /* 0x002ee80000100800 */
[----:B0-----:R-:W3:Y:S01]  /*93a90*/  LDL R4, [R1+0x7858] ;  /* 0x0078580001047983 */ /* 0x001ee20000100800 */
[----:B--2---:R-:W-:-:S03]  /*93aa0*/  ISETP.GE.AND P3, PT, R61, R2, PT ;  /* 0x000000023d00720c */ /* 0x004fc60003f66270 */
[----:B------:R-:W2:Y:S04]  /*93ab0*/  LDL.LU R61, [R1+0x802c] ;  /* 0x00802c00013d7983 */ /* 0x000ea80000300800 */
        /* <DEDUP_REMOVED lines=8> */
[----:B------:R-:W-:Y:S01]  /*93b40*/  STS.U8 [R31+UR4+0xff60], R47 ;  /* 0x00ff602f1f007988 */ /* 0x000fe20008000004 */
[----:B------:R-:W-:-:S03]  /*93b50*/  PRMT R30, RZ, 0x7610, R30 ;  /* 0x00007610ff1e7816 */ /* 0x000fc6000000001e */
[----:B----4-:R-:W-:Y:S04]  /*93b60*/  STS.U8 [R31+UR4+0xff40], R49 ;  /* 0x00ff40311f007988 */ /* 0x010fe80008000004 */
[----:B------:R-:W-:Y:S01]  /*93b70*/  STS.U8 [R31+UR4+0xff20], R51 ;  /* 0x00ff20331f007988 */ /* 0x000fe20008000004 */
[----:B------:R-:W-:-:S03]  /*93b80*/  PRMT R0, RZ, 0x7610, R0 ;  /* 0x00007610ff007816 */ /* 0x000fc60000000000 */
[----:B---3--:R-:W-:Y:S04]  /*93b90*/  STS.U8 [R31+UR4+0xff00], R53 ;  /* 0x00ff00351f007988 */ /* 0x008fe80008000004 */
[----:B------:R-:W-:Y:S04]  /*93ba0*/  STS.U8 [R31+UR4+0xffe0], R55 ;  /* 0x00ffe0371f007988 */ /* 0x000fe80008000004 */
[----:B------:R-:W-:Y:S04]  /*93bb0*/  STS.U8 [R31+UR4+0xffc0], R57 ;  /* 0x00ffc0391f007988 */ /* 0x000fe80008000004 */
[----:B------:R-:W-:Y:S04]  /*93bc0*/  STS.U8 [R31+UR4+0xffa0], R59 ;  /* 0x00ffa03b1f007988 */ /* 0x000fe80008000004 */
[----:B--2---:R0:W-:Y:S04]  /*93bd0*/  STS.U8 [R31+UR4+0xff80], R61 ;  /* 0x00ff803d1f007988 */ /* 0x0041e80008000004 */
[----:B0-----:R-:W2:Y:S04]  /*93be0*/  LDL.LU R31, [R1+0x8028] ;  /* 0x00802800011f7983 */ /* 0x001ea80000300800 */
[----:B------:R0:W-:Y:S04]  /*93bf0*/  STL.S16 [R1+0x3a4], R30 ;  /* 0x0003a41e01007387 */ /* 0x0001e80000100600 */
[----:B0-----:R-:W3:Y:S04]  /*93c00*/  LDL.LU R30, [R1+0x8024] ;  /* 0x00802400011e7983 */ /* 0x001ee80000300800 */
[----:B------:R0:W-:Y:S04]  /*93c10*/  STL.S16 [R1+0x374], R0 ;  /* 0x0003740001007387 */ /* 0x0001e80000100600 */
[----:B0-----:R-:W4:Y:S01]  /*93c20*/  LDL.LU R0, [R1+0x8020] ;  /* 0x0080200001007983 */ /* 0x001f220000300800 */
[----:B------:R-:W0:Y:S02]  /*93c30*/  S2R R57, SR_TID.X ;  /* 0x0000000000397919 */ /* 0x000e240000002100 */
[----:B0-----:R-:W-:-:S04]  /*93c40*/  LOP3.LUT R57, R57, 0x1f, RZ, 0xc0, !PT ;  /* 0x0000001f39397812 */ /* 0x001fc800078ec0ff */
[CC--:B------:R-:W-:Y:S02]  /*93c50*/  ISETP.GE.AND P0, PT, R57.reuse, R2.reuse, PT ;  /* 0x000000023900720c */ /* 0x0c0fe40003f06270 */
[CC--:B------:R-:W-:Y:S02]  /*93c60*/  ISETP.GE.AND P1, PT, R57.reuse, R2.reuse, PT ;  /* 0x000000023900720c */ /* 0x0c0fe40003f26270 */
[----:B------:R-:W-:Y:S01]  /*93c70*/  ISETP.GE.AND P2, PT, R57, R2, PT ;  /* 0x000000023900720c */ /* 0x000fe20003f46270 */
[----:B------:R0:W-:Y:S04]  /*93c80*/  STL [R1+0x8378], R2 ;  /* 0x0083780201007387 */ /* 0x0001e80000100800 */
[----:B0-----:R-:W2:Y:S01]  /*93c90*/  LDL R2, [R1+0x3a4] ;  /* 0x0003a40001027983 */ /* 0x001ea20000100800 */
[----:B------:R-:W-:Y:S06]  /*93ca0*/  BAR.SYNC.DEFER_BLOCKING 0x0 ;  /* 0x0000000000007b1d */ /* 0x000fec0000010000 */
        /* <DEDUP_REMOVED lines=69> */
[----:B0-----:R-:W3:Y:S04]  /*94100*/  LDL R60, [R1+0x374] ;  /* 0x00037400013c7983 */ /* 0x001ee80000100800 */
[----:B------:R-:W-:Y:S04]  /*94110*/  STL [R1+0x8150], R3 ;  /* 0x0081500301007387 */ /* 0x000fe80000100800 */
[----:B--2---:R-:W2:Y:S04]  /*94120*/  @!P3 LDG.E.U8 R2, desc[UR34][R4.64] ;  /* 0x000000220402b981 */ /* 0x004ea8000c1e1100 */
        /* <DEDUP_REMOVED lines=73> */
[----:B---3--:R-:W-:Y:S04]  /*945c0*/  STL [R1+0x8138], R30 ;  /* 0x0081381e01007387 */ /* 0x008fe80000100800 */
        /* <DEDUP_REMOVED lines=36> */
[----:B----4-:R-:W-:Y:S04]  /*94810*/  STL [R1+0x80a4], R0 ;  /* 0x0080a40001007387 */ /* 0x010fe80000100800 */
        /* <DEDUP_REMOVED lines=12> */
[----:B--2---:R0:W-:Y:S04]  /*948e0*/  @!P3 STL [R1+0x3a4], R2 ;  /* 0x0003a4020100b387 */ /* 0x0041e80000100800 */
[----:B0-----:R-:W2:Y:S04]  /*948f0*/  LDL.LU R2, [R1+0x8378] ;  /* 0x0083780001027983 */ /* 0x001ea80000300800 */
[----:B------:R-:W3:Y:S04]  /*94900*/  LDL R4, [R1+0x7080] ;  /* 0x0070800001047983 */ /* 0x000ee80000100800 */
[----:B------:R-:W3:Y:S02]  /*94910*/  LDL R5, [R1+0x70b8] ;  /* 0x0070b80001057983 */ /* 0x000ee40000100800 */
[----:B---3--:R-:W-:-:S04]  /*94920*/  @!P0 LOP3.LUT R5, R5, R4, RZ, 0x3c, !PT ;  /* 0x0000000405058212 */ /* 0x008fc800078e3cff */
[----:B------:R-:W-:-:S04]  /*94930*/  @!P0 LOP3.LUT R4, R5, R4, RZ, 0x3c, !PT ;  /* 0x0000000405048212 */ /* 0x000fc800078e3cff */
[----:B------:R-:W-:-:S05]  /*94940*/  @!P0 LOP3.LUT R5, R5, R4, RZ, 0x3c, !PT ;  /* 0x0000000405058212 */ /* 0x000fca00078e3cff */
[----:B------:R-:W3:Y:S04]  /*94950*/  @!P0 LDG.E.U8 R60, desc[UR34][R4.64] ;  /* 0x00000022043c8981 */ /* 0x000ee8000c1e1100 */
[----:B---3--:R0:W-:Y:S04]  /*94960*/  @!P0 STL [R1+0x374], R60 ;  /* 0x0003743c01008387 */ /* 0x0081e80000100800 */
[----:B0-----:R-:W3:Y:S04]  /*94970*/  LDL.LU R60, [R1+0x8374] ;  /* 0x00837400013c7983 */ /* 0x001ee80000300800 */
[----:B------:R-:W4:Y:S04]  /*94980*/  LDL R4, [R1+0x7060] ;  /* 0x0070600001047983 */ /* 0x000f280000100800 */
[----:B------:R-:W4:Y:S01]  /*94990*/  LDL R5, [R1+0x7098] ;  /* 0x0070980001057983 */ /* 0x000f220000100800 */
[----:B------:R-:W-:-:S02]  /*949a0*/  PRMT R3, RZ, 0x7610, R3 ;  /* 0x00007610ff037816 */ /* 0x000fc40000000003 */
[----:B----4-:R-:W-:-:S04]  /*949b0*/  @!P1 LOP3.LUT R5, R5, R4, RZ, 0x3c, !PT ;  /* 0x0000000405059212 */ /* 0x010fc800078e3cff */
[----:B------:R-:W-:-:S04]  /*949c0*/  @!P1 LOP3.LUT R4, R5, R4, RZ, 0x3c, !PT ;  /* 0x0000000405049212 */ /* 0x000fc800078e3cff */
[----:B------:R-:W-:-:S05]  /*949d0*/  @!P1 LOP3.LUT R5, R5, R4, RZ, 0x3c, !PT ;  /* 0x0000000405059212 */ /* 0x000fca00078e3cff */
[----:B------:R-:W4:Y:S04]  /*949e0*/  @!P1 LDG.E.U8 R3, desc[UR34][R4.64] ;  /* 0x0000002204039981 */ /* 0x000f28000c1e1100 */
[----:B----4-:R0:W-:Y:S04]  /*949f0*/  STL [R1+0x380], R3 ;  /* 0x0003800301007387 */ /* 0x0101e80000100800 */
[----:B0-----:R-:W4:Y:S04]  /*94a00*/  LDL.LU R3, [R1+0x8370] ;  /* 0x0083700001037983 */ /* 0x001f280000300800 */
[----:B------:R-:W2:Y:S04]  /*94a10*/  LDL R4, [R1+0x7040] ;  /* 0x0070400001047983 */ /* 0x000ea80000100800 */
[----:B------:R-:W2:Y:S01]  /*94a20*/  LDL R5, [R1+0x7078] ;  /* 0x0070780001057983 */ /* 0x000ea20000100800 */
[----:B---3--:R-:W-:-:S02]  /*94a30*/  PRMT R60, RZ, 0x7610, R60 ;  /* 0x00007610ff3c7816 */ /* 0x008fc4000000003c */
[----:B--2---:R-:W-:-:S04]  /*94a40*/  @!P2 LOP3.LUT R5, R5, R4, RZ, 0x3c, !PT ;  /* 0x000000040505a212 */ /* 0x004fc800078e3cff */
[----:B------:R-:W-:-:S04]  /*94a50*/  @!P2 LOP3.LUT R4, R5, R4, RZ, 0x3c, !PT ;  /* 0x000000040504a212 */ /* 0x000fc800078e3cff */
[----:B------:R-:W-:-:S05]  /*94a60*/  @!P2 LOP3.LUT R5, R5, R4, RZ, 0x3c, !PT ;  /* 0x000000040505a212 */ /* 0x000fca00078e3cff */
[----:B------:R-:W2:Y:S01]  /*94a70*/  @!P2 LDG.E.U8 R60, desc[UR34][R4.64] ;  /* 0x00000022043ca981 */ /* 0x000ea2000c1e1100 */
[----:B------:R-:W-:-:S03]  /*94a80*/  ISETP.GE.AND P3, PT, R57, R2, PT ;  /* 0x000000023900720c */ /* 0x000fc60003f66270 */
[----:B--2---:R0:W-:Y:S04]  /*94a90*/  STL [R1+0x388], R60 ;  /* 0x0003883c01007387 */ /* 0x0041e80000100800 */
[----:B0-----:R-:W2:Y:S04]  /*94aa0*/  LDL.LU R60, [R1+0x836c] ;  /* 0x00836c00013c7983 */ /* 0x001ea80000300800 */
[----:B------:R-:W3:Y:S04]  /*94ab0*/  LDL R4, [R1+0x7020] ;  /* 0x0070200001047983 */ /* 0x000ee80000100800 */
[----:B------:R-:W3:Y:S01]  /*94ac0*/  LDL R5, [R1+0x7058] ;  /* 0x0070580001057983 */ /* 0x000ee20000100800 */
[----:B------:R-:W-:-:S02]  /*94ad0*/  PRMT R31, RZ, 0x7610, R31 ;  /* 0x00007610ff1f7816 */ /* 0x000fc4000000001f */
[----:B---3--:R-:W-:-:S04]  /*94ae0*/  @!P3 LOP3.LUT R5, R5, R4, RZ, 0x3c, !PT ;  /* 0x000000040505b212 */ /* 0x008fc800078e3cff */
[----:B------:R-:W-:-:S04]  /*94af0*/  @!P3 LOP3.LUT R4, R5, R4, RZ, 0x3c, !PT ;  /* 0x000000040504b212 */ /* 0x000fc800078e3cff */
[----:B------:R-:W-:-:S05]  /*94b00*/  @!P3 LOP3.LUT R5, R5, R4, RZ, 0x3c, !PT ;  /* 0x000000040505b212 */ /* 0x000fca00078e3cff */
[----:B------:R0:W3:Y:S04]  /*94b10*/  @!P3 LDG.E.U8 R31, desc[UR34][R4.64] ;  /* 0x00000022041fb981 */ /* 0x0000e8000c1e1100 */
[----:B------:R-:W0:Y:S04]  /*94b20*/  LDL R4, [R1+0x7000] ;  /* 0x0070000001047983 */ /* 0x000e280000100800 */
[----:B------:R-:W0:Y:S01]  /*94b30*/  LDL R5, [R1+0x7038] ;  /* 0x0070380001057983 */ /* 0x000e220000100800 */
[----:B------:R-:W-:Y:S02]  /*94b40*/  ISETP.GE.AND P0, PT, R57, R2, PT ;  /* 0x000000023900720c */ /* 0x000fe40003f06270 */
[----:B--2---:R-:W-:-:S11]  /*94b50*/  PRMT R60, RZ, 0x7610, R60 ;  /* 0x00007610ff3c7816 */ /* 0x004fd6000000003c */
[----:B0-----:R-:W-:-:S04]  /*94b60*/  @!P0 LOP3.LUT R5, R5, R4, RZ, 0x3c, !PT ;  /* 0x0000000405058212 */ /* 0x001fc800078e3cff */
[----:B------:R-:W-:-:S04]  /*94b70*/  @!P0 LOP3.LUT R4, R5, R4, RZ, 0x3c, !PT ;  /* 0x0000000405048212 */ /* 0x000fc800078e3cff */
[----:B------:R-:W-:-:S05]  /*94b80*/  @!P0 LOP3.LUT R5, R5, R4, RZ, 0x3c, !PT ;  /* 0x0000000405058212 */ /* 0x000fca00078e3cff */
[----:B------:R-:W2:Y:S04]  /*94b90*/  @!P0 LDG.E.U8 R60, desc[UR34][R4.64] ;  /* 0x00000022043c8981 */ /* 0x000ea8000c1e1100 */
[----:B---3--:R-:W-:Y:S01]  /*94ba0*/  STL [R1+0x390], R31 ;  /* 0x0003901f01007387 */ /* 0x008fe20000100800 */
[----:B------:R-:W-:-:S03]  /*94bb0*/  ISETP.GE.AND P1, PT, R57, R2, PT ;  /* 0x000000023900720c */ /* 0x000fc60003f26270 */
[----:B--2---:R0:W-:Y:S04]  /*94bc0*/  STL [R1+0x394], R60 ;  /* 0x0003943c01007387 */ /* 0x0041e80000100800 */
[----:B0-----:R-:W2:Y:S04]  /*94bd0*/  LDL.LU R60, [R1+0x8368] ;  /* 0x00836800013c7983 */ /* 0x001ea80000300800 */
[----:B------:R-:W3:Y:S04]  /*94be0*/  LDL R4, [R1+0x6fe0] ;  /* 0x006fe00001047983 */ /* 0x000ee80000100800 */
[----:B------:R-:W3:Y:S01]  /*94bf0*/  LDL R5, [R1+0x7018] ;  /* 0x0070180001057983 */ /* 0x000ee20000100800 */
[----:B----4-:R-:W-:-:S02]  /*94c00*/  PRMT R3, RZ, 0x7610, R3 ;  /* 0x00007610ff037816 */ /* 0x010fc40000000003 */
[----:B---3--:R-:W-:-:S04]  /*94c10*/  @!P1 LOP3.LUT R5, R5, R4, RZ, 0x3c, !PT ;  /* 0x0000000405059212 */ /* 0x008fc800078e3cff */
[----:B------:R-:W-:-:S04]  /*94c20*/  @!P1 LOP3.LUT R4, R5, R4, RZ, 0x3c, !PT ;  /* 0x0000000405049212 */ /* 0x000fc800078e3cff */
[----:B------:R-:W-:-:S05]  /*94c30*/  @!P1 LOP3.LUT R5, R5, R4, RZ, 0x3c, !PT ;  /* 0x0000000405059212 */ /* 0x000fca00078e3cff */
[----:B------:R-:W3:Y:S01]  /*94c40*/  @!P1 LDG.E.U8 R3, desc[UR34][R4.64] ;  /* 0x0000002204039981 */ /* 0x000ee2000c1e1100 */
[----:B------:R-:W-:-:S03]  /*94c50*/  ISETP.GE.AND P2, PT, R57, R2, PT ;  /* 0x000000023900720c */ /* 0x000fc60003f46270 */
[----:B---3--:R0:W-:Y:S04]  /*94c60*/  STL [R1+0x398], R3 ;  /* 0x0003980301007387 */ /* 0x0081e80000100800 */
[----:B0-----:R-:W3:Y:S04]  /*94c70*/  LDL.LU R3, [R1+0x8364] ;  /* 0x0083640001037983 */ /* 0x001ee80000300800 */
[----:B------:R-:W4:Y:S04]  /*94c80*/  LDL R4, [R1+0x6fd4] ;  /* 0x006fd40001047983 */ /* 0x000f280000100800 */
[----:B------:R-:W4:Y:S01]  /*94c90*/  LDL R5, [R1+0x6ff8] ;  /* 0x006ff80001057983 */ /* 0x000f220000100800 */
[----:B--2---:R-:W-:-:S02]  /*94ca0*/  PRMT R60, RZ, 0x7610, R60 ;  /* 0x00007610ff3c7816 */ /* 0x004fc4000000003c */
[----:B----4-:R-:W-:-:S04]  /*94cb0*/  @!P2 LOP3.LUT R5, R5, R4, RZ, 0x3c, !PT ;  /* 0x000000040505a212 */ /* 0x010fc800078e3cff */
[----:B------:R-:W-:-:S04]  /*94cc0*/  @!P2 LOP3.LUT R4, R5, R4, RZ, 0x3c, !PT ;  /* 0x000000040504a212 */ /* 0x000fc800078e3cff */
[----:B------:R-:W-:-:S05]  /*94cd0*/  @!P2 LOP3.LUT R5, R5, R4, RZ, 0x3c, !PT ;  /* 0x000000040505a212 */ /* 0x000fca00078e3cff */
[----:B------:R-:W2:Y:S01]  /*94ce0*/  @!P2 LDG.E.U8 R60, desc[UR34][R4.64] ;  /* 0x00000022043ca981 */ /* 0x000ea2000c1e1100 */
[----:B------:R-:W-:-:S03]  /*94cf0*/  ISETP.GE.AND P3, PT, R57, R2, PT ;  /* 0x000000023900720c */ /* 0x000fc60003f66270 */
[----:B--2---:R0:W-:Y:S04]  /*94d00*/  STL [R1+0x39c], R60 ;  /* 0x00039c3c01007387 */ /* 0x0041e80000100800 */
[----:B0-----:R-:W2:Y:S04]  /*94d10*/  LDL.LU R60, [R1+0x8360] ;  /* 0x00836000013c7983 */ /* 0x001ea80000300800 */
[----:B------:R-:W4:Y:S04]  /*94d20*/  LDL R4, [R1+0x6fb8] ;  /* 0x006fb80001047983 */ /* 0x000f280000100800 */
[----:B------:R-:W4:Y:S01]  /*94d30*/  LDL R5, [R1+0x6fdc] ;  /* 0x006fdc0001057983 */ /* 0x000f220000100800 */
[----:B---3--:R-:W-:-:S02]  /*94d40*/  PRMT R3, RZ, 0x7610, R3 ;  /* 0x00007610ff037816 */ /* 0x008fc40000000003 */
[----:B----4-:R-:W-:-:S04]  /*94d50*/  @!P3 LOP3.LUT R5, R5, R4, RZ, 0x3c, !PT ;  /* 0x000000040505b212 */ /* 0x010fc800078e3cff */
        /* <DEDUP_REMOVED lines=13> */
[----:B------:R-:W0:Y:S03]  /*94e30*/  S2R R31, SR_TID.X ;  /* 0x00000000001f7919 */ /* 0x000e260000002100 */
[----:B--2---:R1:W-:Y:S04]  /*94e40*/  STL [R1+0x3a8], R60 ;  /* 0x0003a83c01007387 */ /* 0x0043e80000100800 */
[----:B-1----:R-:W2:Y:S04]  /*94e50*/  LDL.LU R60, [R1+0x8358] ;  /* 0x00835800013c7983 */ /* 0x002ea80000300800 */
[----:B------:R-:W4:Y:S04]  /*94e60*/  LDL R4, [R1+0x7774] ;  /* 0x0077740001047983 */ /* 0x000f280000100800 */
[----:B------:R-:W4:Y:S01]  /*94e70*/  LDL R5, [R1+0x77a0] ;  /* 0x0077a00001057983 */ /* 0x000f220000100800 */
[----:B0-----:R-:W-:-:S04]  /*94e80*/  LOP3.LUT R31, R31, 0x1f, RZ, 0xc0, !PT ;  /* 0x0000001f1f1f7812 */ /* 0x001fc800078ec0ff */
[----:B------:R-:W-:-:S04]  /*94e90*/  LOP3.LUT R31, R31, 0x20, RZ, 0xfc, !PT ;  /* 0x000000201f1f7812 */ /* 0x000fc800078efcff */
[----:B------:R-:W-:Y:S02]  /*94ea0*/  ISETP.GE.AND P0, PT, R31, R2, PT ;  /* 0x000000021f00720c */ /* 0x000fe40003f06270 */
[----:B---3--:R-:W-:-:S11]  /*94eb0*/  PRMT R3, RZ, 0x7610, R3 ;  /* 0x00007610ff037816 */ /* 0x008fd60000000003 */
        /* <DEDUP_REMOVED lines=579> */
[----:B------:R-:W-:-:S02]  /*972f0*/  PRMT R61, RZ, 0x7610, R61 ;  /* 0x00007610ff3d7816 */ /* 0x000fc4000000003d */
[----:B----4-:R-:W-:-:S04]  /*97300*/  @!P2 LOP3.LUT R5, R5, R4, RZ, 0x3c, !PT ;  /* 0x000000040505a212 */ /* 0x010fc800078e3cff */
[----:B------:R-:W-:-:S04]  /*97310*/  @!P2 LOP3.LUT R4, R5, R4, RZ, 0x3c, !PT ;  /* 0x000000040504a212 */ /* 0x000fc800078e3cff */
[----:B------:R-:W-:-:S05]  /*97320*/  @!P2 LOP3.LUT R5, R5, R4, RZ, 0x3c, !PT ;  /* 0x000000040505a212 */ /* 0x000fca00078e3cff */
[----:B------:R0:W4:Y:S04]  /*97330*/  @!P2 LDG.E.U8 R61, desc[UR34][R4.64] ;  /* 0x00000022043da981 */ /* 0x000128000c1e1100 */
        /* <DEDUP_REMOVED lines=8> */
[----:B----4-:R-:W-:Y:S01]  /*973c0*/  STL [R1+0x2b8], R61 ;  /* 0x0002b83d01007387 */ /* 0x010fe20000100800 */
        /* <DEDUP_REMOVED lines=10> */
[CC--:B------:R-:W-:Y:S02]  /*97470*/  ISETP.GE.AND P1, PT, R31.reuse, R2.reuse, PT ;  /* 0x000000021f00720c */ /* 0x0c0fe40003f26270 */
[CC--:B------:R-:W-:Y:S02]  /*97480*/  ISETP.GE.AND P2, PT, R31.reuse, R2.reuse, PT ;  /* 0x000000021f00720c */ /* 0x0c0fe40003f46270 */
[----:B------:R-:W-:Y:S02]  /*97490*/  ISETP.GE.AND P3, PT, R31, R2, PT ;  /* 0x000000021f00720c */ /* 0x000fe40003f66270 */
[----:B------:R-:W4:Y:S04]  /*974a0*/  LDL.LU R31, [R1+0x8268] ;  /* 0x00826800011f7983 */ /* 0x000f280000300800 */
[----:B---3--:R0:W-:Y:S04]  /*974b0*/  STL [R1+0x2b0], R3 ;  /* 0x0002b00301007387 */ /* 0x0081e80000100800 */
[----:B0-----:R-:W3:Y:S04]  /*974c0*/  LDL.LU R3, [R1+0x8264] ;  /* 0x0082640001037983 */ /* 0x001ee80000300800 */
[----:B------:R-:W3:Y:S04]  /*974d0*/  LDL R4, [R1+0x6fd8] ;  /* 0x006fd80001047983 */ /* 0x000ee80000100800 */
[----:B------:R-:W3:Y:S01]  /*974e0*/  LDL R5, [R1+0x7010] ;  /* 0x0070100001057983 */ /* 0x000ee20000100800 */
[----:B--2---:R-:W-:-:S02]  /*974f0*/  PRMT R60, RZ, 0x7610, R60 ;  /* 0x00007610ff3c7816 */ /* 0x004fc4000000003c */
[----:B---3--:R-:W-:-:S04]  /*97500*/  @!P1 LOP3.LUT R5, R5, R4, RZ, 0x3c, !PT ;  /* 0x0000000405059212 */ /* 0x008fc800078e3cff */
[----:B------:R-:W-:-:S04]  /*97510*/  @!P1 LOP3.LUT R4, R5, R4, RZ, 0x3c, !PT ;  /* 0x0000000405049212 */ /* 0x000fc800078e3cff */
[----:B------:R-:W-:-:S05]  /*97520*/  @!P1 LOP3.LUT R5, R5, R4, RZ, 0x3c, !PT ;  /* 0x0000000405059212 */ /* 0x000fca00078e3cff */
[----:B------:R-:W2:Y:S04]  /*97530*/  @!P1 LDG.E.U8 R60, desc[UR34][R4.64] ;  /* 0x00000022043c9981 */ /* 0x000ea8000c1e1100 */
        /* <DEDUP_REMOVED lines=8> */
[----:B------:R-:W3:Y:S04]  /*975c0*/  @!P2 LDG.E.U8 R3, desc[UR34][R4.64] ;  /* 0x000000220403a981 */ /* 0x000ee8000c1e1100 */
        /* <DEDUP_REMOVED lines=8> */
[----:B------:R-:W2:Y:S01]  /*97650*/  @!P3 LDG.E.U8 R60, desc[UR34][R4.64] ;  /* 0x00000022043cb981 */ /* 0x000ea2000c1e1100 */
[----:B------:R-:W0:Y:S03]  /*97660*/  S2R R61, SR_TID.X ;  /* 0x00000000003d7919 */ /* 0x000e260000002100 */
[----:B--2---:R1:W-:Y:S04]  /*97670*/  STL [R1+0x2a4], R60 ;  /* 0x0002a43c01007387 */ /* 0x0043e80000100800 */
[----:B-1----:R-:W2:Y:S04]  /*97680*/  LDL.LU R60, [R1+0x8258] ;  /* 0x00825800013c7983 */ /* 0x002ea80000300800 */
[----:B------:R-:W3:Y:S04]  /*97690*/  LDL R4, [R1+0x7784] ;  /* 0x0077840001047983 */ /* 0x000ee80000100800 */
[----:B------:R-:W3:Y:S01]  /*976a0*/  LDL R5, [R1+0x779c] ;  /* 0x00779c0001057983 */ /* 0x000ee20000100800 */
[----:B0-----:R-:W-:-:S04]  /*976b0*/  LOP3.LUT R61, R61, 0x1f, RZ, 0xc0, !PT ;  /* 0x0000001f3d3d7812 */ /* 0x001fc800078ec0ff */
[----:B------:R-:W-:-:S04]  /*976c0*/  LOP3.LUT R61, R61, 0x40, RZ, 0xfc, !PT ;  /* 0x000000403d3d7812 */ /* 0x000fc800078efcff */
[----:B------:R-:W-:Y:S02]  /*976d0*/  ISETP.GE.AND P0, PT, R61, R2, PT ;  /* 0x000000023d00720c */ /* 0x000fe40003f06270 */
[----:B------:R-:W-:-:S11]  /*976e0*/  PRMT R3, RZ, 0x7610, R3 ;  /* 0x00007610ff037816 */ /* 0x000fd60000000003 */
[----:B---3--:R-:W-:-:S04]  /*976f0*/  @!P0 LOP3.LUT R5, R5, R4, RZ, 0x3c, !PT ;  /* 0x0000000405058212 */ /* 0x008fc800078e3cff */
[----:B------:R-:W-:-:S04]  /*97700*/  @!P0 LOP3.LUT R4, R5, R4, RZ, 0x3c, !PT ;  /* 0x0000000405048212 */ /* 0x000fc800078e3cff */
[----:B------:R-:W-:-:S05]  /*97710*/  @!P0 LOP3.LUT R5, R5, R4, RZ, 0x3c, !PT ;  /* 0x0000000405058212 */ /* 0x000fca00078e3cff */
[----:B------:R-:W3:Y:S01]  /*97720*/  @!P0 LDG.E.U8 R3, desc[UR34][R4.64] ;  /* 0x0000002204038981 */ /* 0x000ee2000c1e1100 */
[----:B------:R-:W-:-:S03]  /*97730*/  ISETP.GE.AND P1, PT, R61, R2, PT ;  /* 0x000000023d00720c */ /* 0x000fc60003f26270 */
        /* <DEDUP_REMOVED lines=599> */
[CC--:B------:R-:W-:Y:S02]  /*99cb0*/  ISETP.GE.AND P1, PT, R61.reuse, R2.reuse, PT ;  /* 0x000000023d00720c */ /* 0x0c0fe40003f26270 */
[CC--:B------:R-:W-:Y:S02]  /*99cc0*/  ISETP.GE.AND P2, PT, R61.reuse, R2.reuse, PT ;  /* 0x000000023d00720c */ /* 0x0c0fe40003f46270 */
[----:B------:R-:W-:Y:S02]  /*99cd0*/  ISETP.GE.AND P3, PT, R61, R2, PT ;  /* 0x000000023d00720c */ /* 0x000fe40003f66270 */
[----:B------:R-:W2:Y:S04]  /*99ce0*/  LDL.LU R61, [R1+0x8164] ;  /* 0x00816400013d7983 */ /* 0x000ea80000300800 */
        /* <DEDUP_REMOVED lines=27> */
[----:B------:R-:W-:-:S04]  /*99ea0*/  LOP3.LUT R57, R57, 0x60, RZ, 0xfc, !PT ;  /* 0x0000006039397812 */ /* 0x000fc800078efcff */
[----:B------:R-:W-:Y:S01]  /*99eb0*/  ISETP.GE.AND P0, PT, R57, R2, PT ;  /* 0x000000023900720c */ /* 0x000fe20003f06270 */
        /* <DEDUP_REMOVED lines=12> */
[----:B------:R-:W2:Y:S04]  /*99f80*/  LDL R4, [R1+0x7764] ;  /* 0x0077640001047983 */ /* 0x000ea80000100800 */
[----:B------:R-:W2:Y:S01]  /*99f90*/  LDL R5, [R1+0x778c] ;  /* 0x00778c0001057983 */ /* 0x000ea20000100800 */
[----:B------:R-:W-:-:S02]  /*99fa0*/  PRMT R61, RZ, 0x7610, R61 ;  /* 0x00007610ff3d7816 */ /* 0x000fc4000000003d */
[----:B--2---:R-:W-:-:S04]  /*99fb0*/  @!P1 LOP3.LUT R5, R5, R4, RZ, 0x3c, !PT ;  /* 0x0000000405059212 */ /* 0x004fc800078e3cff */
[----:B------:R-:W-:-:S04]  /*99fc0*/  @!P1 LOP3.LUT R4, R5, R4, RZ, 0x3c, !PT ;  /* 0x0000000405049212 */ /* 0x000fc800078e3cff */
[----:B------:R-:W-:-:S05]  /*99fd0*/  @!P1 LOP3.LUT R5, R5, R4, RZ, 0x3c, !PT ;  /* 0x0000000405059212 */ /* 0x000fca00078e3cff */
[----:B------:R-:W2:Y:S01]  /*99fe0*/  @!P1 LDG.E.U8 R61, desc[UR34][R4.64] ;  /* 0x00000022043d9981 */ /* 0x000ea2000c1e1100 */
[----:B------:R-:W-:-:S03]  /*99ff0*/  ISETP.GE.AND P2, PT, R57, R2, PT ;  /* 0x000000023900720c */ /* 0x000fc60003f46270 */
[----:B--2---:R0:W-:Y:S04]  /*9a000*/  STL [R1+0x2c], R61 ;  /* 0x00002c3d01007387 */ /* 0x0041e80000100800 */
[----:B0-----:R-:W2:Y:S04]  /*9a010*/  LDL.LU R61, [R1+0x814c] ;  /* 0x00814c00013d7983 */ /* 0x001ea80000300800 */
[----:B------:R-:W2:Y:S04]  /*9a020*/  LDL R4, [R1+0x7744] ;  /* 0x0077440001047983 */ /* 0x000ea80000100800 */
[----:B------:R-:W2:Y:S01]  /*9a030*/  LDL R5, [R1+0x777c] ;  /* 0x00777c0001057983 */ /* 0x000ea20000100800 */
[----:B----4-:R-:W-:-:S02]  /*9a040*/  PRMT R31, RZ, 0x7610, R31 ;  /* 0x00007610ff1f7816 */ /* 0x010fc4000000001f */
[----:B--2---:R-:W-:-:S04]  /*9a050*/  @!P2 LOP3.LUT R5, R5, R4, RZ, 0x3c, !PT ;  /* 0x000000040505a212 */ /* 0x004fc800078e3cff */
        /* <DEDUP_REMOVED lines=12> */
[----:B------:R-:W4:Y:S01]  /*9a120*/  @!P3 LDG.E.U8 R58, desc[UR34][R4.64] ;  /* 0x00000022043ab981 */ /* 0x000f22000c1e1100 */
[----:B------:R-:W-:-:S03]  /*9a130*/  ISETP.GE.AND P0, PT, R57, R2, PT ;  /* 0x000000023900720c */ /* 0x000fc60003f06270 */
[----:B----4-:R0:W-:Y:S04]  /*9a140*/  STL [R1+0x44], R58 ;  /* 0x0000443a01007387 */ /* 0x0101e80000100800 */
[----:B0-----:R-:W4:Y:S04]  /*9a150*/  LDL.LU R58, [R1+0x8144] ;  /* 0x00814400013a7983 */ /* 0x001f280000300800 */
        /* <DEDUP_REMOVED lines=426> */
[----:B------:R0:W2:Y:S04]  /*9bc00*/  @!P2 LDG.E.U8 R60, desc[UR34][R4.64] ;  /* 0x00000022043ca981 */ /* 0x0000a8000c1e1100 */
[----:B------:R-:W0:Y:S04]  /*9bc10*/  LDL R4, [R1+0x71a4] ;  /* 0x0071a40001047983 */ /* 0x000e280000100800 */
[----:B------:R-:W0:Y:S01]  /*9bc20*/  LDL R5, [R1+0x71dc] ;  /* 0x0071dc0001057983 */ /* 0x000e220000100800 */
[----:B------:R-:W-:Y:S02]  /*9bc30*/  ISETP.GE.AND P3, PT, R57, R2, PT ;  /* 0x000000023900720c */ /* 0x000fe40003f66270 */
[----:B------:R-:W-:-:S11]  /*9bc40*/  PRMT R41, RZ, 0x7610, R41 ;  /* 0x00007610ff297816 */ /* 0x000fd60000000029 */
[----:B0-----:R-:W-:-:S04]  /*9bc50*/  @!P3 LOP3.LUT R5, R5, R4, RZ, 0x3c, !PT ;  /* 0x000000040505b212 */ /* 0x001fc800078e3cff */
[----:B------:R-:W-:-:S04]  /*9bc60*/  @!P3 LOP3.LUT R4, R5, R4, RZ, 0x3c, !PT ;  /* 0x000000040504b212 */ /* 0x000fc800078e3cff */
[----:B------:R-:W-:-:S05]  /*9bc70*/  @!P3 LOP3.LUT R5, R5, R4, RZ, 0x3c, !PT ;  /* 0x000000040505b212 */ /* 0x000fca00078e3cff */
[----:B------:R-:W3:Y:S04]  /*9bc80*/  @!P3 LDG.E.U8 R41, desc[UR34][R4.64] ;  /* 0x000000220429b981 */ /* 0x000ee8000c1e1100 */
[----:B--2---:R0:W-:Y:S04]  /*9bc90*/  STL [R1+0xd4], R60 ;  /* 0x0000d43c01007387 */ /* 0x0041e80000100800 */
[----:B0-----:R-:W2:Y:S04]  /*9bca0*/  LDL R60, [R1+0x715c] ;  /* 0x00715c00013c7983 */ /* 0x001ea80000100800 */
[----:B---3--:R0:W-:Y:S04]  /*9bcb0*/  STL [R1+0xd0], R41 ;  /* 0x0000d02901007387 */ /* 0x0081e80000100800 */
[----:B0-----:R-:W3:Y:S04]  /*9bcc0*/  LDL.LU R41, [R1+0x8098] ;  /* 0x0080980001297983 */ /* 0x001ee80000300800 */
[----:B------:R-:W2:Y:S04]  /*9bcd0*/  LDL R4, [R1+0x7184] ;  /* 0x0071840001047983 */ /* 0x000ea80000100800 */
[----:B------:R-:W2:Y:S01]  /*9bce0*/  LDL R5, [R1+0x71bc] ;  /* 0x0071bc0001057983 */ /* 0x000ea20000100800 */
[----:B------:R-:W-:-:S02]  /*9bcf0*/  ISETP.GE.AND P0, PT, R57, R2, PT ;  /* 0x000000023900720c */ /* 0x000fc40003f06270 */
[----:B------:R-:W-:-:S11]  /*9bd00*/  PRMT R43, RZ, 0x7610, R43 ;  /* 0x00007610ff2b7816 */ /* 0x000fd6000000002b */
        /* <DEDUP_REMOVED lines=24> */
[----:B------:R-:W-:Y:S02]  /*9be90*/  ISETP.GE.AND P3, PT, R57, R2, PT ;  /* 0x000000023900720c */ /* 0x000fe40003f66270 */
[----:B------:R-:W-:Y:S01]  /*9bea0*/  PRMT R49, RZ, 0x7610, R49 ;  /* 0x00007610ff317816 */ /* 0x000fe20000000031 */
[----:B--2---:R0:W-:Y:S04]  /*9beb0*/  STL [R1+0xc4], R47 ;  /* 0x0000c42f01007387 */ /* 0x0041e80000100800 */
[----:B0-----:R-:W2:Y:S04]  /*9bec0*/  LDL.LU R47, [R1+0x808c] ;  /* 0x00808c00012f7983 */ /* 0x001ea80000300800 */
[----:B------:R-:W2:Y:S02]  /*9bed0*/  LDL R5, [R1+0x7124] ;  /* 0x0071240001057983 */ /* 0x000ea40000100800 */
[----:B------:R-:W-:-:S02]  /*9bee0*/  @!P3 IMAD.MOV.U32 R4, RZ, RZ, R60 ;  /* 0x000000ffff04b224 */ /* 0x000fc400078e003c */
[----:B------:R-:W3:Y:S04]  /*9bef0*/  LDL R60, [R1+0x70dc] ;  /* 0x0070dc00013c7983 */ /* 0x000ee80000100800 */
[----:B--2---:R-:W2:Y:S01]  /*9bf00*/  @!P3 LDG.E.U8 R49, desc[UR34][R4.64] ;  /* 0x000000220431b981 */ /* 0x004ea2000c1e1100 */
        /* <DEDUP_REMOVED lines=28> */
[----:B--2---:R0:W-:Y:S02]  /*9c0d0*/  STL [R1+0xbc], R3 ;  /* 0x0000bc0301007387 */ /* 0x0041e40000100800 */
[----:B0-----:R-:W0:Y:S01]  /*9c0e0*/  S2R R3, SR_TID.X ;  /* 0x0000000000037919 */ /* 0x001e220000002100 */
[----:B------:R-:W-:Y:S01]  /*9c0f0*/  ISETP.GE.AND P3, PT, R57, R2, PT ;  /* 0x000000023900720c */ /* 0x000fe20003f66270 */
[----:B---3--:R1:W-:Y:S04]  /*9c100*/  STL [R1+0xb4], R53 ;  /* 0x0000b43501007387 */ /* 0x0083e80000100800 */
[----:B-1----:R-:W2:Y:S04]  /*9c110*/  LDL.LU R53, [R1+0x8080] ;  /* 0x0080800001357983 */ /* 0x002ea80000300800 */
[----:B------:R-:W3:Y:S01]  /*9c120*/  LDL R5, [R1+0x70a4] ;  /* 0x0070a40001057983 */ /* 0x000ee20000100800 */
[----:B0-----:R-:W-:-:S02]  /*9c130*/  LOP3.LUT R4, R3, 0x1f, RZ, 0xc0, !PT ;  /* 0x0000001f03047812 */ /* 0x001fc400078ec0ff */
[----:B------:R-:W-:Y:S01]  /*9c140*/  PRMT R54, RZ, 0x7610, R54 ;  /* 0x00007610ff367816 */ /* 0x000fe20000000036 */
[----:B------:R-:W2:Y:S01]  /*9c150*/  LDL R3, [R1+0x7788] ;  /* 0x0077880001037983 */ /* 0x000ea20000100800 */
[-C--:B------:R-:W-:Y:S01]  /*9c160*/  ISETP.GE.AND P0, PT, R4, R2.reuse, PT ;  /* 0x000000020400720c */ /* 0x080fe20003f06270 */
[----:B------:R-:W-:Y:S02]  /*9c170*/  @!P3 IMAD.MOV.U32 R4, RZ, RZ, R60 ;  /* 0x000000ffff04b224 */ /* 0x000fe400078e003c */
[----:B------:R-:W2:Y:S04]  /*9c180*/  LDL R60, [R1+0x709c] ;  /* 0x00709c00013c7983 */ /* 0x000ea80000100800 */
[----:B---3--:R-:W3:Y:S01]  /*9c190*/  @!P3 LDG.E.U8 R54, desc[UR34][R4.64] ;  /* 0x000000220436b981 */ /* 0x008ee2000c1e1100 */
        /* <DEDUP_REMOVED lines=10> */
[CC--:B------:R-:W-:Y:S02]  /*9c240*/  ISETP.GE.AND P1, PT, R57.reuse, R2.reuse, PT ;  /* 0x000000023900720c */ /* 0x0c0fe40003f26270 */
[CC--:B------:R-:W-:Y:S02]  /*9c250*/  ISETP.GE.AND P2, PT, R57.reuse, R2.reuse, PT ;  /* 0x000000023900720c */ /* 0x0c0fe40003f46270 */
[CC--:B------:R-:W-:Y:S02]  /*9c260*/  ISETP.GE.AND P3, PT, R57.reuse, R2.reuse, PT ;  /* 0x000000023900720c */ /* 0x0c0fe40003f66270 */
[CC--:B------:R-:W-:Y:S02]  /*9c270*/  ISETP.GE.AND P4, PT, R57.reuse, R2.reuse, PT ;  /* 0x000000023900720c */ /* 0x0c0fe40003f86270 */
[CC--:B------:R-:W-:Y:S02]  /*9c280*/  ISETP.GE.AND P5, PT, R57.reuse, R2.reuse, PT ;  /* 0x000000023900720c */ /* 0x0c0fe40003fa6270 */
[----:B------:R-:W-:Y:S01]  /*9c290*/  ISETP.GE.AND P6, PT, R57, R2, PT ;  /* 0x000000023900720c */ /* 0x000fe20003fc6270 */
[----:B--2---:R0:W-:Y:S04]  /*9c2a0*/  STL [R1+0x9c], R61 ;  /* 0x00009c3d01007387 */ /* 0x0041e80000100800 */
[----:B------:R-:W2:Y:S01]  /*9c2b0*/  LDL R2, [R1+0x7760] ;  /* 0x0077600001027983 */ /* 0x000ea20000100800 */
[----:B------:R-:W-:-:S03]  /*9c2c0*/  PRMT R56, RZ, 0x7610, R56 ;  /* 0x00007610ff387816 */ /* 0x000fc60000000038 */
[----:B------:R-:W3:Y:S04]  /*9c2d0*/  LDL R57, [R1+0x703c] ;  /* 0x00703c0001397983 */ /* 0x000ee80000100800 */
[----:B0-----:R-:W3:Y:S01]  /*9c2e0*/  LDL R61, [R1+0x705c] ;  /* 0x00705c00013d7983 */ /* 0x001ee20000100800 */
[----:B--2---:R-:W-:-:S04]  /*9c2f0*/  @!P0 LOP3.LUT R3, R3, R2, RZ, 0x3c, !PT ;  /* 0x0000000203038212 */ /* 0x004fc800078e3cff */
[----:B------:R-:W-:-:S04]  /*9c300*/  @!P0 LOP3.LUT R2, R3, R2, RZ, 0x3c, !PT ;  /* 0x0000000203028212 */ /* 0x000fc800078e3cff */
[----:B------:R-:W-:-:S05]  /*9c310*/  @!P0 LOP3.LUT R3, R3, R2, RZ, 0x3c, !PT ;  /* 0x0000000203038212 */ /* 0x000fca00078e3cff */
[----:B------:R-:W2:Y:S01]  /*9c320*/  @!P0 LDG.E.U8 R56, desc[UR34][R2.64] ;  /* 0x0000002202388981 */ /* 0x000ea2000c1e1100 */
[----:B------:R-:W-:-:S03]  /*9c330*/  PRMT R55, RZ, 0x7610, R55 ;  /* 0x00007610ff377816 */ /* 0x000fc60000000037 */
[----:B--2---:R0:W-:Y:S04]  /*9c340*/  STL [R1+0x28], R56 ;  /* 0x0000283801007387 */ /* 0x0041e80000100800 */
[----:B0-----:R-:W2:Y:S04]  /*9c350*/  LDL.LU R56, [R1+0x8078] ;  /* 0x0080780001387983 */ /* 0x001ea80000300800 */
[----:B------:R-:W2:Y:S01]  /*9c360*/  LDL R3, [R1+0x7064] ;  /* 0x0070640001037983 */ /* 0x000ea20000100800 */
[----:B------:R-:W-:-:S03]  /*9c370*/  @!P1 IMAD.MOV.U32 R2, RZ, RZ, R60 ;  /* 0x000000ffff029224 */ /* 0x000fc600078e003c */
[----:B------:R-:W3:Y:S04]  /*9c380*/  LDL R60, [R1+0x701c] ;  /* 0x00701c00013c7983 */ /* 0x000ee80000100800 */
[----:B--2---:R-:W2:Y:S04]  /*9c390*/  @!P1 LDG.E.U8 R55, desc[UR34][R2.64] ;  /* 0x0000002202379981 */ /* 0x004ea8000c1e1100 */
        /* <DEDUP_REMOVED lines=9> */
[----:B------:R-:W2:Y:S01]  /*9c430*/  LDL R3, [R1+0x7024] ;  /* 0x0070240001037983 */ /* 0x000ea20000100800 */
[----:B----4-:R-:W-:Y:S01]  /*9c440*/  PRMT R58, RZ, 0x7610, R58 ;  /* 0x00007610ff3a7816 */ /* 0x010fe2000000003a */
[----:B---3--:R-:W-:Y:S02]  /*9c450*/  @!P3 IMAD.MOV.U32 R2, RZ, RZ, R61 ;  /* 0x000000ffff02b224 */ /* 0x008fe400078e003d */
[----:B--2---:R0:W-:Y:S01]  /*9c460*/  STL [R1+0x8], R31 ;  /* 0x0000081f01007387 */ /* 0x0041e20000100800 */
[----:B------:R-:W-:-:S03]  /*9c470*/  PRMT R13, RZ, 0x7610, R13 ;  /* 0x00007610ff0d7816 */ /* 0x000fc6000000000d */
[----:B------:R-:W2:Y:S04]  /*9c480*/  LDL R61, [R1+0x70a0] ;  /* 0x0070a000013d7983 */ /* 0x000ea80000100800 */
[----:B------:R1:W3:Y:S04]  /*9c490*/  @!P3 LDG.E.U8 R58, desc[UR34][R2.64] ;  /* 0x00000022023ab981 */ /* 0x0002e8000c1e1100 */
[----:B0-----:R-:W4:Y:S04]  /*9c4a0*/  LDL R31, [R1+0x6ffc] ;  /* 0x006ffc00011f7983 */ /* 0x001f280000100800 */
[----:B------:R-:W2:Y:S01]  /*9c4b0*/  LDL R3, [R1+0x7004] ;  /* 0x0070040001037983 */ /* 0x000ea20000100800 */
[----:B-1----:R-:W-:-:S03]  /*9c4c0*/  @!P4 IMAD.MOV.U32 R2, RZ, RZ, R57 ;  /* 0x000000ffff02c224 */ /* 0x002fc600078e0039 */
[----:B---3--:R0:W-:Y:S01]  /*9c4d0*/  STL [R1+0xc], R58 ;  /* 0x00000c3a01007387 */ /* 0x0081e20000100800 */
[----:B------:R-:W-:-:S03]  /*9c4e0*/  PRMT R59, RZ, 0x7610, R59 ;  /* 0x00007610ff3b7816 */ /* 0x000fc6000000003b */
[----:B------:R-:W3:Y:S04]  /*9c4f0*/  LDL R57, [R1+0x70c0] ;  /* 0x0070c00001397983 */ /* 0x000ee80000100800 */
[----:B--2---:R1:W2:Y:S04]  /*9c500*/  @!P4 LDG.E.U8 R13, desc[UR34][R2.64] ;  /* 0x00000022020dc981 */ /* 0x0042a8000c1e1100 */
[----:B0-----:R-:W3:Y:S04]  /*9c510*/  LDL R58, [R1+0x70d8] ;  /* 0x0070d800013a7983 */ /* 0x001ee80000100800 */
[----:B------:R-:W3:Y:S01]  /*9c520*/  LDL R3, [R1+0x6fe4] ;  /* 0x006fe40001037983 */ /* 0x000ee20000100800 */
[----:B-1----:R-:W-:-:S03]  /*9c530*/  @!P5 IMAD.MOV.U32 R2, RZ, RZ, R60 ;  /* 0x000000ffff02d224 */ /* 0x002fc600078e003c */
[----:B--2---:R0:W-:Y:S01]  /*9c540*/  STL [R1+0x10], R13 ;  /* 0x0000100d01007387 */ /* 0x0041e20000100800 */
[----:B------:R-:W-:-:S03]  /*9c550*/  PRMT R30, RZ, 0x7610, R30 ;  /* 0x00007610ff1e7816 */ /* 0x000fc6000000001e */
[----:B------:R-:W2:Y:S04]  /*9c560*/  LDL R60, [R1+0x70e0] ;  /* 0x0070e000013c7983 */ /* 0x000ea80000100800 */
[----:B---3--:R4:W3:Y:S04]  /*9c570*/  @!P5 LDG.E.U8 R59, desc[UR34][R2.64] ;  /* 0x00000022023bd981 */ /* 0x0088e8000c1e1100 */
[----:B0-----:R-:W2:Y:S04]  /*9c580*/  LDL R13, [R1+0x70f8] ;  /* 0x0070f800010d7983 */ /* 0x001ea80000100800 */
[----:B------:R-:W2:Y:S01]  /*9c590*/  LDL R3, [R1+0x6fcc] ;  /* 0x006fcc0001037983 */ /* 0x000ea20000100800 */
[----:B----4-:R-:W-:Y:S01]  /*9c5a0*/  @!P6 IMAD.MOV.U32 R2, RZ, RZ, R31 ;  /* 0x000000ffff02e224 */ /* 0x010fe200078e001f */
[----:B------:R-:W-:-:S02]  /*9c5b0*/  PRMT R12, RZ, 0x7610, R12 ;  /* 0x00007610ff0c7816 */ /* 0x000fc4000000000c */
[----:B---3--:R0:W-:Y:S01]  /*9c5c0*/  STL [R1+0x14], R59 ;  /* 0x0000143b01007387 */ /* 0x0081e20000100800 */
[----:B------:R-:W-:-:S03]  /*9c5d0*/  PRMT R52, RZ, 0x7610, R52 ;  /* 0x00007610ff347816 */ /* 0x000fc60000000034 */
[----:B------:R-:W3:Y:S04]  /*9c5e0*/  LDL R31, [R1+0x7100] ;  /* 0x00710000011f7983 */ /* 0x000ee80000100800 */
[----:B--2---:R1:W2:Y:S04]  /*9c5f0*/  @!P6 LDG.E.U8 R30, desc[UR34][R2.64] ;  /* 0x00000022021ee981 */ /* 0x0042a8000c1e1100 */
[----:B0-----:R-:W4:Y:S01]  /*9c600*/  LDL R59, [R1+0x7118] ;  /* 0x00711800013b7983 */ /* 0x001f220000100800 */
[----:B-1----:R-:W-:Y:S02]  /*9c610*/  @!P0 IMAD.MOV.U32 R2, RZ, RZ, R58 ;  /* 0x000000ffff028224 */ /* 0x002fe400078e003a */
[----:B------:R-:W-:Y:S01]  /*9c620*/  @!P0 IMAD.MOV.U32 R3, RZ, RZ, R61 ;  /* 0x000000ffff038224 */ /* 0x000fe200078e003d */
[----:B------:R-:W-:-:S02]  /*9c630*/  PRMT R50, RZ, 0x7610, R50 ;  /* 0x00007610ff327816 */ /* 0x000fc40000000032 */
[----:B------:R-:W-:Y:S02]  /*9c640*/  PRMT R48, RZ, 0x7610, R48 ;  /* 0x00007610ff307816 */ /* 0x000fe40000000030 */
[----:B------:R-:W-:Y:S02]  /*9c650*/  PRMT R46, RZ, 0x7610, R46 ;  /* 0x00007610ff2e7816 */ /* 0x000fe4000000002e */
[----:B------:R-:W-:Y:S01]  /*9c660*/  PRMT R44, RZ, 0x7610, R44 ;  /* 0x00007610ff2c7816 */ /* 0x000fe2000000002c */
[----:B------:R0:W3:Y:S01]  /*9c670*/  @!P0 LDG.E.U8 R12, desc[UR34][R2.64] ;  /* 0x00000022020c8981 */ /* 0x0000e2000c1e1100 */
[----:B------:R-:W-:Y:S02]  /*9c680*/  PRMT R42, RZ, 0x7610, R42 ;  /* 0x00007610ff2a7816 */ /* 0x000fe4000000002a */
[----:B------:R-:W-:Y:S02]  /*9c690*/  PRMT R40, RZ, 0x7610, R40 ;  /* 0x00007610ff287816 */ /* 0x000fe40000000028 */
[----:B------:R-:W-:-:S02]  /*9c6a0*/  PRMT R38, RZ, 0x7610, R38 ;  /* 0x00007610ff267816 */ /* 0x000fc40000000026 */
[----:B------:R-:W-:Y:S02]  /*9c6b0*/  PRMT R36, RZ, 0x7610, R36 ;  /* 0x00007610ff247816 */ /* 0x000fe40000000024 */
[----:B------:R-:W-:Y:S02]  /*9c6c0*/  PRMT R33, RZ, 0x7610, R33 ;  /* 0x00007610ff217816 */ /* 0x000fe40000000021 */
[----:B------:R-:W-:Y:S02]  /*9c6d0*/  PRMT R32, RZ, 0x7610, R32 ;  /* 0x00007610ff207816 */ /* 0x000fe40000000020 */
[----:B------:R-:W-:Y:S02]  /*9c6e0*/  PRMT R11, RZ, 0x7610, R11 ;  /* 0x00007610ff0b7816 */ /* 0x000fe4000000000b */
[----:B------:R-:W-:Y:S02]  /*9c6f0*/  PRMT R25, RZ, 0x7610, R25 ;  /* 0x00007610ff197816 */ /* 0x000fe40000000019 */
[----:B------:R-:W-:Y:S01]  /*9c700*/  PRMT R10, RZ, 0x7610, R10 ;  /* 0x00007610ff0a7816 */ /* 0x000fe2000000000a */
[----:B0-----:R-:W-:-:S02]  /*9c710*/  @!P0 IMAD.MOV.U32 R2, RZ, RZ, R13 ;  /* 0x000000ffff028224 */ /* 0x001fc400078e000d */
[----:B------:R-:W-:Y:S01]  /*9c720*/  @!P0 IMAD.MOV.U32 R3, RZ, RZ, R57 ;  /* 0x000000ffff038224 */ /* 0x000fe200078e0039 */
[----:B------:R-:W-:Y:S02]  /*9c730*/  PRMT R24, RZ, 0x7610, R24 ;  /* 0x00007610ff187816 */ /* 0x000fe40000000018 */
[----:B------:R-:W-:Y:S02]  /*9c740*/  PRMT R9, RZ, 0x7610, R9 ;  /* 0x00007610ff097816 */ /* 0x000fe40000000009 */
[----:B------:R-:W-:Y:S02]  /*9c750*/  PRMT R23, RZ, 0x7610, R23 ;  /* 0x00007610ff177816 */ /* 0x000fe40000000017 */
[----:B------:R-:W-:Y:S01]  /*9c760*/  PRMT R8, RZ, 0x7610, R8 ;  /* 0x00007610ff087816 */ /* 0x000fe20000000008 */
[----:B------:R0:W3:Y:S01]  /*9c770*/  @!P0 LDG.E.U8 R52, desc[UR34][R2.64] ;  /* 0x0000002202348981 */ /* 0x0000e2000c1e1100 */
[----:B------:R-:W-:Y:S02]  /*9c780*/  PRMT R22, RZ, 0x7610, R22 ;  /* 0x00007610ff167816 */ /* 0x000fe40000000016 */
[----:B------:R-:W-:-:S02]  /*9c790*/  PRMT R7, RZ, 0x7610, R7 ;  /* 0x00007610ff077816 */ /* 0x000fc40000000007 */
[----:B------:R-:W-:Y:S02]  /*9c7a0*/  PRMT R21, RZ, 0x7610, R21 ;  /* 0x00007610ff157816 */ /* 0x000fe40000000015 */
[----:B------:R-:W-:Y:S02]  /*9c7b0*/  PRMT R6, RZ, 0x7610, R6 ;  /* 0x00007610ff067816 */ /* 0x000fe40000000006 */
[----:B------:R-:W-:Y:S02]  /*9c7c0*/  PRMT R20, RZ, 0x7610, R20 ;  /* 0x00007610ff147816 */ /* 0x000fe40000000014 */
[----:B------:R-:W-:Y:S02]  /*9c7d0*/  PRMT R5, RZ, 0x7610, R5 ;  /* 0x00007610ff057816 */ /* 0x000fe40000000005 */
[----:B------:R-:W-:Y:S02]  /*9c7e0*/  PRMT R19, RZ, 0x7610, R19 ;  /* 0x00007610ff137816 */ /* 0x000fe40000000013 */
[----:B------:R-:W-:-:S02]  /*9c7f0*/  PRMT R18, RZ, 0x7610, R18 ;  /* 0x00007610ff127816 */ /* 0x000fc40000000012 */
[----:B------:R-:W-:Y:S01]  /*9c800*/  PRMT R4, RZ, 0x7610, R4 ;  /* 0x00007610ff047816 */ /* 0x000fe20000000004 */
[----:B0-----:R-:W-:Y:S01]  /*9c810*/  @!P0 IMAD.MOV.U32 R3, RZ, RZ, R60 ;  /* 0x000000ffff038224 */ /* 0x001fe200078e003c */
[----:B------:R-:W-:Y:S02]  /*9c820*/  PRMT R17, RZ, 0x7610, R17 ;  /* 0x00007610ff117816 */ /* 0x000fe40000000011 */
[----:B------:R-:W-:Y:S02]  /*9c830*/  PRMT R16, RZ, 0x7610, R16 ;  /* 0x00007610ff107816 */ /* 0x000fe40000000010 */
        /* <DEDUP_REMOVED lines=19> */
[----:B------:R-:W-:Y:S01]  /*9c970*/  PRMT R55, RZ, 0x7610, R55 ;  /* 0x00007610ff377816 */ /* 0x000fe20000000037 */
[----:B------:R-:W-:Y:S04]  /*9c980*/  LDS.U8 R60, [R0+UR4+0x2008] ;  /* 0x00200804003c7984 */ /* 0x000fe80008000000 */
[----:B------:R-:W-:Y:S04]  /*9c990*/  LDS.U8 R61, [R0+UR4+0x2200] ;  /* 0x00220004003d7984 */ /* 0x000fe80008000000 */
[----:B--2---:R0:W-:Y:S01]  /*9c9a0*/  STL [R1+0x18], R30 ;  /* 0x0000181e01007387 */ /* 0x0041e20000100800 */
[----:B----4-:R-:W-:-:S03]  /*9c9b0*/  @!P0 IMAD.MOV.U32 R2, RZ, RZ, R59 ;  /* 0x000000ffff028224 */ /* 0x010fc600078e003b */
[----:B------:R-:W2:Y:S04]  /*9c9c0*/  LDL R58, [R1+0x7120] ;  /* 0x00712000013a7983 */ /* 0x000ea80000100800 */
[----:B------:R-:W-:Y:S04]  /*9c9d0*/  LDS.U8 R59, [R0+UR4+0x2208] ;  /* 0x00220804003b7984 */ /* 0x000fe80008000000 */
[----:B------:R1:W4:Y:S04]  /*9c9e0*/  @!P0 LDG.E.U8 R50, desc[UR34][R2.64] ;  /* 0x0000002202328981 */ /* 0x000328000c1e1100 */
[----:B0-----:R-:W2:Y:S04]  /*9c9f0*/  LDL R30, [R1+0x7138] ;  /* 0x00713800011e7983 */ /* 0x001ea80000100800 */
[----:B---3--:R0:W-:Y:S04]  /*9ca00*/  STL [R1], R12 ;  /* 0x0000000c01007387 */ /* 0x0081e80000100800 */
[----:B------:R-:W3:Y:S04]  /*9ca10*/  LDL R57, [R1+0x7140] ;  /* 0x0071400001397983 */ /* 0x000ee80000100800 */
[----:B------:R-:W3:Y:S04]  /*9ca20*/  LDL R13, [R1+0x7178] ;  /* 0x00717800010d7983 */ /* 0x000ee80000100800 */
[----:B0-----:R-:W3:Y:S01]  /*9ca30*/  LDL R12, [R1+0x7158] ;  /* 0x00715800010c7983 */ /* 0x001ee20000100800 */
[----:B-1----:R-:W-:-:S03]  /*9ca40*/  @!P0 IMAD.MOV.U32 R3, RZ, RZ, R31 ;  /* 0x000000ffff038224 */ /* 0x002fc600078e001f */
[----:B------:R0:W-:Y:S01]  /*9ca50*/  STL [R1+0x8054], R52 ;  /* 0x0080543401007387 */ /* 0x0001e20000100800 */
[----:B--2---:R-:W-:-:S03]  /*9ca60*/  @!P0 IMAD.MOV.U32 R2, RZ, RZ, R30 ;  /* 0x000000ffff028224 */ /* 0x004fc600078e001e */
[----:B----4-:R1:W-:Y:S04]  /*9ca70*/  STL [R1+0x8020], R50 ;  /* 0x0080203201007387 */ /* 0x0103e80000100800 */
[----:B------:R-:W2:Y:S04]  /*9ca80*/  LDL R31, [R1+0x7160] ;  /* 0x00716000011f7983 */ /* 0x000ea80000100800 */
[----:B------:R-:W4:Y:S04]  /*9ca90*/  LDL R30, [R1+0x7198] ;  /* 0x00719800011e7983 */ /* 0x000f280000100800 */
[----:B------:R0:W4:Y:S02]  /*9caa0*/  @!P0 LDG.E.U8 R48, desc[UR34][R2.64] ;  /* 0x0000002202308981 */ /* 0x000124000c1e1100 */
[----:B0-----:R-:W-:-:S02]  /*9cab0*/  @!P0 IMAD.MOV.U32 R3, RZ, RZ, R58 ;  /* 0x000000ffff038224 */ /* 0x001fc400078e003a */
[----:B---3--:R-:W-:Y:S01]  /*9cac0*/  @!P0 IMAD.MOV.U32 R2, RZ, RZ, R12 ;  /* 0x000000ffff028224 */ /* 0x008fe200078e000c */
[----:B------:R-:W-:Y:S04]  /*9cad0*/  LDS.U8 R58, [R0+UR4] ;  /* 0x00000004003a7984 */ /* 0x000fe80008000000 */
[----:B------:R0:W3:Y:S02]  /*9cae0*/  @!P0 LDG.E.U8 R46, desc[UR34][R2.64] ;  /* 0x00000022022e8981 */ /* 0x0000e4000c1e1100 */
[----:B0-----:R-:W-:Y:S02]  /*9caf0*/  @!P0 IMAD.MOV.U32 R2, RZ, RZ, R13 ;  /* 0x000000ffff028224 */ /* 0x001fe400078e000d */
[----:B------:R-:W-:Y:S02]  /*9cb00*/  @!P0 IMAD.MOV.U32 R3, RZ, RZ, R57 ;  /* 0x000000ffff038224 */ /* 0x000fe400078e0039 */
[----:B------:R-:W-:Y:S04]  /*9cb10*/  LDS.U8 R57, [R0+UR4+0x208] ;  /* 0x0002080400397984 */ /* 0x000fe80008000000 */
[----:B------:R2:W3:Y:S02]  /*9cb20*/  @!P0 LDG.E.U8 R44, desc[UR34][R2.64] ;  /* 0x00000022022c8981 */ /* 0x0004e4000c1e1100 */
[----:B--2---:R-:W-:-:S02]  /*9cb30*/  @!P0 IMAD.MOV.U32 R3, RZ, RZ, R31 ;  /* 0x000000ffff038224 */ /* 0x004fc400078e001f */
[----:B----4-:R-:W-:Y:S01]  /*9cb40*/  @!P0 IMAD.MOV.U32 R2, RZ, RZ, R30 ;  /* 0x000000ffff028224 */ /* 0x010fe200078e001e */
[----:B------:R0:W-:Y:S04]  /*9cb50*/  STL [R1+0x8058], R48 ;  /* 0x0080583001007387 */ /* 0x0001e80000100800 */
[----:B------:R-:W2:Y:S04]  /*9cb60*/  LDL R52, [R1+0x7180] ;  /* 0x0071800001347983 */ /* 0x000ea80000100800 */
[----:B------:R-:W4:Y:S04]  /*9cb70*/  LDL R12, [R1+0x71b8] ;  /* 0x0071b800010c7983 */ /* 0x000f280000100800 */
[----:B------:R2:W4:Y:S04]  /*9cb80*/  @!P0 LDG.E.U8 R42, desc[UR34][R2.64] ;  /* 0x00000022022a8981 */ /* 0x000528000c1e1100 */
[----:B---3--:R3:W-:Y:S04]  /*9cb90*/  STL [R1+0x8024], R46 ;  /* 0x0080242e01007387 */ /* 0x0087e80000100800 */
[----:B-1----:R-:W4:Y:S04]  /*9cba0*/  LDL R50, [R1+0x71a0] ;  /* 0x0071a00001327983 */ /* 0x002f280000100800 */
[----:B0-----:R-:W4:Y:S04]  /*9cbb0*/  LDL R48, [R1+0x71d8] ;  /* 0x0071d80001307983 */ /* 0x001f280000100800 */
[----:B------:R-:W4:Y:S04]  /*9cbc0*/  LDL R13, [R1+0x71f8] ;  /* 0x0071f800010d7983 */ /* 0x000f280000100800 */
[----:B---3--:R-:W3:Y:S04]  /*9cbd0*/  LDL R46, [R1+0x71c0] ;  /* 0x0071c000012e7983 */ /* 0x008ee80000100800 */
[----:B------:R-:W-:Y:S04]  /*9cbe0*/  STL [R1+0x8050], R44 ;  /* 0x0080502c01007387 */ /* 0x000fe80000100800 */
[----:B------:R-:W3:Y:S04]  /*9cbf0*/  LDL R31, [R1+0x71e0] ;  /* 0x0071e000011f7983 */ /* 0x000ee80000100800 */
[----:B------:R-:W3:Y:S01]  /*9cc00*/  LDL R30, [R1+0x7218] ;  /* 0x00721800011e7983 */ /* 0x000ee20000100800 */
[----:B--2---:R-:W-:-:S02]  /*9cc10*/  @!P0 IMAD.MOV.U32 R3, RZ, RZ, R52 ;  /* 0x000000ffff038224 */ /* 0x004fc400078e0034 */
[----:B----4-:R-:W-:Y:S01]  /*9cc20*/  @!P0 IMAD.MOV.U32 R2, RZ, RZ, R12 ;  /* 0x000000ffff028224 */ /* 0x010fe200078e000c */
[----:B------:R0:W-:Y:S04]  /*9cc30*/  STL [R1+0x8028], R42 ;  /* 0x0080282a01007387 */ /* 0x0001e80000100800 */
[----:B------:R-:W2:Y:S04]  /*9cc40*/  LDL R12, [R1+0x7238] ;  /* 0x00723800010c7983 */ /* 0x000ea80000100800 */
[----:B------:R1:W4:Y:S04]  /*9cc50*/  @!P0 LDG.E.U8 R40, desc[UR34][R2.64] ;  /* 0x0000002202288981 */ /* 0x000328000c1e1100 */
[----:B0-----:R-:W4:Y:S01]  /*9cc60*/  LDL R42, [R1+0x7200] ;  /* 0x00720000012a7983 */ /* 0x001f220000100800 */
[----:B-1----:R-:W-:-:S02]  /*9cc70*/  @!P0 IMAD.MOV.U32 R3, RZ, RZ, R50 ;  /* 0x000000ffff038224 */ /* 0x002fc400078e0032 */
[----:B------:R-:W-:-:S05]  /*9cc80*/  @!P0 IMAD.MOV.U32 R2, RZ, RZ, R48 ;  /* 0x000000ffff028224 */ /* 0x000fca00078e0030 */
[----:B------:R0:W4:Y:S02]  /*9cc90*/  @!P0 LDG.E.U8 R38, desc[UR34][R2.64] ;  /* 0x0000002202268981 */ /* 0x000124000c1e1100 */
[----:B0-----:R-:W-:Y:S02]  /*9cca0*/  @!P0 IMAD.MOV.U32 R2, RZ, RZ, R13 ;  /* 0x000000ffff028224 */ /* 0x001fe400078e000d */
[----:B---3--:R-:W-:-:S05]  /*9ccb0*/  @!P0 IMAD.MOV.U32 R3, RZ, RZ, R46 ;  /* 0x000000ffff038224 */ /* 0x008fca00078e002e */
[----:B------:R0:W3:Y:S02]  /*9ccc0*/  @!P0 LDG.E.U8 R36, desc[UR34][R2.64] ;  /* 0x0000002202248981 */ /* 0x0000e4000c1e1100 */
[----:B0-----:R-:W-:Y:S02]  /*9ccd0*/  @!P0 IMAD.MOV.U32 R2, RZ, RZ, R30 ;  /* 0x000000ffff028224 */ /* 0x001fe400078e001e */
[----:B------:R-:W-:-:S05]  /*9cce0*/  @!P0 IMAD.MOV.U32 R3, RZ, RZ, R31 ;  /* 0x000000ffff038224 */ /* 0x000fca00078e001f */
[----:B------:R2:W3:Y:S02]  /*9ccf0*/  @!P0 LDG.E.U8 R33, desc[UR34][R2.64] ;  /* 0x0000002202218981 */ /* 0x0004e4000c1e1100 */
[----:B--2---:R-:W-:Y:S02]  /*9cd00*/  @!P0 IMAD.MOV.U32 R2, RZ, RZ, R12 ;  /* 0x000000ffff028224 */ /* 0x004fe400078e000c */
[----:B----4-:R0:W-:Y:S01]  /*9cd10*/  STL [R1+0x8048], R40 ;  /* 0x0080482801007387 */ /* 0x0101e20000100800 */
[----:B------:R-:W-:-:S05]  /*9cd20*/  @!P0 IMAD.MOV.U32 R3, RZ, RZ, R42 ;  /* 0x000000ffff038224 */ /* 0x000fca00078e002a */
[----:B------:R-:W2:Y:S04]  /*9cd30*/  @!P0 LDG.E.U8 R32, desc[UR34][R2.64] ;  /* 0x0000002202208981 */ /* 0x000ea8000c1e1100 */
[----:B------:R1:W-:Y:S04]  /*9cd40*/  STL [R1+0x802c], R38 ;  /* 0x00802c2601007387 */ /* 0x0003e80000100800 */
[----:B------:R-:W4:Y:S04]  /*9cd50*/  LDL R13, [R1+0x7258] ;  /* 0x00725800010d7983 */ /* 0x000f280000100800 */
[----:B------:R-:W4:Y:S04]  /*9cd60*/  LDL R44, [R1+0x7220] ;  /* 0x00722000012c7983 */ /* 0x000f280000100800 */
[----:B---3--:R3:W-:Y:S04]  /*9cd70*/  STL [R1+0x8040], R36 ;  /* 0x0080402401007387 */ /* 0x0087e80000100800 */
[----:B------:R-:W4:Y:S04]  /*9cd80*/  LDL R31, [R1+0x7240] ;  /* 0x00724000011f7983 */ /* 0x000f280000100800 */
[----:B------:R-:W4:Y:S04]  /*9cd90*/  LDL R30, [R1+0x7278] ;  /* 0x00727800011e7983 */ /* 0x000f280000100800 */
[----:B------:R1:W-:Y:S04]  /*9cda0*/  STL [R1+0x8030], R33 ;  /* 0x0080302101007387 */ /* 0x0003e80000100800 */
[----:B------:R-:W4:Y:S04]  /*9cdb0*/  LDL R42, [R1+0x7260] ;  /* 0x00726000012a7983 */ /* 0x000f280000100800 */
[----:B0-----:R-:W4:Y:S04]  /*9cdc0*/  LDL R40, [R1+0x7298] ;  /* 0x0072980001287983 */ /* 0x001f280000100800 */
[----:B-1----:R-:W4:Y:S04]  /*9cdd0*/  LDL R38, [R1+0x7280] ;  /* 0x0072800001267983 */ /* 0x002f280000100800 */
[----:B------:R-:W4:Y:S04]  /*9cde0*/  LDL R12, [R1+0x72b8] ;  /* 0x0072b800010c7983 */ /* 0x000f280000100800 */
[----:B--2---:R0:W-:Y:S04]  /*9cdf0*/  STL [R1+0x8044], R32 ;  /* 0x0080442001007387 */ /* 0x0041e80000100800 */
[----:B---3--:R-:W2:Y:S01]  /*9ce00*/  LDL R36, [R1+0x72a0] ;  /* 0x0072a00001247983 */ /* 0x008ea20000100800 */
[----:B----4-:R-:W-:-:S03]  /*9ce10*/  @!P0 IMAD.MOV.U32 R2, RZ, RZ, R13 ;  /* 0x000000ffff028224 */ /* 0x010fc600078e000d */
[----:B------:R-:W3:Y:S01]  /*9ce20*/  LDL R13, [R1+0x72d8] ;  /* 0x0072d800010d7983 */ /* 0x000ee20000100800 */
[----:B------:R-:W-:-:S05]  /*9ce30*/  @!P0 IMAD.MOV.U32 R3, RZ, RZ, R44 ;  /* 0x000000ffff038224 */ /* 0x000fca00078e002c */
[----:B------:R1:W4:Y:S02]  /*9ce40*/  @!P0 LDG.E.U8 R11, desc[UR34][R2.64] ;  /* 0x00000022020b8981 */ /* 0x000324000c1e1100 */
[----:B-1----:R-:W-:Y:S02]  /*9ce50*/  @!P0 IMAD.MOV.U32 R2, RZ, RZ, R30 ;  /* 0x000000ffff028224 */ /* 0x002fe400078e001e */
        /* <DEDUP_REMOVED lines=8> */
[----:B--2---:R-:W-:Y:S02]  /*9cee0*/  @!P0 IMAD.MOV.U32 R3, RZ, RZ, R36 ;  /* 0x000000ffff038224 */ /* 0x004fe400078e0024 */
[----:B---3--:R-:W-:-:S05]  /*9cef0*/  @!P0 IMAD.MOV.U32 R2, RZ, RZ, R13 ;  /* 0x000000ffff028224 */ /* 0x008fca00078e000d */
[----:B------:R-:W2:Y:S04]  /*9cf00*/  @!P0 LDG.E.U8 R9, desc[UR34][R2.64] ;  /* 0x0000002202098981 */ /* 0x000ea8000c1e1100 */
[----:B----4-:R-:W-:Y:S04]  /*9cf10*/  STL [R1+0x8034], R11 ;  /* 0x0080340b01007387 */ /* 0x010fe80000100800 */
[----:B------:R-:W3:Y:S04]  /*9cf20*/  LDL R33, [R1+0x72c0] ;  /* 0x0072c00001217983 */ /* 0x000ee80000100800 */
[----:B0-----:R-:W4:Y:S04]  /*9cf30*/  LDL R32, [R1+0x72f8] ;  /* 0x0072f80001207983 */ /* 0x001f280000100800 */
[----:B------:R-:W3:Y:S04]  /*9cf40*/  LDL R31, [R1+0x72e0] ;  /* 0x0072e000011f7983 */ /* 0x000ee80000100800 */
[----:B------:R-:W3:Y:S04]  /*9cf50*/  LDL R30, [R1+0x7318] ;  /* 0x00731800011e7983 */ /* 0x000ee80000100800 */
[----:B------:R0:W-:Y:S04]  /*9cf60*/  STL [R1+0x803c], R25 ;  /* 0x00803c1901007387 */ /* 0x0001e80000100800 */
[----:B------:R1:W-:Y:S04]  /*9cf70*/  STL [R1+0x8038], R10 ;  /* 0x0080380a01007387 */ /* 0x0003e80000100800 */
[----:B0-----:R-:W3:Y:S04]  /*9cf80*/  LDL R25, [R1+0x7300] ;  /* 0x0073000001197983 */ /* 0x001ee80000100800 */
[----:B------:R-:W3:Y:S04]  /*9cf90*/  LDL R11, [R1+0x7338] ;  /* 0x00733800010b7983 */ /* 0x000ee80000100800 */
[----:B------:R-:W3:Y:S04]  /*9cfa0*/  LDL R12, [R1+0x7358] ;  /* 0x00735800010c7983 */ /* 0x000ee80000100800 */
[----:B------:R-:W-:Y:S04]  /*9cfb0*/  STL [R1+0x804c], R24 ;  /* 0x00804c1801007387 */ /* 0x000fe80000100800 */
[----:B------:R-:W3:Y:S04]  /*9cfc0*/  LDL R13, [R1+0x7320] ;  /* 0x00732000010d7983 */ /* 0x000ee80000100800 */
[----:B--2---:R0:W-:Y:S04]  /*9cfd0*/  STL [R1+0x805c], R9 ;  /* 0x00805c0901007387 */ /* 0x0041e80000100800 */
[----:B-1----:R-:W2:Y:S04]  /*9cfe0*/  LDL R10, [R1+0x7340] ;  /* 0x00734000010a7983 */ /* 0x002ea80000100800 */
[----:B0-----:R-:W2:Y:S01]  /*9cff0*/  LDL R9, [R1+0x7378] ;  /* 0x0073780001097983 */ /* 0x001ea20000100800 */
[----:B----4-:R-:W-:-:S02]  /*9d000*/  @!P0 IMAD.MOV.U32 R2, RZ, RZ, R32 ;  /* 0x000000ffff028224 */ /* 0x010fc400078e0020 */
[----:B---3--:R-:W-:-:S05]  /*9d010*/  @!P0 IMAD.MOV.U32 R3, RZ, RZ, R33 ;  /* 0x000000ffff038224 */ /* 0x008fca00078e0021 */
[----:B------:R0:W3:Y:S02]  /*9d020*/  @!P0 LDG.E.U8 R23, desc[UR34][R2.64] ;  /* 0x0000002202178981 */ /* 0x0000e4000c1e1100 */
[----:B0-----:R-:W-:Y:S02]  /*9d030*/  @!P0 IMAD.MOV.U32 R2, RZ, RZ, R30 ;  /* 0x000000ffff028224 */ /* 0x001fe400078e001e */
[----:B------:R-:W-:-:S05]  /*9d040*/  @!P0 IMAD.MOV.U32 R3, RZ, RZ, R31 ;  /* 0x000000ffff038224 */ /* 0x000fca00078e001f */
[----:B------:R0:W4:Y:S02]  /*9d050*/  @!P0 LDG.E.U8 R8, desc[UR34][R2.64] ;  /* 0x0000002202088981 */ /* 0x000124000c1e1100 */
[----:B0-----:R-:W-:Y:S02]  /*9d060*/  @!P0 IMAD.MOV.U32 R2, RZ, RZ, R11 ;  /* 0x000000ffff028224 */ /* 0x001fe400078e000b */
[----:B------:R-:W-:-:S05]  /*9d070*/  @!P0 IMAD.MOV.U32 R3, RZ, RZ, R25 ;  /* 0x000000ffff038224 */ /* 0x000fca00078e0019 */
[----:B------:R0:W4:Y:S02]  /*9d080*/  @!P0 LDG.E.U8 R22, desc[UR34][R2.64] ;  /* 0x0000002202168981 */ /* 0x000124000c1e1100 */
[----:B0-----:R-:W-:Y:S02]  /*9d090*/  @!P0 IMAD.MOV.U32 R2, RZ, RZ, R12 ;  /* 0x000000ffff028224 */ /* 0x001fe400078e000c */
[----:B------:R-:W-:-:S05]  /*9d0a0*/  @!P0 IMAD.MOV.U32 R3, RZ, RZ, R13 ;  /* 0x000000ffff038224 */ /* 0x000fca00078e000d */
[----:B------:R2:W4:Y:S02]  /*9d0b0*/  @!P0 LDG.E.U8 R7, desc[UR34][R2.64] ;  /* 0x0000002202078981 */ /* 0x000524000c1e1100 */
[----:B--2---:R-:W-:Y:S02]  /*9d0c0*/  @!P0 IMAD.MOV.U32 R3, RZ, RZ, R10 ;  /* 0x000000ffff038224 */ /* 0x004fe400078e000a */
[----:B------:R-:W-:-:S05]  /*9d0d0*/  @!P0 IMAD.MOV.U32 R2, RZ, RZ, R9 ;  /* 0x000000ffff028224 */ /* 0x000fca00078e0009 */
[----:B------:R-:W2:Y:S04]  /*9d0e0*/  @!P0 LDG.E.U8 R21, desc[UR34][R2.64] ;  /* 0x0000002202158981 */ /* 0x000ea8000c1e1100 */
[----:B---3--:R0:W-:Y:S04]  /*9d0f0*/  STL [R1+0x8060], R23 ;  /* 0x0080601701007387 */ /* 0x0081e80000100800 */
[----:B------:R-:W3:Y:S04]  /*9d100*/  LDL R33, [R1+0x7360] ;  /* 0x0073600001217983 */ /* 0x000ee80000100800 */
[----:B------:R-:W3:Y:S04]  /*9d110*/  LDL R32, [R1+0x7398] ;  /* 0x0073980001207983 */ /* 0x000ee80000100800 */
[----:B------:R-:W3:Y:S04]  /*9d120*/  LDL R31, [R1+0x7380] ;  /* 0x00738000011f7983 */ /* 0x000ee80000100800 */
[----:B------:R-:W3:Y:S04]  /*9d130*/  LDL R30, [R1+0x73b8] ;  /* 0x0073b800011e7983 */ /* 0x000ee80000100800 */
[----:B----4-:R1:W-:Y:S04]  /*9d140*/  STL [R1+0x8064], R8 ;  /* 0x0080640801007387 */ /* 0x0103e80000100800 */
[----:B------:R-:W4:Y:S04]  /*9d150*/  LDL R25, [R1+0x73a0] ;  /* 0x0073a00001197983 */ /* 0x000f280000100800 */
[----:B0-----:R-:W4:Y:S04]  /*9d160*/  LDL R23, [R1+0x73d8] ;  /* 0x0073d80001177983 */ /* 0x001f280000100800 */
[----:B------:R-:W4:Y:S04]  /*9d170*/  LDL R11, [R1+0x73f8] ;  /* 0x0073f800010b7983 */ /* 0x000f280000100800 */
[----:B------:R-:W-:Y:S04]  /*9d180*/  STL [R1+0x8068], R22 ;  /* 0x0080681601007387 */ /* 0x000fe80000100800 */
[----:B------:R-:W4:Y:S04]  /*9d190*/  LDL R24, [R1+0x73c0] ;  /* 0x0073c00001187983 */ /* 0x000f280000100800 */
[----:B------:R-:W4:Y:S04]  /*9d1a0*/  LDL R13, [R1+0x73e0] ;  /* 0x0073e000010d7983 */ /* 0x000f280000100800 */
[----:B------:R-:W4:Y:S04]  /*9d1b0*/  LDL R12, [R1+0x7418] ;  /* 0x00741800010c7983 */ /* 0x000f280000100800 */
[----:B------:R0:W-:Y:S04]  /*9d1c0*/  STL [R1+0x806c], R7 ;  /* 0x00806c0701007387 */ /* 0x0001e80000100800 */
[----:B------:R-:W4:Y:S04]  /*9d1d0*/  LDL R10, [R1+0x7400] ;  /* 0x00740000010a7983 */ /* 0x000f280000100800 */
[----:B------:R-:W4:Y:S04]  /*9d1e0*/  LDL R9, [R1+0x7438] ;  /* 0x0074380001097983 */ /* 0x000f280000100800 */
[----:B--2---:R2:W-:Y:S04]  /*9d1f0*/  STL [R1+0x8070], R21 ;  /* 0x0080701501007387 */ /* 0x0045e80000100800 */
[----:B-1----:R-:W4:Y:S04]  /*9d200*/  LDL R8, [R1+0x7420] ;  /* 0x0074200001087983 */ /* 0x002f280000100800 */
[----:B0-----:R-:W4:Y:S01]  /*9d210*/  LDL R7, [R1+0x7458] ;  /* 0x0074580001077983 */ /* 0x001f220000100800 */
[----:B---3--:R-:W-:-:S02]  /*9d220*/  @!P0 IMAD.MOV.U32 R2, RZ, RZ, R32 ;  /* 0x000000ffff028224 */ /* 0x008fc400078e0020 */
[----:B------:R-:W-:Y:S01]  /*9d230*/  @!P0 IMAD.MOV.U32 R3, RZ, RZ, R33 ;  /* 0x000000ffff038224 */ /* 0x000fe200078e0021 */
[----:B------:R-:W3:Y:S04]  /*9d240*/  LDL R22, [R1+0x7478] ;  /* 0x0074780001167983 */ /* 0x000ee80000100800 */
[----:B------:R-:W3:Y:S04]  /*9d250*/  LDL R33, [R1+0x76a0] ;  /* 0x0076a00001217983 */ /* 0x000ee80000100800 */
[----:B------:R0:W3:Y:S04]  /*9d260*/  @!P0 LDG.E.U8 R6, desc[UR34][R2.64] ;  /* 0x0000002202068981 */ /* 0x0000e8000c1e1100 */
[----:B--2---:R-:W2:Y:S04]  /*9d270*/  LDL R21, [R1+0x7460] ;  /* 0x0074600001157983 */ /* 0x004ea80000100800 */
[----:B------:R-:W2:Y:S01]  /*9d280*/  LDL R32, [R1+0x76d8] ;  /* 0x0076d80001207983 */ /* 0x000ea20000100800 */
[----:B0-----:R-:W-:-:S02]  /*9d290*/  @!P0 IMAD.MOV.U32 R2, RZ, RZ, R30 ;  /* 0x000000ffff028224 */ /* 0x001fc400078e001e */
[----:B------:R-:W-:-:S05]  /*9d2a0*/  @!P0 IMAD.MOV.U32 R3, RZ, RZ, R31 ;  /* 0x000000ffff038224 */ /* 0x000fca00078e001f */
[----:B------:R4:W2:Y:S02]  /*9d2b0*/  @!P0 LDG.E.U8 R20, desc[UR34][R2.64] ;  /* 0x0000002202148981 */ /* 0x0008a4000c1e1100 */
[----:B----4-:R-:W-:Y:S02]  /*9d2c0*/  @!P0 IMAD.MOV.U32 R2, RZ, RZ, R23 ;  /* 0x000000ffff028224 */ /* 0x010fe400078e0017 */
[----:B------:R-:W-:Y:S01]  /*9d2d0*/  @!P0 IMAD.MOV.U32 R3, RZ, RZ, R25 ;  /* 0x000000ffff038224 */ /* 0x000fe200078e0019 */
[----:B------:R-:W4:Y:S04]  /*9d2e0*/  LDL R23, [R1+0x7440] ;  /* 0x0074400001177983 */ /* 0x000f280000100800 */
[----:B------:R-:W2:Y:S04]  /*9d2f0*/  LDL R25, [R1+0x7480] ;  /* 0x0074800001197983 */ /* 0x000ea80000100800 */
[----:B------:R0:W2:Y:S02]  /*9d300*/  @!P0 LDG.E.U8 R5, desc[UR34][R2.64] ;  /* 0x0000002202058981 */ /* 0x0000a4000c1e1100 */
[----:B0-----:R-:W-:-:S02]  /*9d310*/  @!P0 IMAD.MOV.U32 R2, RZ, RZ, R11 ;  /* 0x000000ffff028224 */ /* 0x001fc400078e000b */
[----:B------:R-:W2:Y:S01]  /*9d320*/  LDL R11, [R1+0x7498] ;  /* 0x00749800010b7983 */ /* 0x000ea20000100800 */
[----:B------:R-:W-:-:S03]  /*9d330*/  @!P0 IMAD.MOV.U32 R3, RZ, RZ, R24 ;  /* 0x000000ffff038224 */ /* 0x000fc600078e0018 */
[----:B------:R-:W2:Y:S04]  /*9d340*/  LDL R24, [R1+0x74b8] ;  /* 0x0074b80001187983 */ /* 0x000ea80000100800 */
[----:B------:R0:W2:Y:S02]  /*9d350*/  @!P0 LDG.E.U8 R19, desc[UR34][R2.64] ;  /* 0x0000002202138981 */ /* 0x0000a4000c1e1100 */
[----:B0-----:R-:W-:Y:S02]  /*9d360*/  @!P0 IMAD.MOV.U32 R2, RZ, RZ, R12 ;  /* 0x000000ffff028224 */ /* 0x001fe400078e000c */
[----:B------:R-:W-:Y:S02]  /*9d370*/  @!P0 IMAD.MOV.U32 R3, RZ, RZ, R13 ;  /* 0x000000ffff038224 */ /* 0x000fe400078e000d */
[----:B------:R-:W-:-:S02]  /*9d380*/  @!P0 IMAD.MOV.U32 R12, RZ, RZ, R9 ;  /* 0x000000ffff0c8224 */ /* 0x000fc400078e0009 */
[----:B------:R-:W-:Y:S01]  /*9d390*/  @!P0 IMAD.MOV.U32 R13, RZ, RZ, R10 ;  /* 0x000000ffff0d8224 */ /* 0x000fe200078e000a */
[----:B------:R-:W2:Y:S04]  /*9d3a0*/  LDL R9, [R1+0x74d8] ;  /* 0x0074d80001097983 */ /* 0x000ea80000100800 */
[----:B------:R-:W2:Y:S04]  /*9d3b0*/  LDL R10, [R1+0x74a0] ;  /* 0x0074a000010a7983 */ /* 0x000ea80000100800 */
[----:B------:R0:W2:Y:S04]  /*9d3c0*/  @!P0 LDG.E.U8 R18, desc[UR34][R12.64] ;  /* 0x000000220c128981 */ /* 0x0000a8000c1e1100 */
[----:B------:R1:W2:Y:S01]  /*9d3d0*/  @!P0 LDG.E.U8 R4, desc[UR34][R2.64] ;  /* 0x0000002202048981 */ /* 0x0002a2000c1e1100 */
[----:B0-----:R-:W-:-:S03]  /*9d3e0*/  @!P0 IMAD.MOV.U32 R13, RZ, RZ, R8 ;  /* 0x000000ffff0d8224 */ /* 0x001fc600078e0008 */
[----:B------:R-:W2:Y:S01]  /*9d3f0*/  LDL R8, [R1+0x74c0] ;  /* 0x0074c00001087983 */ /* 0x000ea20000100800 */
[----:B------:R-:W-:-:S03]  /*9d400*/  @!P0 IMAD.MOV.U32 R12, RZ, RZ, R7 ;  /* 0x000000ffff0c8224 */ /* 0x000fc600078e0007 */
[----:B------:R-:W2:Y:S01]  /*9d410*/  LDL R7, [R1+0x74f8] ;  /* 0x0074f80001077983 */ /* 0x000ea20000100800 */
[----:B-1----:R-:W-:-:S06]  /*9d420*/  PRMT R3, RZ, 0x7610, R3 ;  /* 0x00007610ff037816 */ /* 0x002fcc0000000003 */
[----:B------:R3:W2:Y:S01]  /*9d430*/  @!P0 LDG.E.U8 R3, desc[UR34][R12.64] ;  /* 0x000000220c038981 */ /* 0x0006a2000c1e1100 */
[----:B------:R-:W-:Y:S01]  /*9d440*/  PRMT R2, RZ, 0x7610, R2 ;  /* 0x00007610ff027816 */ /* 0x000fe20000000002 */
[----:B---3--:R-:W-:Y:S02]  /*9d450*/  @!P0 IMAD.MOV.U32 R12, RZ, RZ, R22 ;  /* 0x000000ffff0c8224 */ /* 0x008fe400078e0016 */
[----:B------:R-:W3:Y:S01]  /*9d460*/  LDL R22, [R1+0x7518] ;  /* 0x0075180001167983 */ /* 0x000ee20000100800 */
[----:B----4-:R-:W-:-:S03]  /*9d470*/  @!P0 IMAD.MOV.U32 R13, RZ, RZ, R23 ;  /* 0x000000ffff0d8224 */ /* 0x010fc600078e0017 */
[----:B------:R-:W4:Y:S04]  /*9d480*/  LDL R23, [R1+0x74e0] ;  /* 0x0074e00001177983 */ /* 0x000f280000100800 */
[----:B------:R2:W4:Y:S02]  /*9d490*/  @!P0 LDG.E.U8 R17, desc[UR34][R12.64] ;  /* 0x000000220c118981 */ /* 0x000524000c1e1100 */
[----:B--2---:R-:W-:Y:S02]  /*9d4a0*/  @!P0 IMAD.MOV.U32 R13, RZ, RZ, R21 ;  /* 0x000000ffff0d8224 */ /* 0x004fe400078e0015 */
[----:B------:R-:W-:Y:S01]  /*9d4b0*/  @!P0 IMAD.MOV.U32 R12, RZ, RZ, R11 ;  /* 0x000000ffff0c8224 */ /* 0x000fe200078e000b */
[----:B------:R-:W2:Y:S04]  /*9d4c0*/  LDL R21, [R1+0x7500] ;  /* 0x0075000001157983 */ /* 0x000ea80000100800 */
[----:B------:R-:W2:Y:S04]  /*9d4d0*/  LDL R11, [R1+0x7538] ;  /* 0x00753800010b7983 */ /* 0x000ea80000100800 */
[----:B------:R0:W2:Y:S02]  /*9d4e0*/  @!P0 LDG.E.U8 R2, desc[UR34][R12.64] ;  /* 0x000000220c028981 */ /* 0x0000a4000c1e1100 */
[----:B0-----:R-:W-:-:S02]  /*9d4f0*/  @!P0 IMAD.MOV.U32 R12, RZ, RZ, R24 ;  /* 0x000000ffff0c8224 */ /* 0x001fc400078e0018 */
        /* <DEDUP_REMOVED lines=10> */
[----:B------:R-:W2:Y:S01]  /*9d5a0*/  LDL R8, [R1+0x7560] ;  /* 0x0075600001087983 */ /* 0x000ea20000100800 */
[----:B------:R-:W-:-:S03]  /*9d5b0*/  @!P0 IMAD.MOV.U32 R12, RZ, RZ, R7 ;  /* 0x000000ffff0c8224 */ /* 0x000fc600078e0007 */
[----:B------:R-:W2:Y:S04]  /*9d5c0*/  LDL R7, [R1+0x7598] ;  /* 0x0075980001077983 */ /* 0x000ea80000100800 */
[----:B------:R3:W2:Y:S02]  /*9d5d0*/  @!P0 LDG.E.U8 R15, desc[UR34][R12.64] ;  /* 0x000000220c0f8981 */ /* 0x0006a4000c1e1100 */
        /* <DEDUP_REMOVED lines=9> */
[----:B------:R0:W2:Y:S01]  /*9d670*/  @!P0 LDG.E.U8 R14, desc[UR34][R12.64] ;  /* 0x000000220c0e8981 */ /* 0x0000a2000c1e1100 */
[----:B------:R-:W-:-:S02]  /*9d680*/  @!P0 IMAD.MOV.U32 R30, RZ, RZ, R24 ;  /* 0x000000ffff1e8224 */ /* 0x000fc400078e0018 */
[----:B------:R-:W-:Y:S01]  /*9d690*/  @!P0 IMAD.MOV.U32 R31, RZ, RZ, R25 ;  /* 0x000000ffff1f8224 */ /* 0x000fe200078e0019 */
[----:B------:R-:W2:Y:S04]  /*9d6a0*/  LDL R24, [R1+0x75f8] ;  /* 0x0075f80001187983 */ /* 0x000ea80000100800 */
[----:B------:R-:W2:Y:S01]  /*9d6b0*/  LDL R25, [R1+0x75c0] ;  /* 0x0075c00001197983 */ /* 0x000ea20000100800 */
[----:B0-----:R-:W-:-:S03]  /*9d6c0*/  PRMT R13, RZ, 0x7610, R13 ;  /* 0x00007610ff0d7816 */ /* 0x001fc6000000000d */
[----:B------:R0:W2:Y:S02]  /*9d6d0*/  @!P0 LDG.E.U8 R27, desc[UR34][R30.64] ;  /* 0x000000221e1b8981 */ /* 0x0000a4000c1e1100 */
[----:B0-----:R-:W-:Y:S02]  /*9d6e0*/  @!P0 IMAD.MOV.U32 R30, RZ, RZ, R9 ;  /* 0x000000ffff1e8224 */ /* 0x001fe400078e0009 */
[----:B------:R-:W-:Y:S01]  /*9d6f0*/  @!P0 IMAD.MOV.U32 R31, RZ, RZ, R10 ;  /* 0x000000ffff1f8224 */ /* 0x000fe200078e000a */
[----:B------:R-:W2:Y:S04]  /*9d700*/  LDL R9, [R1+0x7618] ;  /* 0x0076180001097983 */ /* 0x000ea80000100800 */
[----:B------:R-:W2:Y:S04]  /*9d710*/  LDL R10, [R1+0x75e0] ;  /* 0x0075e000010a7983 */ /* 0x000ea80000100800 */
[----:B------:R0:W2:Y:S02]  /*9d720*/  @!P0 LDG.E.U8 R13, desc[UR34][R30.64] ;  /* 0x000000221e0d8981 */ /* 0x0000a4000c1e1100 */
[----:B0-----:R-:W-:-:S02]  /*9d730*/  @!P0 IMAD.MOV.U32 R31, RZ, RZ, R8 ;  /* 0x000000ffff1f8224 */ /* 0x001fc400078e0008 */
[----:B------:R-:W2:Y:S01]  /*9d740*/  LDL R8, [R1+0x7600] ;  /* 0x0076000001087983 */ /* 0x000ea20000100800 */
[----:B------:R-:W-:-:S03]  /*9d750*/  @!P0 IMAD.MOV.U32 R30, RZ, RZ, R7 ;  /* 0x000000ffff1e8224 */ /* 0x000fc600078e0007 */
[----:B------:R-:W2:Y:S01]  /*9d760*/  LDL R7, [R1+0x7638] ;  /* 0x0076380001077983 */ /* 0x000ea20000100800 */
[----:B------:R-:W-:-:S03]  /*9d770*/  PRMT R12, RZ, 0x7610, R12 ;  /* 0x00007610ff0c7816 */ /* 0x000fc6000000000c */
        /* <DEDUP_REMOVED lines=30> */
[----:B------:R2:W3:Y:S02]  /*9d960*/  @!P0 LDG.E.U8 R41, desc[UR34][R30.64] ;  /* 0x000000221e298981 */ /* 0x0004e4000c1e1100 */
        /* <DEDUP_REMOVED lines=16> */
[----:B------:R-:W-:-:S05]  /*9da70*/  @!P0 IMAD.MOV.U32 R31, RZ, RZ, R33 ;  /* 0x000000ffff1f8224 */ /* 0x000fca00078e0021 */
[----:B------:R0:W2:Y:S02]  /*9da80*/  @!P0 LDG.E.U8 R49, desc[UR34][R30.64] ;  /* 0x000000221e318981 */ /* 0x0000a4000c1e1100 */
[----:B0-----:R-:W-:Y:S02]  /*9da90*/  @!P0 IMAD.MOV.U32 R30, RZ, RZ, R24 ;  /* 0x000000ffff1e8224 */ /* 0x001fe400078e0018 */
[----:B------:R-:W-:-:S05]  /*9daa0*/  @!P0 IMAD.MOV.U32 R31, RZ, RZ, R25 ;  /* 0x000000ffff1f8224 */ /* 0x000fca00078e0019 */
[----:B------:R3:W2:Y:S02]  /*9dab0*/  @!P0 LDG.E.U8 R51, desc[UR34][R30.64] ;  /* 0x000000221e338981 */ /* 0x0006a4000c1e1100 */
[----:B---3--:R-:W-:Y:S02]  /*9dac0*/  @!P0 IMAD.MOV.U32 R30, RZ, RZ, R22 ;  /* 0x000000ffff1e8224 */ /* 0x008fe400078e0016 */
[----:B----4-:R-:W-:-:S05]  /*9dad0*/  @!P0 IMAD.MOV.U32 R31, RZ, RZ, R23 ;  /* 0x000000ffff1f8224 */ /* 0x010fca00078e0017 */
[----:B------:R2:W3:Y:S02]  /*9dae0*/  @!P0 LDG.E.U8 R53, desc[UR34][R30.64] ;  /* 0x000000221e358981 */ /* 0x0004e4000c1e1100 */
[----:B--2---:R-:W-:Y:S02]  /*9daf0*/  @!P0 IMAD.MOV.U32 R30, RZ, RZ, R11 ;  /* 0x000000ffff1e8224 */ /* 0x004fe400078e000b */
[----:B------:R-:W-:-:S05]  /*9db00*/  @!P0 IMAD.MOV.U32 R31, RZ, RZ, R21 ;  /* 0x000000ffff1f8224 */ /* 0x000fca00078e0015 */
[----:B------:R0:W2:Y:S02]  /*9db10*/  @!P0 LDG.E.U8 R54, desc[UR34][R30.64] ;  /* 0x000000221e368981 */ /* 0x0000a4000c1e1100 */
[----:B0-----:R-:W-:Y:S02]  /*9db20*/  @!P0 IMAD.MOV.U32 R30, RZ, RZ, R9 ;  /* 0x000000ffff1e8224 */ /* 0x001fe400078e0009 */
[----:B------:R-:W-:Y:S01]  /*9db30*/  @!P0 IMAD.MOV.U32 R31, RZ, RZ, R10 ;  /* 0x000000ffff1f8224 */ /* 0x000fe200078e000a */
[----:B------:R-:W-:Y:S04]  /*9db40*/  LDS.U8 R9, [R0+UR4+0x2610] ;  /* 0x0026100400097984 */ /* 0x000fe80008000000 */
[----:B------:R-:W-:Y:S04]  /*9db50*/  LDS.U8 R10, [R0+UR4+0xe390] ;  /* 0x00e39004000a7984 */ /* 0x000fe80008000000 */
[----:B------:R0:W4:Y:S02]  /*9db60*/  @!P0 LDG.E.U8 R56, desc[UR34][R30.64] ;  /* 0x000000221e388981 */ /* 0x000124000c1e1100 */
[----:B0-----:R-:W-:-:S02]  /*9db70*/  @!P0 IMAD.MOV.U32 R31, RZ, RZ, R8 ;  /* 0x000000ffff1f8224 */ /* 0x001fc400078e0008 */
[----:B------:R-:W0:Y:S01]  /*9db80*/  LDS.U8 R8, [R0+UR4+0x410] ;  /* 0x0004100400087984 */ /* 0x000e220008000000 */
[----:B------:R-:W-:-:S03]  /*9db90*/  @!P0 IMAD.MOV.U32 R30, RZ, RZ, R7 ;  /* 0x000000ffff1e8224 */ /* 0x000fc600078e0007 */
[----:B------:R-:W1:Y:S01]  /*9dba0*/  LDS.U8 R7, [R0+UR4+0x618] ;  /* 0x0006180400077984 */ /* 0x000e620008000000 */
[----:B------:R-:W1:Y:S03]  /*9dbb0*/  S2R R50, SR_TID.X ;  /* 0x0000000000327919 */ /* 0x000e660000002100 */
[----:B------:R0:W2:Y:S04]  /*9dbc0*/  @!P0 LDG.E.U8 R55, desc[UR34][R30.64] ;  /* 0x000000221e378981 */ /* 0x0000a8000c1e1100 */
[----:B0-----:R-:W-:Y:S04]  /*9dbd0*/  STL [R1+0x1bc8], R8 ;  /* 0x001bc80801007387 */ /* 0x001fe80000100800 */
[----:B------:R-:W0:Y:S04]  /*9dbe0*/  LDS.U8 R8, [R0+UR4+0x418] ;  /* 0x0004180400087984 */ /* 0x000e280008000000 */
[----:B-1----:R-:W-:Y:S04]  /*9dbf0*/  STL [R1+0x1bc4], R7 ;  /* 0x001bc40701007387 */ /* 0x002fe80000100800 */
[----:B------:R-:W1:Y:S04]  /*9dc00*/  LDS.U8 R7, [R0+UR4+0x610] ;  /* 0x0006100400077984 */ /* 0x000e680008000000 */
[----:B------:R-:W-:Y:S04]  /*9dc10*/  LDS.U8 R31, [R0+UR4+0x8] ;  /* 0x00000804001f7984 */ /* 0x000fe80008000000 */
[----:B0-----:R-:W-:Y:S04]  /*9dc20*/  STL [R1+0x1bd0], R8 ;  /* 0x001bd00801007387 */ /* 0x001fe80000100800 */
[----:B------:R-:W0:Y:S04]  /*9dc30*/  LDS.U8 R8, [R0+UR4+0x2410] ;  /* 0x0024100400087984 */ /* 0x000e280008000000 */
[----:B-1----:R-:W-:Y:S04]  /*9dc40*/  STL [R1+0x1bcc], R7 ;  /* 0x001bcc0701007387 */ /* 0x002fe80000100800 */
[----:B------:R-:W1:Y:S04]  /*9dc50*/  LDS.U8 R7, [R0+UR4+0x2618] ;  /* 0x0026180400077984 */ /* 0x000e680008000000 */
[----:B0-----:R-:W-:Y:S04]  /*9dc60*/  STL [R1+0x1bd8], R8 ;  /* 0x001bd80801007387 */ /* 0x001fe80000100800 */
[----:B------:R-:W0:Y:S04]  /*9dc70*/  LDS.U8 R8, [R0+UR4+0x2418] ;  /* 0x0024180400087984 */ /* 0x000e280008000000 */
[----:B-1----:R-:W-:Y:S04]  /*9dc80*/  STL [R1+0x1bd4], R7 ;  /* 0x001bd40701007387 */ /* 0x002fe80000100800 */
[----:B------:R-:W1:Y:S04]  /*9dc90*/  LDS.U8 R7, [R0+UR4+0x4000] ;  /* 0x0040000400077984 */ /* 0x000e680008000000 */
[----:B0-----:R-:W-:Y:S04]  /*9dca0*/  STL [R1+0x1be0], R8 ;  /* 0x001be00801007387 */ /* 0x001fe80000100800 */
[----:B------:R-:W0:Y:S04]  /*9dcb0*/  LDS.U8 R8, [R0+UR4+0x4208] ;  /* 0x0042080400087984 */ /* 0x000e280008000000 */
[----:B------:R-:W-:Y:S04]  /*9dcc0*/  STL [R1+0x1bdc], R9 ;  /* 0x001bdc0901007387 */ /* 0x000fe80000100800 */
[----:B------:R-:W3:Y:S04]  /*9dcd0*/  LDS.U8 R9, [R0+UR4+0x4410] ;  /* 0x0044100400097984 */ /* 0x000ee80008000000 */
[----:B-1----:R-:W-:Y:S04]  /*9dce0*/  STL [R1+0x1fc8], R7 ;  /* 0x001fc80701007387 */ /* 0x002fe80000100800 */
[----:B------:R-:W1:Y:S04]  /*9dcf0*/  LDS.U8 R7, [R0+UR4+0x4618] ;  /* 0x0046180400077984 */ /* 0x000e680008000000 */
[----:B0-----:R-:W-:Y:S04]  /*9dd00*/  STL [R1+0x1fc4], R8 ;  /* 0x001fc40801007387 */ /* 0x001fe80000100800 */
[----:B------:R-:W0:Y:S04]  /*9dd10*/  LDS.U8 R8, [R0+UR4+0x4008] ;  /* 0x0040080400087984 */ /* 0x000e280008000000 */
[----:B---3--:R-:W-:Y:S04]  /*9dd20*/  STL [R1+0x2448], R9 ;  /* 0x0024480901007387 */ /* 0x008fe80000100800 */
        /* <DEDUP_REMOVED lines=975> */
[----:B0-----:R0:W-:Y:S04]  /*a1a20*/  STL [R1+0x7f50], R8 ;  /* 0x007f500801007387 */ /* 0x0011e80000100800 */
[----:B---3--:R-:W-:Y:S04]  /*a1a30*/  STL [R1+0x7f4c], R9 ;  /* 0x007f4c0901007387 */ /* 0x008fe80000100800 */
[----:B------:R-:W3:Y:S04]  /*a1a40*/  LDS.U8 R9, [R0+UR4+0xe588] ;  /* 0x00e5880400097984 */ /* 0x000ee80008000000 */
[----:B-1----:R-:W-:Y:S04]  /*a1a50*/  STL [R1+0x7b58], R7 ;  /* 0x007b580701007387 */ /* 0x002fe80000100800 */
[----:B------:R-:W1:Y:S04]  /*a1a60*/  LDS.U8 R7, [R0+UR4+0xe780] ;  /* 0x00e7800400077984 */ /* 0x000e680008000000 */
[----:B------:R-:W-:Y:S01]  /*a1a70*/  STL [R1+0x7b54], R10 ;  /* 0x007b540a01007387 */ /* 0x000fe20000100800 */
[----:B0-----:R-:W-:-:S05]  /*a1a80*/  LOP3.LUT R8, R0, 0x20, RZ, 0x3c, !PT ;  /* 0x0000002000087812 */ /* 0x001fca00078e3cff */
[----:B------:R-:W0:Y:S04]  /*a1a90*/  LDS.U8 R10, [R8+UR4] ;  /* 0x00000004080a7984 */ /* 0x000e280008000000 */
[----:B------:R-:W-:Y:S04]  /*a1aa0*/  LDS.U8 R11, [R8+UR4+0xe390] ;  /* 0x00e39004080b7984 */ /* 0x000fe80008000000 */
        /* <DEDUP_REMOVED lines=1016> */
[----:B-1----:R1:W-:Y:S04]  /*a5a30*/  STL [R1+0x7f90], R7 ;  /* 0x007f900701007387 */ /* 0x0023e80000100800 */
[----:B0-----:R-:W-:Y:S04]  /*a5a40*/  STL [R1+0x7f8c], R10 ;  /* 0x007f8c0a01007387 */ /* 0x001fe80000100800 */
[----:B------:R-:W0:Y:S01]  /*a5a50*/  LDS.U8 R10, [R8+UR4+0xe588] ;  /* 0x00e58804080a7984 */ /* 0x000e220008000000 */
[----:B-1----:R-:W-:-:S03]  /*a5a60*/  LOP3.LUT R7, R0, 0x40, RZ, 0x3c, !PT ;  /* 0x0000004000077812 */ /* 0x002fc600078e3cff */
[----:B---3--:R-:W-:Y:S04]  /*a5a70*/  STL [R1+0x7b98], R9 ;  /* 0x007b980901007387 */ /* 0x008fe80000100800 */
[----:B------:R-:W1:Y:S04]  /*a5a80*/  LDS.U8 R9, [R8+UR4+0xe780] ;  /* 0x00e7800408097984 */ /* 0x000e680008000000 */
[----:B------:R-:W-:Y:S04]  /*a5a90*/  STL [R1+0x7b94], R11 ;  /* 0x007b940b01007387 */ /* 0x000fe80000100800 */
[----:B------:R-:W3:Y:S04]  /*a5aa0*/  LDS.U8 R8, [R7+UR4] ;  /* 0x0000000407087984 */ /* 0x000ee80008000000 */
[----:B------:R-:W-:Y:S04]  /*a5ab0*/  LDS.U8 R11, [R7+UR4+0xe588] ;  /* 0x00e58804070b7984 */ /* 0x000fe80008000000 */
[----:B0-----:R-:W-:Y:S04]  /*a5ac0*/  STL [R1+0x7f98], R10 ;  /* 0x007f980a01007387 */ /* 0x001fe80000100800 */
[----:B------:R-:W0:Y:S04]  /*a5ad0*/  LDS.U8 R10, [R7+UR4+0x208] ;  /* 0x00020804070a7984 */ /* 0x000e280008000000 */
[----:B-1----:R-:W-:Y:S04]  /*a5ae0*/  STL [R1+0x7f94], R9 ;  /* 0x007f940901007387 */ /* 0x002fe80000100800 */
[----:B------:R-:W1:Y:S04]  /*a5af0*/  LDS.U8 R9, [R7+UR4+0x410] ;  /* 0x0004100407097984 */ /* 0x000e680008000000 */
[----:B---3--:R-:W-:Y:S04]  /*a5b00*/  STL [R1+0x360], R8 ;  /* 0x0003600801007387 */ /* 0x008fe80000100800 */
[----:B------:R-:W3:Y:S04]  /*a5b10*/  LDS.U8 R8, [R7+UR4+0x618] ;  /* 0x0006180407087984 */ /* 0x000ee80008000000 */
        /* <DEDUP_REMOVED lines=1010> */
[----:B-1----:R1:W-:Y:S04]  /*a9a40*/  STL [R1+0x7fd0], R9 ;  /* 0x007fd00901007387 */ /* 0x0023e80000100800 */
[----:B---3--:R-:W-:Y:S04]  /*a9a50*/  STL [R1+0x7fcc], R8 ;  /* 0x007fcc0801007387 */ /* 0x008fe80000100800 */
[----:B------:R-:W3:Y:S04]  /*a9a60*/  LDS.U8 R8, [R7+UR4+0xe390] ;  /* 0x00e3900407087984 */ /* 0x000ee80008000000 */
[----:B0-----:R-:W-:Y:S04]  /*a9a70*/  STL [R1+0x7bd8], R10 ;  /* 0x007bd80a01007387 */ /* 0x001fe80000100800 */
[----:B------:R-:W0:Y:S01]  /*a9a80*/  LDS.U8 R10, [R7+UR4+0xe780] ;  /* 0x00e78004070a7984 */ /* 0x000e220008000000 */
[----:B-1----:R-:W-:-:S05]  /*a9a90*/  LOP3.LUT R9, R0, 0x60, RZ, 0x3c, !PT ;  /* 0x0000006000097812 */ /* 0x002fca00078e3cff */
[----:B------:R-:W-:Y:S04]  /*a9aa0*/  LDS.U8 R7, [R9+UR4+0x208] ;  /* 0x0002080409077984 */ /* 0x000fe80008000000 */
[----:B------:R-:W-:Y:S04]  /*a9ab0*/  LDS.U8 R23, [R9+UR4+0xe580] ;  /* 0x00e5800409177984 */ /* 0x000fe80008000000 */
[----:B------:R-:W-:Y:S04]  /*a9ac0*/  LDS.U8 R24, [R9+UR4+0xe198] ;  /* 0x00e1980409187984 */ /* 0x000fe80008000000 */
[----:B------:R-:W-:Y:S04]  /*a9ad0*/  LDS.U8 R25, [R9+UR4+0xe390] ;  /* 0x00e3900409197984 */ /* 0x000fe80008000000 */
[----:B---3--:R-:W-:Y:S04]  /*a9ae0*/  STL [R1+0x7bd4], R8 ;  /* 0x007bd40801007387 */ /* 0x008fe80000100800 */
[----:B------:R-:W1:Y:S04]  /*a9af0*/  LDS.U8 R8, [R9+UR4] ;  /* 0x0000000409087984 */ /* 0x000e680008000000 */
[----:B------:R-:W-:Y:S04]  /*a9b00*/  STL [R1+0x7fd8], R11 ;  /* 0x007fd80b01007387 */ /* 0x000fe80000100800 */
[----:B0-----:R-:W-:Y:S04]  /*a9b10*/  STL [R1+0x7fd4], R10 ;  /* 0x007fd40a01007387 */ /* 0x001fe80000100800 */
[----:B------:R-:W0:Y:S04]  /*a9b20*/  LDS.U8 R10, [R9+UR4+0x410] ;  /* 0x00041004090a7984 */ /* 0x000e280008000000 */
[----:B-1----:R-:W-:Y:S04]  /*a9b30*/  STL [R1+0x3d0], R8 ;  /* 0x0003d00801007387 */ /* 0x002fe80000100800 */
[----:B------:R-:W1:Y:S04]  /*a9b40*/  LDS.U8 R8, [R9+UR4+0x618] ;  /* 0x0006180409087984 */ /* 0x000e680008000000 */
[----:B------:R-:W-:Y:S04]  /*a9b50*/  STL [R1+0x3cc], R7 ;  /* 0x0003cc0701007387 */ /* 0x000fe80000100800 */
        /* <DEDUP_REMOVED lines=988> */
[----:B---3--:R-:W-:Y:S04]  /*ad920*/  STL [R1+0x7c00], R7 ;  /* 0x007c000701007387 */ /* 0x008fe80000100800 */
[----:B------:R-:W1:Y:S04]  /*ad930*/  LDS.U8 R8, [R9+UR4+0xc580] ;  /* 0x00c5800409087984 */ /* 0x000e680008000000 */
[----:B------:R-:W3:Y:S04]  /*ad940*/  LDS.U8 R7, [R9+UR4+0xc788] ;  /* 0x00c7880409077984 */ /* 0x000ee80008000000 */
[----:B0-----:R-:W-:Y:S04]  /*ad950*/  STL [R1+0x7bfc], R10 ;  /* 0x007bfc0a01007387 */ /* 0x001fe80000100800 */
[----:B------:R-:W2:Y:S04]  /*ad960*/  LDL.LU R52, [R1+0x3a8] ;  /* 0x0003a80001347983 */ /* 0x000ea80000300800 */
[----:B------:R-:W0:Y:S04]  /*ad970*/  LDS.U8 R10, [R9+UR4+0xc198] ;  /* 0x00c19804090a7984 */ /* 0x000e280008000000 */
[----:B-1----:R-:W-:Y:S04]  /*ad980*/  STL [R1+0x8000], R8 ;  /* 0x0080000801007387 */ /* 0x002fe80000100800 */
[----:B------:R-:W1:Y:S04]  /*ad990*/  LDS.U8 R8, [R9+UR4+0xc390] ;  /* 0x00c3900409087984 */ /* 0x000e680008000000 */
[----:B---3--:R-:W-:Y:S04]  /*ad9a0*/  STL [R1+0x7ffc], R7 ;  /* 0x007ffc0701007387 */ /* 0x008fe80000100800 */
[----:B------:R-:W3:Y:S04]  /*ad9b0*/  LDS.U8 R7, [R9+UR4+0xc588] ;  /* 0x00c5880409077984 */ /* 0x000ee80008000000 */
[----:B0-----:R-:W-:Y:S04]  /*ad9c0*/  STL [R1+0x7c08], R10 ;  /* 0x007c080a01007387 */ /* 0x001fe80000100800 */
[----:B------:R-:W4:Y:S04]  /*ad9d0*/  LDL.LU R38, [R1+0x2a4] ;  /* 0x0002a40001267983 */ /* 0x000f280000300800 */
[----:B------:R-:W0:Y:S04]  /*ad9e0*/  LDS.U8 R10, [R9+UR4+0xc780] ;  /* 0x00c78004090a7984 */ /* 0x000e280008000000 */
[----:B-1----:R-:W-:Y:S04]  /*ad9f0*/  STL [R1+0x7c04], R8 ;  /* 0x007c040801007387 */ /* 0x002fe80000100800 */
[----:B------:R-:W4:Y:S04]  /*ada00*/  LDL.LU R42, [R1+0x1b0] ;  /* 0x0001b000012a7983 */ /* 0x000f280000300800 */
[----:B---3--:R-:W-:Y:S04]  /*ada10*/  STL [R1+0x8008], R7 ;  /* 0x0080080701007387 */ /* 0x008fe80000100800 */
[----:B------:R-:W1:Y:S04]  /*ada20*/  LDS.U8 R7, [R9+UR4+0xe190] ;  /* 0x00e1900409077984 */ /* 0x000e680008000000 */
[----:B------:R-:W3:Y:S04]  /*ada30*/  LDS.U8 R8, [R9+UR4+0xe398] ;  /* 0x00e3980409087984 */ /* 0x000ee80008000000 */
[----:B0-----:R-:W-:Y:S04]  /*ada40*/  STL [R1+0x8004], R10 ;  /* 0x0080040a01007387 */ /* 0x001fe80000100800 */
[----:B------:R-:W4:Y:S04]  /*ada50*/  LDL.LU R21, [R1+0x3a4] ;  /* 0x0003a40001157983 */ /* 0x000f280000300800 */
[----:B-1----:R0:W-:Y:S04]  /*ada60*/  STL [R1+0x7c10], R7 ;  /* 0x007c100701007387 */ /* 0x0021e80000100800 */
[----:B0-----:R-:W4:Y:S04]  /*ada70*/  LDL.LU R7, [R1+0x39c] ;  /* 0x00039c0001077983 */ /* 0x001f280000300800 */
[----:B---3--:R-:W-:Y:S04]  /*ada80*/  STL [R1+0x7c0c], R8 ;  /* 0x007c0c0801007387 */ /* 0x008fe80000100800 */
[----:B------:R-:W0:Y:S04]  /*ada90*/  LDS.U8 R8, [R9+UR4+0xe788] ;  /* 0x00e7880409087984 */ /* 0x000e280008000000 */
[----:B------:R-:W3:Y:S04]  /*adaa0*/  LDL.LU R22, [R1+0x2ac] ;  /* 0x0002ac0001167983 */ /* 0x000ee80000300800 */
[----:B------:R-:W3:Y:S04]  /*adab0*/  LDL.LU R10, [R1+0x1b8] ;  /* 0x0001b800010a7983 */ /* 0x000ee80000300800 */
[----:B------:R-:W3:Y:S04]  /*adac0*/  LDL.LU R11, [R1+0x14] ;  /* 0x00001400010b7983 */ /* 0x000ee80000300800 */
[----:B------:R-:W3:Y:S04]  /*adad0*/  LDL.LU R33, [R1+0x394] ;  /* 0x0003940001217983 */ /* 0x000ee80000300800 */
[----:B------:R-:W-:Y:S01]  /*adae0*/  STL [R1+0x8010], R23 ;  /* 0x0080101701007387 */ /* 0x000fe20000100800 */
[----:B------:R-:W-:-:S03]  /*adaf0*/  IMAD R30, R57, 0x100, R58 ;  /* 0x00000100391e7824 */ /* 0x000fc600078e023a */
[----:B------:R-:W-:Y:S04]  /*adb00*/  LDS.U8 R57, [R0+UR4+0x200] ;  /* 0x0002000400397984 */ /* 0x000fe80008000000 */
[----:B------:R-:W-:Y:S04]  /*adb10*/  LDS.U8 R58, [R0+UR4+0x2000] ;  /* 0x00200004003a7984 */ /* 0x000fe80008000000 */
[----:B0-----:R0:W-:Y:S04]  /*adb20*/  STL [R1+0x800c], R8 ;  /* 0x00800c0801007387 */ /* 0x0011e80000100800 */
[----:B0-----:R-:W3:Y:S04]  /*adb30*/  LDL.LU R8, [R1+0x2b4] ;  /* 0x0002b40001087983 */ /* 0x001ee80000300800 */
[----:B------:R-:W3:Y:S04]  /*adb40*/  LDL.LU R23, [R1+0x1c0] ;  /* 0x0001c00001177983 */ /* 0x000ee80000300800 */
[----:B------:R0:W-:Y:S04]  /*adb50*/  STL [R1+0x7c18], R24 ;  /* 0x007c181801007387 */ /* 0x0001e80000100800 */
[----:B------:R-:W3:Y:S04]  /*adb60*/  LDL.LU R46, [R1+0xc] ;  /* 0x00000c00012e7983 */ /* 0x000ee80000300800 */
[----:B0-----:R-:W3:Y:S04]  /*adb70*/  LDL.LU R24, [R1+0x388] ;  /* 0x0003880001187983 */ /* 0x001ee80000300800 */
[----:B------:R-:W3:Y:S04]  /*adb80*/  LDL.LU R40, [R1+0x2bc] ;  /* 0x0002bc0001287983 */ /* 0x000ee80000300800 */
[----:B------:R-:W-:Y:S04]  /*adb90*/  STL [R1+0x7c14], R25 ;  /* 0x007c141901007387 */ /* 0x000fe80000100800 */
[----:B------:R-:W0:Y:S04]  /*adba0*/  LDS.U8 R25, [R9+UR4+0xe588] ;  /* 0x00e5880409197984 */ /* 0x000e280008000000 */
[----:B------:R-:W1:Y:S01]  /*adbb0*/  LDS.U8 R9, [R9+UR4+0xe780] ;  /* 0x00e7800409097984 */ /* 0x000e620008000000 */
[----:B------:R-:W-:Y:S01]  /*adbc0*/  BAR.SYNC.DEFER_BLOCKING 0x0 ;  /* 0x0000000000007b1d */ /* 0x000fe20000010000 */
[----:B------:R-:W-:-:S05]  /*adbd0*/  LOP3.LUT R44, R50, 0x1f, RZ, 0xc0, !PT ;  /* 0x0000001f322c7812 */ /* 0x000fca00078ec0ff */
[----:B------:R-:W3:Y:S04]  /*adbe0*/  LDL.LU R32, [R1+0x1ac] ;  /* 0x0001ac0001207983 */ /* 0x000ee80000300800 */
[----:B------:R-:W3:Y:S04]  /*adbf0*/  LDL.LU R50, [R1+0x4] ;  /* 0x0000040001327983 */ /* 0x000ee80000300800 */
[----:B0-----:R-:W-:Y:S04]  /*adc00*/  STL [R1+0x8018], R25 ;  /* 0x0080181901007387 */ /* 0x001fe80000100800 */
[----:B------:R-:W3:Y:S04]  /*adc10*/  LDL.LU R36, [R1+0x374] ;  /* 0x0003740001247983 */ /* 0x000ee80000300800 */
[----:B-1----:R0:W-:Y:S04]  /*adc20*/  STL [R1+0x8014], R9 ;  /* 0x0080140901007387 */ /* 0x0021e80000100800 */
[----:B0-----:R-:W3:Y:S04]  /*adc30*/  LDL.LU R9, [R1+0x2c4] ;  /* 0x0002c40001097983 */ /* 0x001ee80000300800 */
[----:B------:R-:W3:Y:S04]  /*adc40*/  LDL.LU R48, [R1+0x1cc] ;  /* 0x0001cc0001307983 */ /* 0x000ee80000300800 */
[----:B--2---:R0:W-:Y:S04]  /*adc50*/  STS.U8 [R44+UR4], R52 ;  /* 0x000000342c007988 */ /* 0x0041e80008000004 */
[----:B0-----:R-:W2:Y:S04]  /*adc60*/  LDL.LU R52, [R1+0xac] ;  /* 0x0000ac0001347983 */ /* 0x001ea80000300800 */
[----:B------:R-:W2:Y:S04]  /*adc70*/  LDL.LU R25, [R1+0x2cc] ;  /* 0x0002cc0001197983 */ /* 0x000ea80000300800 */
[----:B----4-:R0:W-:Y:S04]  /*adc80*/  STS.U8 [R44+UR4+0x20], R38 ;  /* 0x000020262c007988 */ /* 0x0101e80008000004 */
[----:B0-----:R-:W4:Y:S04]  /*adc90*/  LDL.LU R38, [R1+0x1d4] ;  /* 0x0001d40001267983 */ /* 0x001f280000300800 */
[----:B------:R0:W-:Y:S04]  /*adca0*/  STS.U8 [R44+UR4+0x40], R42 ;  /* 0x0000402a2c007988 */ /* 0x0001e80008000004 */
[----:B0-----:R-:W4:Y:S04]  /*adcb0*/  LDL.LU R42, [R1+0xbc] ;  /* 0x0000bc00012a7983 */ /* 0x001f280000300800 */
[----:B------:R0:W-:Y:S04]  /*adcc0*/  STS.U8 [R44+UR4+0x60], R21 ;  /* 0x000060152c007988 */ /* 0x0001e80008000004 */
[----:B0-----:R-:W4:Y:S04]  /*adcd0*/  LDL.LU R21, [R1+0x8070] ;  /* 0x0080700001157983 */ /* 0x001f280000300800 */
[----:B------:R0:W-:Y:S04]  /*adce0*/  STS.U8 [R44+UR4+0x120], R7 ;  /* 0x000120072c007988 */ /* 0x0001e80008000004 */
[----:B---3--:R1:W-:Y:S04]  /*adcf0*/  STS.U8 [R44+UR4+0x100], R22 ;  /* 0x000100162c007988 */ /* 0x0083e80008000004 */
[----:B------:R3:W-:Y:S04]  /*add00*/  STS.U8 [R44+UR4+0x160], R10 ;  /* 0x0001600a2c007988 */ /* 0x0007e80008000004 */
[----:B------:R1:W-:Y:S04]  /*add10*/  STS.U8 [R44+UR4+0x140], R11 ;  /* 0x0001400b2c007988 */ /* 0x0003e80008000004 */
[----:B------:R3:W-:Y:S04]  /*add20*/  STS.U8 [R44+UR4+0x240], R33 ;  /* 0x000240212c007988 */ /* 0x0007e80008000004 */
[----:B0-----:R-:W4:Y:S04]  /*add30*/  LDL.LU R7, [R1+0x806c] ;  /* 0x00806c0001077983 */ /* 0x001f280000300800 */
[----:B-1----:R-:W4:Y:S04]  /*add40*/  LDL.LU R22, [R1+0x8068] ;  /* 0x0080680001167983 */ /* 0x002f280000300800 */
[----:B---3--:R-:W3:Y:S04]  /*add50*/  LDL.LU R10, [R1+0x2d4] ;  /* 0x0002d400010a7983 */ /* 0x008ee80000300800 */
[----:B------:R-:W3:Y:S04]  /*add60*/  LDL.LU R11, [R1+0x1dc] ;  /* 0x0001dc00010b7983 */ /* 0x000ee80000300800 */
[----:B------:R-:W3:Y:S04]  /*add70*/  LDL.LU R33, [R1+0xc0] ;  /* 0x0000c00001217983 */ /* 0x000ee80000300800 */
[----:B------:R0:W-:Y:S04]  /*add80*/  STS.U8 [R44+UR4+0x260], R8 ;  /* 0x000260082c007988 */ /* 0x0001e80008000004 */
[----:B------:R1:W-:Y:S04]  /*add90*/  STS.U8 [R44+UR4+0x200], R23 ;  /* 0x000200172c007988 */ /* 0x0003e80008000004 */
[----:B------:R1:W-:Y:S04]  /*adda0*/  STS.U8 [R44+UR4+0x220], R46 ;  /* 0x0002202e2c007988 */ /* 0x0003e80008000004 */
[----:B0-----:R-:W3:Y:S04]  /*addb0*/  LDL.LU R8, [R1+0x8064] ;  /* 0x0080640001087983 */ /* 0x001ee80000300800 */
[----:B-1----:R-:W3:Y:S04]  /*addc0*/  LDL.LU R23, [R1+0x8060] ;  /* 0x0080600001177983 */ /* 0x002ee80000300800 */
[----:B------:R0:W-:Y:S04]  /*addd0*/  STS.U8 [R44+UR4+0x360], R24 ;  /* 0x000360182c007988 */ /* 0x0001e80008000004 */
[----:B------:R-:W3:Y:S04]  /*adde0*/  LDL.LU R46, [R1+0x2dc] ;  /* 0x0002dc00012e7983 */ /* 0x000ee80000300800 */
[----:B------:R1:W-:Y:S04]  /*addf0*/  STS.U8 [R44+UR4+0x340], R40 ;  /* 0x000340282c007988 */ /* 0x0003e80008000004 */
[----:B------:R-:W-:Y:S04]  /*ade00*/  STS.U8 [R44+UR4+0x320], R32 ;  /* 0x000320202c007988 */ /* 0x000fe80008000004 */
[----:B0-----:R-:W3:Y:S04]  /*ade10*/  LDL.LU R24, [R1+0x1e4] ;  /* 0x0001e40001187983 */ /* 0x001ee80000300800 */
[----:B------:R0:W-:Y:S04]  /*ade20*/  STS.U8 [R44+UR4+0x300], R50 ;  /* 0x000300322c007988 */ /* 0x0001e80008000004 */
[----:B-1----:R-:W3:Y:S04]  /*ade30*/  LDL.LU R40, [R1+0xc8] ;  /* 0x0000c80001287983 */ /* 0x002ee80000300800 */
[----:B0-----:R-:W3:Y:S04]  /*ade40*/  LDL.LU R50, [R1+0x2e0] ;  /* 0x0002e00001327983 */ /* 0x001ee80000300800 */
[----:B------:R-:W3:Y:S04]  /*ade50*/  LDL.LU R32, [R1+0x1ec] ;  /* 0x0001ec0001207983 */ /* 0x000ee80000300800 */
[----:B------:R0:W-:Y:S04]  /*ade60*/  STS.U8 [R44+UR4+0x400], R36 ;  /* 0x000400242c007988 */ /* 0x0001e80008000004 */
[----:B0-----:R-:W3:Y:S04]  /*ade70*/  LDL.LU R36, [R1+0xd0] ;  /* 0x0000d00001247983 */ /* 0x001ee80000300800 */
[----:B------:R0:W-:Y:S04]  /*ade80*/  STS.U8 [R44+UR4+0x420], R9 ;  /* 0x000420092c007988 */ /* 0x0001e80008000004 */
[----:B------:R1:W-:Y:S04]  /*ade90*/  STS.U8 [R44+UR4+0x440], R48 ;  /* 0x000440302c007988 */ /* 0x0003e80008000004 */
[----:B0-----:R-:W3:Y:S04]  /*adea0*/  LDL.LU R9, [R1+0x805c] ;  /* 0x00805c0001097983 */ /* 0x001ee80000300800 */
[----:B-1----:R-:W3:Y:S04]  /*adeb0*/  LDL.LU R48, [R1+0x8058] ;  /* 0x0080580001307983 */ /* 0x002ee80000300800 */
[----:B--2---:R0:W-:Y:S04]  /*adec0*/  STS.U8 [R44+UR4+0x460], R52 ;  /* 0x000460342c007988 */ /* 0x0041e80008000004 */
[----:B0-----:R-:W2:Y:S04]  /*aded0*/  LDL.LU R52, [R1+0x8054] ;  /* 0x0080540001347983 */ /* 0x001ea80000300800 */
[----:B--2---:R0:W-:Y:S04]  /*adee0*/  STS.U8 [R44+UR4+0x520], R52 ;  /* 0x000520342c007988 */ /* 0x0041e80008000004 */
[----:B------:R1:W-:Y:S04]  /*adef0*/  STS.U8 [R44+UR4+0x500], R25 ;  /* 0x000500192c007988 */ /* 0x0003e80008000004 */
[----:B----4-:R2:W-:Y:S04]  /*adf00*/  STS.U8 [R44+UR4+0x560], R38 ;  /* 0x000560262c007988 */ /* 0x0105e80008000004 */
[----:B------:R4:W-:Y:S04]  /*adf10*/  STS.U8 [R44+UR4+0x540], R42 ;  /* 0x0005402a2c007988 */ /* 0x0009e80008000004 */
[----:B---3--:R3:W-:Y:S04]  /*adf20*/  STS.U8 [R44+UR4+0x640], R48 ;  /* 0x000640302c007988 */ /* 0x0087e80008000004 */
[----:B0-----:R-:W3:Y:S04]  /*adf30*/  LDL.LU R52, [R1+0xd8] ;  /* 0x0000d80001347983 */ /* 0x001ee80000300800 */
[----:B-1----:R-:W3:Y:S04]  /*adf40*/  LDL.LU R25, [R1+0x310] ;  /* 0x0003100001197983 */ /* 0x002ee80000300800 */
[----:B--2---:R-:W2:Y:S04]  /*adf50*/  LDL.LU R38, [R1+0x1fc] ;  /* 0x0001fc0001267983 */ /* 0x004ea80000300800 */
[----:B----4-:R-:W4:Y:S04]  /*adf60*/  LDL.LU R42, [R1+0xe0] ;  /* 0x0000e000012a7983 */ /* 0x010f280000300800 */
[----:B---3--:R-:W3:Y:S01]  /*adf70*/  LDL.LU R44, [R1+0x8050] ;  /* 0x00805000012c7983 */ /* 0x008ee20000300800 */
[----:B------:R-:W0:Y:S02]  /*adf80*/  S2R R48, SR_TID.X ;  /* 0x0000000000307919 */ /* 0x000e240000002100 */
[----:B0-----:R-:W-:-:S05]  /*adf90*/  LOP3.LUT R48, R48, 0x1f, RZ, 0xc0, !PT ;  /* 0x0000001f30307812 */ /* 0x001fca00078ec0ff */
[----:B------:R0:W-:Y:S04]  /*adfa0*/  STS.U8 [R48+UR4+0x660], R10 ;  /* 0x0006600a30007988 */ /* 0x0001e80008000004 */
[----:B------:R1:W-:Y:S04]  /*adfb0*/  STS.U8 [R48+UR4+0x600], R11 ;  /* 0x0006000b30007988 */ /* 0x0003e80008000004 */
[----:B------:R-:W-:Y:S04]  /*adfc0*/  STS.U8 [R48+UR4+0x620], R33 ;  /* 0x0006202130007988 */ /* 0x000fe80008000004 */
[----:B0-----:R-:W2:Y:S04]  /*adfd0*/  LDL.LU R10, [R1+0x318] ;  /* 0x00031800010a7983 */ /* 0x001ea80000300800 */
[----:B-1----:R-:W2:Y:S04]  /*adfe0*/  LDL.LU R11, [R1+0xe8] ;  /* 0x0000e800010b7983 */ /* 0x002ea80000300800 */
[----:B---3--:R0:W-:Y:S04]  /*adff0*/  STS.U8 [R48+UR4+0x760], R44 ;  /* 0x0007602c30007988 */ /* 0x0081e80008000004 */
[----:B------:R1:W-:Y:S04]  /*ae000*/  STS.U8 [R48+UR4+0x740], R46 ;  /* 0x0007402e30007988 */ /* 0x0003e80008000004 */
[----:B------:R3:W-:Y:S04]  /*ae010*/  STS.U8 [R48+UR4+0x720], R24 ;  /* 0x0007201830007988 */ /* 0x0007e80008000004 */
[----:B------:R1:W-:Y:S04]  /*ae020*/  STS.U8 [R48+UR4+0x700], R40 ;  /* 0x0007002830007988 */ /* 0x0003e80008000004 */
[----:B0-----:R-:W2:Y:S04]  /*ae030*/  LDL.LU R44, [R1+0x204] ;  /* 0x00020400012c7983 */ /* 0x001ea80000300800 */
[----:B------:R-:W2:Y:S04]  /*ae040*/  LDL.LU R33, [R1+0x320] ;  /* 0x0003200001217983 */ /* 0x000ea80000300800 */
[----:B-1----:R-:W2:Y:S04]  /*ae050*/  LDL.LU R46, [R1+0xf0] ;  /* 0x0000f000012e7983 */ /* 0x002ea80000300800 */
[----:B---3--:R-:W3:Y:S04]  /*ae060*/  LDL.LU R24, [R1+0x804c] ;  /* 0x00804c0001187983 */ /* 0x008ee80000300800 */
[----:B------:R-:W2:Y:S04]  /*ae070*/  LDL.LU R40, [R1+0x8048] ;  /* 0x0080480001287983 */ /* 0x000ea80000300800 */
[----:B--2---:R0:W-:Y:S04]  /*ae080*/  STS.U8 [R48+UR4+0x800], R40 ;  /* 0x0008002830007988 */ /* 0x0041e80008000004 */
[----:B------:R1:W-:Y:S04]  /*ae090*/  STS.U8 [R48+UR4+0x820], R50 ;  /* 0x0008203230007988 */ /* 0x0003e80008000004 */
[----:B------:R2:W-:Y:S04]  /*ae0a0*/  STS.U8 [R48+UR4+0x840], R32 ;  /* 0x0008402030007988 */ /* 0x0005e80008000004 */
[----:B------:R2:W-:Y:S04]  /*ae0b0*/  STS.U8 [R48+UR4+0x860], R36 ;  /* 0x0008602430007988 */ /* 0x0005e80008000004 */
[----:B0-----:R-:W3:Y:S04]  /*ae0c0*/  LDL.LU R40, [R1+0x1f4] ;  /* 0x0001f40001287983 */ /* 0x001ee80000300800 */
[----:B-1----:R-:W3:Y:S04]  /*ae0d0*/  LDL.LU R50, [R1+0xf8] ;  /* 0x0000f80001327983 */ /* 0x002ee80000300800 */
[----:B--2---:R-:W2:Y:S04]  /*ae0e0*/  LDL.LU R32, [R1+0x8044] ;  /* 0x0080440001207983 */ /* 0x004ea80000300800 */
[----:B------:R-:W2:Y:S04]  /*ae0f0*/  LDL.LU R36, [R1+0x8040] ;  /* 0x0080400001247983 */ /* 0x000ea80000300800 */
[----:B--2---:R0:W-:Y:S04]  /*ae100*/  STS.U8 [R48+UR4+0x920], R36 ;  /* 0x0009202430007988 */ /* 0x0041e80008000004 */
[----:B0-----:R-:W2:Y:S04]  /*ae110*/  LDL.LU R36, [R1+0x2e8] ;  /* 0x0002e80001247983 */ /* 0x001ea80000300800 */
[----:B--2---:R0:W-:Y:S04]  /*ae120*/  STS.U8 [R48+UR4+0x900], R36 ;  /* 0x0009002430007988 */ /* 0x0041e80008000004 */
[----:B---3--:R-:W-:Y:S04]  /*ae130*/  STS.U8 [R48+UR4+0x960], R40 ;  /* 0x0009602830007988 */ /* 0x008fe80008000004 */
[----:B------:R1:W-:Y:S04]  /*ae140*/  STS.U8 [R48+UR4+0x940], R52 ;  /* 0x0009403430007988 */ /* 0x0003e80008000004 */
[----:B------:R2:W-:Y:S04]  /*ae150*/  STS.U8 [R48+UR4+0xa40], R32 ;  /* 0x000a402030007988 */ /* 0x0005e80008000004 */
[----:B------:R3:W-:Y:S04]  /*ae160*/  STS.U8 [R48+UR4+0xa60], R25 ;  /* 0x000a601930007988 */ /* 0x0007e80008000004 */
[----:B0-----:R-:W4:Y:S04]  /*ae170*/  LDL.LU R36, [R1+0x330] ;  /* 0x0003300001247983 */ /* 0x001f280000300800 */
[----:B-1----:R-:W4:Y:S04]  /*ae180*/  LDL.LU R52, [R1+0x21c] ;  /* 0x00021c0001347983 */ /* 0x002f280000300800 */
[----:B------:R-:W4:Y:S04]  /*ae190*/  LDL.LU R40, [R1+0x100] ;  /* 0x0001000001287983 */ /* 0x000f280000300800 */
[----:B--2---:R-:W2:Y:S04]  /*ae1a0*/  LDL.LU R32, [R1+0x214] ;  /* 0x0002140001207983 */ /* 0x004ea80000300800 */
[----:B---3--:R-:W3:Y:S04]  /*ae1b0*/  LDL.LU R25, [R1+0x803c] ;  /* 0x00803c0001197983 */ /* 0x008ee80000300800 */
[----:B------:R0:W-:Y:S04]  /*ae1c0*/  STS.U8 [R48+UR4+0xa00], R38 ;  /* 0x000a002630007988 */ /* 0x0001e80008000004 */
[----:B----4-:R1:W-:Y:S04]  /*ae1d0*/  STS.U8 [R48+UR4+0xa20], R42 ;  /* 0x000a202a30007988 */ /* 0x0103e80008000004 */
[----:B0-----:R-:W4:Y:S04]  /*ae1e0*/  LDL.LU R38, [R1+0x338] ;  /* 0x0003380001267983 */ /* 0x001f280000300800 */
[----:B-1----:R-:W2:Y:S04]  /*ae1f0*/  LDL.LU R42, [R1+0x108] ;  /* 0x00010800012a7983 */ /* 0x002ea80000300800 */
[----:B---3--:R0:W-:Y:S04]  /*ae200*/  STS.U8 [R48+UR4+0xb60], R25 ;  /* 0x000b601930007988 */ /* 0x0081e80008000004 */
[----:B0-----:R-:W3:Y:S04]  /*ae210*/  LDL.LU R25, [R1+0x20c] ;  /* 0x00020c0001197983 */ /* 0x001ee80000300800 */
[----:B------:R0:W-:Y:S04]  /*ae220*/  STS.U8 [R48+UR4+0xb40], R10 ;  /* 0x000b400a30007988 */ /* 0x0001e80008000004 */
[----:B------:R1:W-:Y:S04]  /*ae230*/  STS.U8 [R48+UR4+0xb20], R44 ;  /* 0x000b202c30007988 */ /* 0x0003e80008000004 */
[----:B------:R0:W-:Y:S04]  /*ae240*/  STS.U8 [R48+UR4+0xb00], R11 ;  /* 0x000b000b30007988 */ /* 0x0001e80008000004 */
[----:B------:R1:W-:Y:S04]  /*ae250*/  STS.U8 [R48+UR4+0xc00], R24 ;  /* 0x000c001830007988 */ /* 0x0003e80008000004 */
[----:B------:R2:W-:Y:S04]  /*ae260*/  STS.U8 [R48+UR4+0xc20], R33 ;  /* 0x000c202130007988 */ /* 0x0005e80008000004 */
[----:B0-----:R-:W4:Y:S04]  /*ae270*/  LDL.LU R10, [R1+0x8038] ;  /* 0x00803800010a7983 */ /* 0x001f280000300800 */
[----:B-1----:R-:W4:Y:S04]  /*ae280*/  LDL.LU R44, [R1+0x110] ;  /* 0x00011000012c7983 */ /* 0x002f280000300800 */
[----:B------:R-:W4:Y:S04]  /*ae290*/  LDL.LU R11, [R1+0x8034] ;  /* 0x00803400010b7983 */ /* 0x000f280000300800 */
[----:B------:R-:W4:Y:S04]  /*ae2a0*/  LDL.LU R24, [R1+0x224] ;  /* 0x0002240001187983 */ /* 0x000f280000300800 */
[----:B--2---:R-:W2:Y:S04]  /*ae2b0*/  LDL.LU R33, [R1+0x8030] ;  /* 0x0080300001217983 */ /* 0x004ea80000300800 */
[----:B---3--:R-:W-:Y:S04]  /*ae2c0*/  STS.U8 [R48+UR4+0xc40], R25 ;  /* 0x000c401930007988 */ /* 0x008fe80008000004 */
[----:B------:R0:W-:Y:S04]  /*ae2d0*/  STS.U8 [R48+UR4+0xc60], R46 ;  /* 0x000c602e30007988 */ /* 0x0001e80008000004 */
[----:B------:R1:W-:Y:S04]  /*ae2e0*/  STS.U8 [R48+UR4+0xd20], R23 ;  /* 0x000d201730007988 */ /* 0x0003e80008000004 */
[----:B0-----:R-:W3:Y:S04]  /*ae2f0*/  LDL.LU R46, [R1+0x348] ;  /* 0x00034800012e7983 */ /* 0x001ee80000300800 */
[----:B------:R-:W2:Y:S04]  /*ae300*/  LDL.LU R25, [R1+0x118] ;  /* 0x0001180001197983 */ /* 0x000ea80000300800 */
[----:B-1----:R-:W2:Y:S04]  /*ae310*/  LDL.LU R23, [R1+0x328] ;  /* 0x0003280001177983 */ /* 0x002ea80000300800 */
[----:B--2---:R-:W-:Y:S04]  /*ae320*/  STS.U8 [R48+UR4+0xd00], R23 ;  /* 0x000d001730007988 */ /* 0x004fe80008000004 */
[----:B------:R-:W-:Y:S04]  /*ae330*/  STS.U8 [R48+UR4+0xd60], R32 ;  /* 0x000d602030007988 */ /* 0x000fe80008000004 */
[----:B------:R0:W-:Y:S04]  /*ae340*/  STS.U8 [R48+UR4+0xd40], R50 ;  /* 0x000d403230007988 */ /* 0x0001e80008000004 */
[----:B------:R1:W-:Y:S04]  /*ae350*/  STS.U8 [R48+UR4+0xe40], R22 ;  /* 0x000e401630007988 */ /* 0x0003e80008000004 */
[----:B------:R2:W-:Y:S04]  /*ae360*/  STS.U8 [R48+UR4+0xe60], R36 ;  /* 0x000e602430007988 */ /* 0x0005e80008000004 */
[----:B------:R1:W-:Y:S04]  /*ae370*/  STS.U8 [R48+UR4+0xe00], R52 ;  /* 0x000e003430007988 */ /* 0x0003e80008000004 */
[----:B------:R1:W-:Y:S04]  /*ae380*/  STS.U8 [R48+UR4+0xe20], R40 ;  /* 0x000e202830007988 */ /* 0x0003e80008000004 */
[----:B0-----:R-:W3:Y:S04]  /*ae390*/  LDL.LU R50, [R1+0x350] ;  /* 0x0003500001327983 */ /* 0x001ee80000300800 */
[----:B------:R-:W3:Y:S04]  /*ae3a0*/  LDL.LU R32, [R1+0x120] ;  /* 0x0001200001207983 */ /* 0x000ee80000300800 */
[----:B-1----:R-:W3:Y:S04]  /*ae3b0*/  LDL.LU R22, [R1+0x234] ;  /* 0x0002340001167983 */ /* 0x002ee80000300800 */
[----:B------:R-:W3:Y:S04]  /*ae3c0*/  LDL.LU R23, [R1+0x35c] ;  /* 0x00035c0001177983 */ /* 0x000ee80000300800 */
[----:B--2---:R-:W2:Y:S04]  /*ae3d0*/  LDL.LU R36, [R1+0x244] ;  /* 0x0002440001247983 */ /* 0x004ea80000300800 */
[----:B------:R-:W2:Y:S04]  /*ae3e0*/  LDL.LU R52, [R1+0x128] ;  /* 0x0001280001347983 */ /* 0x000ea80000300800 */
[----:B------:R-:W2:Y:S04]  /*ae3f0*/  LDL.LU R40, [R1+0x370] ;  /* 0x0003700001287983 */ /* 0x000ea80000300800 */
[----:B------:R0:W-:Y:S04]  /*ae400*/  STS.U8 [R48+UR4+0xf60], R21 ;  /* 0x000f601530007988 */ /* 0x0001e80008000004 */
[----:B----4-:R1:W-:Y:S04]  /*ae410*/  STS.U8 [R48+UR4+0xf40], R38 ;  /* 0x000f402630007988 */ /* 0x0103e80008000004 */
[----:B------:R4:W-:Y:S04]  /*ae420*/  STS.U8 [R48+UR4+0xf20], R24 ;  /* 0x000f201830007988 */ /* 0x0009e80008000004 */
[----:B------:R1:W-:Y:S04]  /*ae430*/  STS.U8 [R48+UR4+0xf00], R42 ;  /* 0x000f002a30007988 */ /* 0x0003e80008000004 */
[----:B------:R4:W-:Y:S04]  /*ae440*/  STS.U8 [R48+UR4+0x1000], R20 ;  /* 0x0010001430007988 */ /* 0x0009e80008000004 */
[----:B0-----:R-:W2:Y:S04]  /*ae450*/  LDL.LU R21, [R1+0x22c] ;  /* 0x00022c0001157983 */ /* 0x001ea80000300800 */
[----:B-1----:R-:W2:Y:S04]  /*ae460*/  LDL.LU R38, [R1+0x802c] ;  /* 0x00802c0001267983 */ /* 0x002ea80000300800 */
[----:B----4-:R-:W4:Y:S04]  /*ae470*/  LDL.LU R24, [R1+0x130] ;  /* 0x0001300001187983 */ /* 0x010f280000300800 */
[----:B------:R-:W2:Y:S04]  /*ae480*/  LDL.LU R42, [R1+0x8028] ;  /* 0x00802800012a7983 */ /* 0x000ea80000300800 */
[----:B------:R-:W2:Y:S04]  /*ae490*/  LDL.LU R20, [R1+0x340] ;  /* 0x0003400001147983 */ /* 0x000ea80000300800 */
[----:B--2---:R-:W-:Y:S04]  /*ae4a0*/  STS.U8 [R48+UR4+0x1020], R20 ;  /* 0x0010201430007988 */ /* 0x004fe80008000004 */
[----:B------:R-:W-:Y:S04]  /*ae4b0*/  STS.U8 [R48+UR4+0x1040], R21 ;  /* 0x0010401530007988 */ /* 0x000fe80008000004 */
[----:B------:R0:W-:Y:S04]  /*ae4c0*/  STS.U8 [R48+UR4+0x1060], R44 ;  /* 0x0010602c30007988 */ /* 0x0001e80008000004 */
[----:B------:R1:W-:Y:S04]  /*ae4d0*/  STS.U8 [R48+UR4+0x1120], R19 ;  /* 0x0011201330007988 */ /* 0x0003e80008000004 */
[----:B---3--:R2:W-:Y:S04]  /*ae4e0*/  STS.U8 [R48+UR4+0x1100], R46 ;  /* 0x0011002e30007988 */ /* 0x0085e80008000004 */
[----:B------:R3:W-:Y:S04]  /*ae4f0*/  STS.U8 [R48+UR4+0x1160], R22 ;  /* 0x0011601630007988 */ /* 0x0007e80008000004 */
[----:B------:R1:W-:Y:S04]  /*ae500*/  STS.U8 [R48+UR4+0x1140], R25 ;  /* 0x0011401930007988 */ /* 0x0003e80008000004 */
[----:B0-----:R-:W4:Y:S04]  /*ae510*/  LDL.LU R44, [R1+0x298] ;  /* 0x00029800012c7983 */ /* 0x001f280000300800 */
[----:B------:R-:W4:Y:S04]  /*ae520*/  LDL.LU R20, [R1+0x254] ;  /* 0x0002540001147983 */ /* 0x000f280000300800 */
[----:B------:R-:W4:Y:S04]  /*ae530*/  LDL.LU R21, [R1+0x138] ;  /* 0x0001380001157983 */ /* 0x000f280000300800 */
[----:B-1----:R-:W4:Y:S04]  /*ae540*/  LDL.LU R19, [R1+0x24c] ;  /* 0x00024c0001137983 */ /* 0x002f280000300800 */
[----:B--2---:R-:W2:Y:S04]  /*ae550*/  LDL.LU R46, [R1+0x8024] ;  /* 0x00802400012e7983 */ /* 0x004ea80000300800 */
[----:B---3--:R-:W3:Y:S04]  /*ae560*/  LDL.LU R22, [R1+0x290] ;  /* 0x0002900001167983 */ /* 0x008ee80000300800 */
[----:B------:R-:W2:Y:S04]  /*ae570*/  LDL.LU R25, [R1+0x25c] ;  /* 0x00025c0001197983 */ /* 0x000ea80000300800 */
[----:B------:R0:W-:Y:S04]  /*ae580*/  STS.U8 [R48+UR4+0x1240], R18 ;  /* 0x0012401230007988 */ /* 0x0001e80008000004 */
[----:B0-----:R-:W2:Y:S04]  /*ae590*/  LDL.LU R18, [R1+0x23c] ;  /* 0x00023c0001127983 */ /* 0x001ea80000300800 */
[----:B------:R0:W-:Y:S04]  /*ae5a0*/  STS.U8 [R48+UR4+0x1260], R50 ;  /* 0x0012603230007988 */ /* 0x0001e80008000004 */
[----:B0-----:R-:W3:Y:S04]  /*ae5b0*/  LDL.LU R50, [R1+0x8020] ;  /* 0x0080200001327983 */ /* 0x001ee80000300800 */
[----:B--2---:R-:W-:Y:S04]  /*ae5c0*/  STS.U8 [R48+UR4+0x1200], R18 ;  /* 0x0012001230007988 */ /* 0x004fe80008000004 */
[----:B------:R0:W-:Y:S04]  /*ae5d0*/  STS.U8 [R48+UR4+0x1220], R32 ;  /* 0x0012202030007988 */ /* 0x0001e80008000004 */
[----:B------:R-:W-:Y:S04]  /*ae5e0*/  STS.U8 [R48+UR4+0x1360], R17 ;  /* 0x0013601130007988 */ /* 0x000fe80008000004 */
[----:B------:R1:W-:Y:S04]  /*ae5f0*/  STS.U8 [R48+UR4+0x1340], R23 ;  /* 0x0013401730007988 */ /* 0x0003e80008000004 */
[----:B------:R-:W-:Y:S04]  /*ae600*/  STS.U8 [R48+UR4+0x1320], R36 ;  /* 0x0013202430007988 */ /* 0x000fe80008000004 */
[----:B------:R2:W-:Y:S04]  /*ae610*/  STS.U8 [R48+UR4+0x1300], R52 ;  /* 0x0013003430007988 */ /* 0x0005e80008000004 */
[----:B------:R-:W-:Y:S04]  /*ae620*/  STS.U8 [R48+UR4+0x1400], R16 ;  /* 0x0014001030007988 */ /* 0x000fe80008000004 */
[----:B0-----:R-:W3:Y:S04]  /*ae630*/  LDL.LU R32, [R1+0x140] ;  /* 0x0001400001207983 */ /* 0x001ee80000300800 */
[----:B-1----:R-:W3:Y:S04]  /*ae640*/  LDL.LU R23, [R1+0x288] ;  /* 0x0002880001177983 */ /* 0x002ee80000300800 */
[----:B------:R0:W-:Y:S04]  /*ae650*/  STS.U8 [R48+UR4+0x1420], R40 ;  /* 0x0014202830007988 */ /* 0x0001e80008000004 */
[----:B--2---:R-:W2:Y:S04]  /*ae660*/  LDL.LU R52, [R1+0x264] ;  /* 0x0002640001347983 */ /* 0x004ea80000300800 */
[----:B------:R-:W2:Y:S04]  /*ae670*/  LDL.LU R36, [R1+0x1a4] ;  /* 0x0001a40001247983 */ /* 0x000ea80000300800 */
[----:B----4-:R-:W-:Y:S04]  /*ae680*/  STS.U8 [R48+UR4+0x1440], R19 ;  /* 0x0014401330007988 */ /* 0x010fe80008000004 */
[----:B------:R1:W-:Y:S04]  /*ae690*/  STS.U8 [R48+UR4+0x1460], R24 ;  /* 0x0014601830007988 */ /* 0x0003e80008000004 */
[----:B------:R4:W-:Y:S04]  /*ae6a0*/  STS.U8 [R48+UR4+0x1520], R15 ;  /* 0x0015200f30007988 */ /* 0x0009e80008000004 */
[----:B0-----:R-:W2:Y:S04]  /*ae6b0*/  LDL.LU R40, [R1+0x164] ;  /* 0x0001640001287983 */ /* 0x001ea80000300800 */
[----:B------:R-:W2:Y:S04]  /*ae6c0*/  LDL.LU R16, [R1+0x278] ;  /* 0x0002780001107983 */ /* 0x000ea80000300800 */
[----:B------:R-:W2:Y:S04]  /*ae6d0*/  LDL.LU R17, [R1+0x26c] ;  /* 0x00026c0001117983 */ /* 0x000ea80000300800 */
[----:B------:R0:W-:Y:S04]  /*ae6e0*/  STS.U8 [R48+UR4+0x1500], R44 ;  /* 0x0015002c30007988 */ /* 0x0001e80008000004 */
[----:B-1----:R-:W2:Y:S04]  /*ae6f0*/  LDL.LU R24, [R1+0x16c] ;  /* 0x00016c0001187983 */ /* 0x002ea80000300800 */
[----:B----4-:R-:W4:Y:S04]  /*ae700*/  LDL.LU R15, [R1+0x280] ;  /* 0x00028000010f7983 */ /* 0x010f280000300800 */
[----:B------:R-:W-:Y:S04]  /*ae710*/  STS.U8 [R48+UR4+0x1560], R20 ;  /* 0x0015601430007988 */ /* 0x000fe80008000004 */
[----:B------:R-:W-:Y:S04]  /*ae720*/  STS.U8 [R48+UR4+0x1540], R21 ;  /* 0x0015401530007988 */ /* 0x000fe80008000004 */
[----:B------:R1:W-:Y:S04]  /*ae730*/  STS.U8 [R48+UR4+0x1640], R14 ;  /* 0x0016400e30007988 */ /* 0x0003e80008000004 */
[----:B0-----:R-:W4:Y:S04]  /*ae740*/  LDL.LU R44, [R1+0x1a0] ;  /* 0x0001a000012c7983 */ /* 0x001f280000300800 */
[----:B------:R-:W4:Y:S04]  /*ae750*/  LDL.LU R19, [R1+0x19c] ;  /* 0x00019c0001137983 */ /* 0x000f280000300800 */
[----:B------:R-:W4:Y:S04]  /*ae760*/  LDL.LU R18, [R1+0x174] ;  /* 0x0001740001127983 */ /* 0x000f280000300800 */
[----:B-1----:R-:W4:Y:S04]  /*ae770*/  LDL.LU R14, [R1+0x150] ;  /* 0x00015000010e7983 */ /* 0x002f280000300800 */
[----:B------:R-:W4:Y:S04]  /*ae780*/  LDL.LU R20, [R1+0x190] ;  /* 0x0001900001147983 */ /* 0x000f280000300800 */
[----:B---3--:R0:W-:Y:S04]  /*ae790*/  STS.U8 [R48+UR4+0x1660], R22 ;  /* 0x0016601630007988 */ /* 0x0081e80008000004 */
[----:B------:R-:W3:Y:S04]  /*ae7a0*/  LDL.LU R21, [R1+0x18c] ;  /* 0x00018c0001157983 */ /* 0x000ee80000300800 */
[----:B------:R1:W-:Y:S04]  /*ae7b0*/  STS.U8 [R48+UR4+0x1600], R25 ;  /* 0x0016001930007988 */ /* 0x0003e80008000004 */
[----:B0-----:R-:W3:Y:S04]  /*ae7c0*/  LDL.LU R22, [R1+0x188] ;  /* 0x0001880001167983 */ /* 0x001ee80000300800 */
[----:B-1----:R-:W3:Y:S04]  /*ae7d0*/  LDL.LU R25, [R1+0x7c] ;  /* 0x00007c0001197983 */ /* 0x002ee80000300800 */
[----:B------:R0:W-:Y:S04]  /*ae7e0*/  STS.U8 [R48+UR4+0x1620], R32 ;  /* 0x0016202030007988 */ /* 0x0001e80008000004 */
[----:B------:R-:W-:Y:S04]  /*ae7f0*/  STS.U8 [R48+UR4+0x1760], R13 ;  /* 0x0017600d30007988 */ /* 0x000fe80008000004 */
[----:B------:R1:W-:Y:S04]  /*ae800*/  STS.U8 [R48+UR4+0x1740], R23 ;  /* 0x0017401730007988 */ /* 0x0003e80008000004 */
[----:B--2---:R2:W-:Y:S04]  /*ae810*/  STS.U8 [R48+UR4+0x1720], R52 ;  /* 0x0017203430007988 */ /* 0x0045e80008000004 */
[----:B0-----:R-:W3:Y:S04]  /*ae820*/  LDL.LU R32, [R1+0x78] ;  /* 0x0000780001207983 */ /* 0x001ee80000300800 */
[----:B-1----:R-:W3:Y:S04]  /*ae830*/  LDL.LU R23, [R1+0x74] ;  /* 0x0000740001177983 */ /* 0x002ee80000300800 */
[----:B--2---:R-:W2:Y:S04]  /*ae840*/  LDL.LU R52, [R1+0x64] ;  /* 0x0000640001347983 */ /* 0x004ea80000300800 */
[----:B----4-:R-:W-:Y:S04]  /*ae850*/  STS.U8 [R48+UR4+0x1700], R14 ;  /* 0x0017000e30007988 */ /* 0x010fe80008000004 */
[----:B------:R-:W-:Y:S04]  /*ae860*/  STS.U8 [R48+UR4+0x1800], R12 ;  /* 0x0018000c30007988 */ /* 0x000fe80008000004 */
[----:B------:R-:W-:Y:S04]  /*ae870*/  STS.U8 [R48+UR4+0x1820], R15 ;  /* 0x0018200f30007988 */ /* 0x000fe80008000004 */
[----:B------:R0:W-:Y:S04]  /*ae880*/  STS.U8 [R48+UR4+0x1840], R36 ;  /* 0x0018402430007988 */ /* 0x0001e80008000004 */
[----:B------:R1:W-:Y:S04]  /*ae890*/  STS.U8 [R48+UR4+0x1860], R40 ;  /* 0x0018602830007988 */ /* 0x0003e80008000004 */
[----:B------:R-:W-:Y:S04]  /*ae8a0*/  STS.U8 [R48+UR4+0x1920], R35 ;  /* 0x0019202330007988 */ /* 0x000fe80008000004 */
[----:B------:R-:W-:Y:S04]  /*ae8b0*/  STS.U8 [R48+UR4+0x1900], R16 ;  /* 0x0019001030007988 */ /* 0x000fe80008000004 */
[----:B------:R-:W-:Y:S04]  /*ae8c0*/  STS.U8 [R48+UR4+0x1960], R17 ;  /* 0x0019601130007988 */ /* 0x000fe80008000004 */
[----:B------:R4:W-:Y:S04]  /*ae8d0*/  STS.U8 [R48+UR4+0x1940], R24 ;  /* 0x0019401830007988 */ /* 0x0009e80008000004 */
[----:B------:R-:W-:Y:S04]  /*ae8e0*/  STS.U8 [R48+UR4+0x1a40], R39 ;  /* 0x001a402730007988 */ /* 0x000fe80008000004 */
[----:B------:R4:W-:Y:S04]  /*ae8f0*/  STS.U8 [R48+UR4+0x1a60], R44 ;  /* 0x001a602c30007988 */ /* 0x0009e80008000004 */
[----:B0-----:R-:W2:Y:S04]  /*ae900*/  LDL.LU R36, [R1+0x60] ;  /* 0x0000600001247983 */ /* 0x001ea80000300800 */
[----:B-1----:R-:W2:Y:S04]  /*ae910*/  LDL.LU R40, [R1+0x5c] ;  /* 0x00005c0001287983 */ /* 0x002ea80000300800 */
[----:B------:R-:W-:Y:S04]  /*ae920*/  STS.U8 [R48+UR4+0x1a00], R19 ;  /* 0x001a001330007988 */ /* 0x000fe80008000004 */
[----:B------:R-:W-:Y:S04]  /*ae930*/  STS.U8 [R48+UR4+0x1a20], R18 ;  /* 0x001a201230007988 */ /* 0x000fe80008000004 */
[----:B------:R0:W-:Y:S04]  /*ae940*/  STS.U8 [R48+UR4+0x1b60], R43 ;  /* 0x001b602b30007988 */ /* 0x0001e80008000004 */
[----:B----4-:R-:W4:Y:S04]  /*ae950*/  LDL.LU R24, [R1+0x4c] ;  /* 0x00004c0001187983 */ /* 0x010f280000300800 */
[----:B------:R-:W4:Y:S04]  /*ae960*/  LDL.LU R44, [R1+0x48] ;  /* 0x00004800012c7983 */ /* 0x000f280000300800 */
[----:B0-----:R-:W4:Y:S01]  /*ae970*/  LDL.LU R48, [R1+0x44] ;  /* 0x0000440001307983 */ /* 0x001f220000300800 */
[----:B------:R-:W0:Y:S02]  /*ae980*/  S2R R19, SR_TID.X ;  /* 0x0000000000137919 */ /* 0x000e240000002100 */
[----:B0-----:R-:W-:-:S05]  /*ae990*/  LOP3.LUT R43, R19, 0x1f, RZ, 0xc0, !PT ;  /* 0x0000001f132b7812 */ /* 0x001fca00078ec0ff */
[----:B------:R-:W-:Y:S04]  /*ae9a0*/  STS.U8 [R43+UR4+0x1b40], R20 ;  /* 0x001b40142b007988 */ /* 0x000fe80008000004 */
[----:B---3--:R-:W-:Y:S04]  /*ae9b0*/  STS.U8 [R43+UR4+0x1b20], R21 ;  /* 0x001b20152b007988 */ /* 0x008fe80008000004 */
[----:B------:R-:W-:Y:S04]  /*ae9c0*/  STS.U8 [R43+UR4+0x1b00], R22 ;  /* 0x001b00162b007988 */ /* 0x000fe80008000004 */
[----:B------:R-:W-:Y:S04]  /*ae9d0*/  STS.U8 [R43+UR4+0x1c00], R47 ;  /* 0x001c002f2b007988 */ /* 0x000fe80008000004 */
[----:B------:R0:W-:Y:S04]  /*ae9e0*/  STS.U8 [R43+UR4+0x1c20], R25 ;  /* 0x001c20192b007988 */ /* 0x0001e80008000004 */
[----:B0-----:R-:W3:Y:S04]  /*ae9f0*/  LDL.LU R25, [R1+0x34] ;  /* 0x0000340001197983 */ /* 0x001ee80000300800 */
[----:B------:R0:W-:Y:S04]  /*aea00*/  STS.U8 [R43+UR4+0x1c40], R32 ;  /* 0x001c40202b007988 */ /* 0x0001e80008000004 */
[----:B------:R-:W-:Y:S04]  /*aea10*/  STS.U8 [R43+UR4+0x1c60], R23 ;  /* 0x001c60172b007988 */ /* 0x000fe80008000004 */
[----:B------:R-:W-:Y:S04]  /*aea20*/  STS.U8 [R43+UR4+0x1d20], R51 ;  /* 0x001d20332b007988 */ /* 0x000fe80008000004 */
[----:B--2---:R1:W-:Y:S04]  /*aea30*/  STS.U8 [R43+UR4+0x1d00], R52 ;  /* 0x001d00342b007988 */ /* 0x0043e80008000004 */
[----:B0-----:R-:W2:Y:S04]  /*aea40*/  LDL.LU R32, [R1+0x30] ;  /* 0x0000300001207983 */ /* 0x001ea80000300800 */
[----:B------:R-:W2:Y:S04]  /*aea50*/  LDL.LU R39, [R1+0x2c] ;  /* 0x00002c0001277983 */ /* 0x000ea80000300800 */
[----:B------:R-:W2:Y:S04]  /*aea60*/  LDL.LU R35, [R1+0x3a0] ;  /* 0x0003a00001237983 */ /* 0x000ea80000300800 */
[----:B------:R-:W2:Y:S04]  /*aea70*/  LDL.LU R12, [R1+0x2a8] ;  /* 0x0002a800010c7983 */ /* 0x000ea80000300800 */
[----:B------:R-:W2:Y:S04]  /*aea80*/  LDL.LU R22, [R1+0x1b4] ;  /* 0x0001b40001167983 */ /* 0x000ea80000300800 */
[----:B-1----:R-:W2:Y:S04]  /*aea90*/  LDL.LU R52, [R1+0x18] ;  /* 0x0000180001347983 */ /* 0x002ea80000300800 */
[----:B------:R-:W2:Y:S04]  /*aeaa0*/  LDL.LU R23, [R1+0x398] ;  /* 0x0003980001177983 */ /* 0x000ea80000300800 */
[----:B------:R-:W2:Y:S04]  /*aeab0*/  LDL.LU R13, [R1+0x2b0] ;  /* 0x0002b000010d7983 */ /* 0x000ea80000300800 */
[----:B------:R-:W2:Y:S04]  /*aeac0*/  LDL.LU R14, [R1+0x1bc] ;  /* 0x0001bc00010e7983 */ /* 0x000ea80000300800 */
[----:B------:R0:W-:Y:S04]  /*aead0*/  STS.U8 [R43+UR4+0x1d60], R36 ;  /* 0x001d60242b007988 */ /* 0x0001e80008000004 */
[----:B------:R1:W-:Y:S04]  /*aeae0*/  STS.U8 [R43+UR4+0x1d40], R40 ;  /* 0x001d40282b007988 */ /* 0x0003e80008000004 */
[----:B------:R-:W-:Y:S04]  /*aeaf0*/  STS.U8 [R43+UR4+0x1e40], R54 ;  /* 0x001e40362b007988 */ /* 0x000fe80008000004 */
[----:B----4-:R4:W-:Y:S04]  /*aeb00*/  STS.U8 [R43+UR4+0x1e60], R24 ;  /* 0x001e60182b007988 */ /* 0x0109e80008000004 */
[----:B------:R-:W-:Y:S04]  /*aeb10*/  STS.U8 [R43+UR4+0x1e00], R44 ;  /* 0x001e002c2b007988 */ /* 0x000fe80008000004 */
[----:B0-----:R-:W2:Y:S04]  /*aeb20*/  LDL.LU R36, [R1+0x10] ;  /* 0x0000100001247983 */ /* 0x001ea80000300800 */
[----:B-1----:R-:W2:Y:S04]  /*aeb30*/  LDL.LU R40, [R1+0x390] ;  /* 0x0003900001287983 */ /* 0x002ea80000300800 */
[----:B------:R-:W2:Y:S04]  /*aeb40*/  LDL.LU R15, [R1+0x2b8] ;  /* 0x0002b800010f7983 */ /* 0x000ea80000300800 */
[----:B------:R-:W2:Y:S04]  /*aeb50*/  LDL.LU R16, [R1+0x1c4] ;  /* 0x0001c40001107983 */ /* 0x000ea80000300800 */
[----:B------:R0:W-:Y:S04]  /*aeb60*/  STS.U8 [R43+UR4+0x1e20], R48 ;  /* 0x001e20302b007988 */ /* 0x0001e80008000004 */
[----:B----4-:R-:W4:Y:S04]  /*aeb70*/  LDL.LU R24, [R1+0x8] ;  /* 0x0000080001187983 */ /* 0x010f280000300800 */
[----:B0-----:R-:W4:Y:S04]  /*aeb80*/  LDL.LU R48, [R1+0x380] ;  /* 0x0003800001307983 */ /* 0x001f280000300800 */
[----:B------:R-:W4:Y:S04]  /*aeb90*/  LDL.LU R17, [R1+0x2c0] ;  /* 0x0002c00001117983 */ /* 0x000f280000300800 */
[----:B------:R-:W4:Y:S04]  /*aeba0*/  LDL.LU R19, [R1+0x1c8] ;  /* 0x0001c80001137983 */ /* 0x000f280000300800 */
[----:B------:R-:W4:Y:S04]  /*aebb0*/  LDL.LU R20, [R1+0x9c] ;  /* 0x00009c0001147983 */ /* 0x000f280000300800 */
[----:B------:R-:W-:Y:S01]  /*aebc0*/  STS.U8 [R43+UR4+0x1f60], R55 ;  /* 0x001f60372b007988 */ /* 0x000fe20008000004 */
[----:B------:R-:W-:-:S03]  /*aebd0*/  LOP3.LUT R44, R43, 0x10, RZ, 0x3c, !PT ;  /* 0x000000102b2c7812 */ /* 0x000fc600078e3cff */
[----:B---3--:R0:W-:Y:S04]  /*aebe0*/  STS.U8 [R43+UR4+0x1f40], R25 ;  /* 0x001f40192b007988 */ /* 0x0081e80008000004 */
[----:B0-----:R-:W3:Y:S04]  /*aebf0*/  LDL.LU R25, [R1] ;  /* 0x0000000001197983 */ /* 0x001ee80000300800 */
[----:B------:R-:W3:Y:S04]  /*aec00*/  LDL.LU R18, [R1+0x2c8] ;  /* 0x0002c80001127983 */ /* 0x000ee80000300800 */
[----:B------:R-:W3:Y:S04]  /*aec10*/  LDL.LU R21, [R1+0x1d0] ;  /* 0x0001d00001157983 */ /* 0x000ee80000300800 */
[----:B--2---:R0:W-:Y:S04]  /*aec20*/  STS.U8 [R43+UR4+0x1f20], R32 ;  /* 0x001f20202b007988 */ /* 0x0041e80008000004 */
[----:B------:R-:W-:Y:S04]  /*aec30*/  STS.U8 [R43+UR4+0x1f00], R39 ;  /* 0x001f00272b007988 */ /* 0x000fe80008000004 */
[----:B------:R-:W-:Y:S04]  /*aec40*/  STS.U8 [R44+UR4+0x80], R35 ;  /* 0x000080232c007988 */ /* 0x000fe80008000004 */
[----:B------:R-:W-:Y:S04]  /*aec50*/  STS.U8 [R44+UR4+0xa0], R12 ;  /* 0x0000a00c2c007988 */ /* 0x000fe80008000004 */
[----:B------:R-:W-:Y:S04]  /*aec60*/  STS.U8 [R44+UR4+0xc0], R22 ;  /* 0x0000c0162c007988 */ /* 0x000fe80008000004 */
[----:B------:R1:W-:Y:S04]  /*aec70*/  STS.U8 [R44+UR4+0xe0], R52 ;  /* 0x0000e0342c007988 */ /* 0x0003e80008000004 */
[----:B0-----:R-:W2:Y:S04]  /*aec80*/  LDL.LU R32, [R1+0xb4] ;  /* 0x0000b40001207983 */ /* 0x001ea80000300800 */
[----:B-1----:R-:W2:Y:S04]  /*aec90*/  LDL.LU R52, [R1+0x2d0] ;  /* 0x0002d00001347983 */ /* 0x002ea80000300800 */
[----:B------:R0:W-:Y:S04]  /*aeca0*/  STS.U8 [R44+UR4+0x1a0], R23 ;  /* 0x0001a0172c007988 */ /* 0x0001e80008000004 */
[----:B------:R-:W-:Y:S04]  /*aecb0*/  STS.U8 [R44+UR4+0x180], R13 ;  /* 0x0001800d2c007988 */ /* 0x000fe80008000004 */
[----:B------:R-:W2:Y:S04]  /*aecc0*/  LDL.LU R22, [R1+0x1d8] ;  /* 0x0001d80001167983 */ /* 0x000ea80000300800 */
[----:B------:R-:W-:Y:S04]  /*aecd0*/  STS.U8 [R44+UR4+0x1e0], R14 ;  /* 0x0001e00e2c007988 */ /* 0x000fe80008000004 */
[----:B0-----:R-:W2:Y:S04]  /*aece0*/  LDL.LU R23, [R1+0xb8] ;  /* 0x0000b80001177983 */ /* 0x001ea80000300800 */
[----:B------:R0:W-:Y:S04]  /*aecf0*/  STS.U8 [R44+UR4+0x1c0], R36 ;  /* 0x0001c0242c007988 */ /* 0x0001e80008000004 */
[----:B------:R1:W-:Y:S04]  /*aed00*/  STS.U8 [R44+UR4+0x2c0], R40 ;  /* 0x0002c0282c007988 */ /* 0x0003e80008000004 */
[----:B------:R-:W-:Y:S04]  /*aed10*/  STS.U8 [R44+UR4+0x2e0], R15 ;  /* 0x0002e00f2c007988 */ /* 0x000fe80008000004 */
[----:B------:R-:W-:Y:S04]  /*aed20*/  STS.U8 [R44+UR4+0x280], R16 ;  /* 0x000280102c007988 */ /* 0x000fe80008000004 */
[----:B----4-:R4:W-:Y:S04]  /*aed30*/  STS.U8 [R44+UR4+0x2a0], R24 ;  /* 0x0002a0182c007988 */ /* 0x0109e80008000004 */
[----:B0-----:R-:W2:Y:S04]  /*aed40*/  LDL.LU R36, [R1+0x2d8] ;  /* 0x0002d80001247983 */ /* 0x001ea80000300800 */
[----:B-1----:R-:W2:Y:S04]  /*aed50*/  LDL.LU R40, [R1+0x1e0] ;  /* 0x0001e00001287983 */ /* 0x002ea80000300800 */
[----:B------:R0:W-:Y:S04]  /*aed60*/  STS.U8 [R44+UR4+0x3e0], R48 ;  /* 0x0003e0302c007988 */ /* 0x0001e80008000004 */
[----:B----4-:R-:W4:Y:S04]  /*aed70*/  LDL.LU R24, [R1+0xc4] ;  /* 0x0000c40001187983 */ /* 0x010f280000300800 */
[----:B0-----:R-:W4:Y:S04]  /*aed80*/  LDL.LU R48, [R1+0x2a0] ;  /* 0x0002a00001307983 */ /* 0x001f280000300800 */
[----:B------:R-:W-:Y:S04]  /*aed90*/  STS.U8 [R44+UR4+0x3c0], R17 ;  /* 0x0003c0112c007988 */ /* 0x000fe80008000004 */
[----:B------:R0:W-:Y:S04]  /*aeda0*/  STS.U8 [R44+UR4+0x3a0], R19 ;  /* 0x0003a0132c007988 */ /* 0x0001e80008000004 */
[----:B------:R1:W-:Y:S04]  /*aedb0*/  STS.U8 [R44+UR4+0x380], R20 ;  /* 0x000380142c007988 */ /* 0x0003e80008000004 */
[----:B0-----:R-:W4:Y:S04]  /*aedc0*/  LDL.LU R19, [R1+0x1e8] ;  /* 0x0001e80001137983 */ /* 0x001f280000300800 */
[----:B-1----:R-:W4:Y:S04]  /*aedd0*/  LDL.LU R20, [R1+0xcc] ;  /* 0x0000cc0001147983 */ /* 0x002f280000300800 */
[----:B---3--:R0:W-:Y:S04]  /*aede0*/  STS.U8 [R44+UR4+0x480], R25 ;  /* 0x000480192c007988 */ /* 0x0081e80008000004 */
[----:B------:R-:W-:Y:S04]  /*aedf0*/  STS.U8 [R44+UR4+0x4a0], R18 ;  /* 0x0004a0122c007988 */ /* 0x000fe80008000004 */
[----:B------:R1:W-:Y:S04]  /*aee00*/  STS.U8 [R44+UR4+0x4c0], R21 ;  /* 0x0004c0152c007988 */ /* 0x0003e80008000004 */
[----:B0-----:R-:W3:Y:S04]  /*aee10*/  LDL.LU R25, [R1+0x2e4] ;  /* 0x0002e40001197983 */ /* 0x001ee80000300800 */
[----:B------:R-:W3:Y:S04]  /*aee20*/  LDL.LU R14, [R1+0x1f0] ;  /* 0x0001f000010e7983 */ /* 0x000ee80000300800 */
[----:B------:R-:W3:Y:S04]  /*aee30*/  LDL.LU R15, [R1+0xd4] ;  /* 0x0000d400010f7983 */ /* 0x000ee80000300800 */
[----:B-1----:R-:W3:Y:S04]  /*aee40*/  LDL.LU R21, [R1+0x2ec] ;  /* 0x0002ec0001157983 */ /* 0x002ee80000300800 */
[----:B--2---:R0:W-:Y:S04]  /*aee50*/  STS.U8 [R44+UR4+0x4e0], R32 ;  /* 0x0004e0202c007988 */ /* 0x0041e80008000004 */
[----:B------:R-:W-:Y:S04]  /*aee60*/  STS.U8 [R44+UR4+0x5a0], R50 ;  /* 0x0005a0322c007988 */ /* 0x000fe80008000004 */
[----:B------:R1:W-:Y:S04]  /*aee70*/  STS.U8 [R44+UR4+0x580], R52 ;  /* 0x000580342c007988 */ /* 0x0003e80008000004 */
[----:B0-----:R-:W2:Y:S04]  /*aee80*/  LDL.LU R32, [R1+0x1f8] ;  /* 0x0001f80001207983 */ /* 0x001ea80000300800 */
[----:B-1----:R-:W2:Y:S04]  /*aee90*/  LDL.LU R52, [R1+0xdc] ;  /* 0x0000dc0001347983 */ /* 0x002ea80000300800 */
[----:B------:R-:W2:Y:S04]  /*aeea0*/  LDL.LU R16, [R1+0x314] ;  /* 0x0003140001107983 */ /* 0x000ea80000300800 */
[----:B------:R0:W-:Y:S04]  /*aeeb0*/  STS.U8 [R44+UR4+0x5e0], R22 ;  /* 0x0005e0162c007988 */ /* 0x0001e80008000004 */
[----:B------:R-:W2:Y:S04]  /*aeec0*/  LDL.LU R17, [R1+0x200] ;  /* 0x0002000001117983 */ /* 0x000ea80000300800 */
[----:B------:R-:W-:Y:S04]  /*aeed0*/  STS.U8 [R44+UR4+0x5c0], R23 ;  /* 0x0005c0172c007988 */ /* 0x000fe80008000004 */
[----:B------:R-:W-:Y:S04]  /*aeee0*/  STS.U8 [R44+UR4+0x6c0], R46 ;  /* 0x0006c02e2c007988 */ /* 0x000fe80008000004 */
[----:B0-----:R-:W2:Y:S04]  /*aeef0*/  LDL.LU R22, [R1+0xe4] ;  /* 0x0000e40001167983 */ /* 0x001ea80000300800 */
[----:B------:R-:W2:Y:S04]  /*aef00*/  LDL.LU R18, [R1+0x31c] ;  /* 0x00031c0001127983 */ /* 0x000ea80000300800 */
[----:B------:R0:W-:Y:S04]  /*aef10*/  STS.U8 [R44+UR4+0x6e0], R36 ;  /* 0x0006e0242c007988 */ /* 0x0001e80008000004 */
[----:B------:R1:W-:Y:S04]  /*aef20*/  STS.U8 [R44+UR4+0x680], R40 ;  /* 0x000680282c007988 */ /* 0x0003e80008000004 */
[----:B----4-:R4:W-:Y:S04]  /*aef30*/  STS.U8 [R44+UR4+0x6a0], R24 ;  /* 0x0006a0182c007988 */ /* 0x0109e80008000004 */
[----:B------:R-:W-:Y:S04]  /*aef40*/  STS.U8 [R44+UR4+0x7e0], R42 ;  /* 0x0007e02a2c007988 */ /* 0x000fe80008000004 */
[----:B0-----:R-:W2:Y:S04]  /*aef50*/  LDL.LU R36, [R1+0x208] ;  /* 0x0002080001247983 */ /* 0x001ea80000300800 */
[----:B-1----:R-:W2:Y:S04]  /*aef60*/  LDL.LU R40, [R1+0xec] ;  /* 0x0000ec0001287983 */ /* 0x002ea80000300800 */
[----:B------:R-:W2:Y:S04]  /*aef70*/  LDL.LU R23, [R1+0x324] ;  /* 0x0003240001177983 */ /* 0x000ea80000300800 */
[----:B------:R0:W-:Y:S04]  /*aef80*/  STS.U8 [R44+UR4+0x7c0], R48 ;  /* 0x0007c0302c007988 */ /* 0x0001e80008000004 */
[----:B----4-:R-:W4:Y:S04]  /*aef90*/  LDL.LU R24, [R1+0x210] ;  /* 0x0002100001187983 */ /* 0x010f280000300800 */
[----:B0-----:R-:W4:Y:S04]  /*aefa0*/  LDL.LU R48, [R1+0xf4] ;  /* 0x0000f40001307983 */ /* 0x001f280000300800 */
[----:B------:R0:W-:Y:S04]  /*aefb0*/  STS.U8 [R44+UR4+0x7a0], R19 ;  /* 0x0007a0132c007988 */ /* 0x0001e80008000004 */
[----:B------:R1:W-:Y:S04]  /*aefc0*/  STS.U8 [R44+UR4+0x780], R20 ;  /* 0x000780142c007988 */ /* 0x0003e80008000004 */
[----:B------:R-:W-:Y:S04]  /*aefd0*/  STS.U8 [R44+UR4+0x880], R38 ;  /* 0x000880262c007988 */ /* 0x000fe80008000004 */
[----:B0-----:R-:W4:Y:S04]  /*aefe0*/  LDL.LU R19, [R1+0x32c] ;  /* 0x00032c0001137983 */ /* 0x001f280000300800 */
[----:B-1----:R-:W4:Y:S04]  /*aeff0*/  LDL.LU R20, [R1+0x218] ;  /* 0x0002180001147983 */ /* 0x002f280000300800 */
[----:B---3--:R0:W-:Y:S04]  /*af000*/  STS.U8 [R44+UR4+0x8a0], R25 ;  /* 0x0008a0192c007988 */ /* 0x0081e80008000004 */
[----:B------:R-:W-:Y:S04]  /*af010*/  STS.U8 [R44+UR4+0x8c0], R14 ;  /* 0x0008c00e2c007988 */ /* 0x000fe80008000004 */
[----:B------:R-:W-:Y:S04]  /*af020*/  STS.U8 [R44+UR4+0x8e0], R15 ;  /* 0x0008e00f2c007988 */ /* 0x000fe80008000004 */
[----:B------:R-:W-:Y:S04]  /*af030*/  STS.U8 [R44+UR4+0x9a0], R33 ;  /* 0x0009a0212c007988 */ /* 0x000fe80008000004 */
[----:B------:R-:W-:Y:S04]  /*af040*/  STS.U8 [R44+UR4+0x980], R21 ;  /* 0x000980152c007988 */ /* 0x000fe80008000004 */
[----:B0-----:R-:W3:Y:S04]  /*af050*/  LDL.LU R25, [R1+0xfc] ;  /* 0x0000fc0001197983 */ /* 0x001ee80000300800 */
[----:B--2---:R0:W-:Y:S04]  /*af060*/  STS.U8 [R44+UR4+0x9e0], R32 ;  /* 0x0009e0202c007988 */ /* 0x0041e80008000004 */
[----:B------:R1:W-:Y:S04]  /*af070*/  STS.U8 [R44+UR4+0x9c0], R52 ;  /* 0x0009c0342c007988 */ /* 0x0003e80008000004 */
[----:B0-----:R-:W2:Y:S04]  /*af080*/  LDL.LU R32, [R1+0x334] ;  /* 0x0003340001207983 */ /* 0x001ea80000300800 */
[----:B------:R-:W2:Y:S04]  /*af090*/  LDL.LU R21, [R1+0x220] ;  /* 0x0002200001157983 */ /* 0x000ea80000300800 */
[----:B-1----:R-:W2:Y:S04]  /*af0a0*/  LDL.LU R52, [R1+0x104] ;  /* 0x0001040001347983 */ /* 0x002ea80000300800 */
[----:B------:R-:W-:Y:S04]  /*af0b0*/  STS.U8 [R44+UR4+0xac0], R11 ;  /* 0x000ac00b2c007988 */ /* 0x000fe80008000004 */
[----:B------:R-:W-:Y:S04]  /*af0c0*/  STS.U8 [R44+UR4+0xae0], R16 ;  /* 0x000ae0102c007988 */ /* 0x000fe80008000004 */
[----:B------:R-:W-:Y:S04]  /*af0d0*/  STS.U8 [R44+UR4+0xa80], R17 ;  /* 0x000a80112c007988 */ /* 0x000fe80008000004 */
[----:B------:R0:W-:Y:S04]  /*af0e0*/  STS.U8 [R44+UR4+0xaa0], R22 ;  /* 0x000aa0162c007988 */ /* 0x0001e80008000004 */
[----:B------:R-:W-:Y:S04]  /*af0f0*/  STS.U8 [R44+UR4+0xbe0], R10 ;  /* 0x000be00a2c007988 */ /* 0x000fe80008000004 */
[----:B------:R-:W-:Y:S04]  /*af100*/  STS.U8 [R44+UR4+0xbc0], R18 ;  /* 0x000bc0122c007988 */ /* 0x000fe80008000004 */
[----:B0-----:R-:W2:Y:S04]  /*af110*/  LDL.LU R22, [R1+0x33c] ;  /* 0x00033c0001167983 */ /* 0x001ea80000300800 */
[----:B------:R0:W-:Y:S04]  /*af120*/  STS.U8 [R44+UR4+0xba0], R36 ;  /* 0x000ba0242c007988 */ /* 0x0001e80008000004 */
[----:B------:R1:W-:Y:S04]  /*af130*/  STS.U8 [R44+UR4+0xb80], R40 ;  /* 0x000b80282c007988 */ /* 0x0003e80008000004 */
[----:B------:R-:W-:Y:S04]  /*af140*/  STS.U8 [R44+UR4+0xc80], R9 ;  /* 0x000c80092c007988 */ /* 0x000fe80008000004 */
[----:B------:R1:W-:Y:S04]  /*af150*/  STS.U8 [R44+UR4+0xca0], R23 ;  /* 0x000ca0172c007988 */ /* 0x0003e80008000004 */
[----:B----4-:R-:W-:Y:S04]  /*af160*/  STS.U8 [R44+UR4+0xcc0], R24 ;  /* 0x000cc0182c007988 */ /* 0x010fe80008000004 */
[----:B0-----:R-:W4:Y:S04]  /*af170*/  LDL.LU R36, [R1+0x228] ;  /* 0x0002280001247983 */ /* 0x001f280000300800 */
[----:B-1----:R-:W4:Y:S04]  /*af180*/  LDL.LU R40, [R1+0x10c] ;  /* 0x00010c0001287983 */ /* 0x002f280000300800 */
[----:B------:R-:W4:Y:S04]  /*af190*/  LDL.LU R23, [R1+0x344] ;  /* 0x0003440001177983 */ /* 0x000f280000300800 */
[----:B------:R0:W-:Y:S04]  /*af1a0*/  STS.U8 [R44+UR4+0xce0], R48 ;  /* 0x000ce0302c007988 */ /* 0x0001e80008000004 */
[----:B0-----:R-:W4:Y:S04]  /*af1b0*/  LDL.LU R48, [R1+0x230] ;  /* 0x0002300001307983 */ /* 0x001f280000300800 */
[----:B------:R-:W4:Y:S04]  /*af1c0*/  LDL.LU R24, [R1+0x114] ;  /* 0x0001140001187983 */ /* 0x000f280000300800 */
[----:B------:R-:W-:Y:S04]  /*af1d0*/  STS.U8 [R44+UR4+0xda0], R8 ;  /* 0x000da0082c007988 */ /* 0x000fe80008000004 */
[----:B------:R-:W4:Y:S04]  /*af1e0*/  LDL.LU R13, [R1+0x34c] ;  /* 0x00034c00010d7983 */ /* 0x000f280000300800 */
[----:B------:R-:W-:Y:S04]  /*af1f0*/  STS.U8 [R44+UR4+0xd80], R19 ;  /* 0x000d80132c007988 */ /* 0x000fe80008000004 */
[----:B------:R-:W4:Y:S04]  /*af200*/  LDL.LU R14, [R1+0x238] ;  /* 0x00023800010e7983 */ /* 0x000f280000300800 */
[----:B------:R-:W-:Y:S04]  /*af210*/  STS.U8 [R44+UR4+0xde0], R20 ;  /* 0x000de0142c007988 */ /* 0x000fe80008000004 */
[----:B------:R-:W4:Y:S04]  /*af220*/  LDL.LU R15, [R1+0x11c] ;  /* 0x00011c00010f7983 */ /* 0x000f280000300800 */
[----:B---3--:R0:W-:Y:S04]  /*af230*/  STS.U8 [R44+UR4+0xdc0], R25 ;  /* 0x000dc0192c007988 */ /* 0x0081e80008000004 */
[----:B------:R-:W-:Y:S04]  /*af240*/  STS.U8 [R44+UR4+0xec0], R7 ;  /* 0x000ec0072c007988 */ /* 0x000fe80008000004 */
[----:B0-----:R-:W3:Y:S04]  /*af250*/  LDL.LU R25, [R1+0x354] ;  /* 0x0003540001197983 */ /* 0x001ee80000300800 */
[----:B------:R-:W3:Y:S04]  /*af260*/  LDL.LU R16, [R1+0x240] ;  /* 0x0002400001107983 */ /* 0x000ee80000300800 */
[----:B--2---:R0:W-:Y:S04]  /*af270*/  STS.U8 [R44+UR4+0xee0], R32 ;  /* 0x000ee0202c007988 */ /* 0x0041e80008000004 */
[----:B------:R-:W-:Y:S04]  /*af280*/  STS.U8 [R44+UR4+0xe80], R21 ;  /* 0x000e80152c007988 */ /* 0x000fe80008000004 */
[----:B------:R1:W-:Y:S04]  /*af290*/  STS.U8 [R44+UR4+0xea0], R52 ;  /* 0x000ea0342c007988 */ /* 0x0003e80008000004 */
[----:B0-----:R-:W2:Y:S04]  /*af2a0*/  LDL.LU R32, [R1+0x124] ;  /* 0x0001240001207983 */ /* 0x001ea80000300800 */
[----:B------:R-:W2:Y:S04]  /*af2b0*/  LDL.LU R17, [R1+0x364] ;  /* 0x0003640001117983 */ /* 0x000ea80000300800 */
[----:B------:R-:W2:Y:S04]  /*af2c0*/  LDL.LU R18, [R1+0x248] ;  /* 0x0002480001127983 */ /* 0x000ea80000300800 */
[----:B-1----:R-:W2:Y:S04]  /*af2d0*/  LDL.LU R52, [R1+0x12c] ;  /* 0x00012c0001347983 */ /* 0x002ea80000300800 */
[----:B------:R-:W2:Y:S04]  /*af2e0*/  LDL.LU R19, [R1+0x29c] ;  /* 0x00029c0001137983 */ /* 0x000ea80000300800 */
[----:B------:R-:W-:Y:S04]  /*af2f0*/  STS.U8 [R44+UR4+0xfe0], R6 ;  /* 0x000fe0062c007988 */ /* 0x000fe80008000004 */
[----:B------:R-:W2:Y:S04]  /*af300*/  LDL.LU R20, [R1+0x250] ;  /* 0x0002500001147983 */ /* 0x000ea80000300800 */
[----:B------:R-:W-:Y:S04]  /*af310*/  STS.U8 [R44+UR4+0xfc0], R22 ;  /* 0x000fc0162c007988 */ /* 0x000fe80008000004 */
[----:B------:R-:W2:Y:S04]  /*af320*/  LDL.LU R21, [R1+0x134] ;  /* 0x0001340001157983 */ /* 0x000ea80000300800 */
[----:B----4-:R0:W-:Y:S04]  /*af330*/  STS.U8 [R44+UR4+0xfa0], R36 ;  /* 0x000fa0242c007988 */ /* 0x0101e80008000004 */
[----:B------:R1:W-:Y:S04]  /*af340*/  STS.U8 [R44+UR4+0xf80], R40 ;  /* 0x000f80282c007988 */ /* 0x0003e80008000004 */
[----:B------:R-:W-:Y:S04]  /*af350*/  STS.U8 [R44+UR4+0x1080], R5 ;  /* 0x001080052c007988 */ /* 0x000fe80008000004 */
[----:B------:R-:W-:Y:S04]  /*af360*/  STS.U8 [R44+UR4+0x10a0], R23 ;  /* 0x0010a0172c007988 */ /* 0x000fe80008000004 */
[----:B0-----:R-:W4:Y:S04]  /*af370*/  LDL.LU R36, [R1+0x294] ;  /* 0x0002940001247983 */ /* 0x001f280000300800 */
[----:B------:R-:W4:Y:S04]  /*af380*/  LDL.LU R22, [R1+0x258] ;  /* 0x0002580001167983 */ /* 0x000f280000300800 */
[----:B-1----:R-:W4:Y:S04]  /*af390*/  LDL.LU R40, [R1+0x13c] ;  /* 0x00013c0001287983 */ /* 0x002f280000300800 */
[----:B------:R0:W-:Y:S04]  /*af3a0*/  STS.U8 [R44+UR4+0x10c0], R48 ;  /* 0x0010c0302c007988 */ /* 0x0001e80008000004 */
[----:B0-----:R-:W4:Y:S04]  /*af3b0*/  LDL.LU R48, [R1+0x28c] ;  /* 0x00028c0001307983 */ /* 0x001f280000300800 */
[----:B------:R0:W-:Y:S04]  /*af3c0*/  STS.U8 [R44+UR4+0x10e0], R24 ;  /* 0x0010e0182c007988 */ /* 0x0001e80008000004 */
[----:B------:R-:W-:Y:S04]  /*af3d0*/  STS.U8 [R44+UR4+0x11a0], R4 ;  /* 0x0011a0042c007988 */ /* 0x000fe80008000004 */
[----:B------:R-:W-:Y:S04]  /*af3e0*/  STS.U8 [R44+UR4+0x1180], R13 ;  /* 0x0011800d2c007988 */ /* 0x000fe80008000004 */
[----:B------:R-:W-:Y:S04]  /*af3f0*/  STS.U8 [R44+UR4+0x11e0], R14 ;  /* 0x0011e00e2c007988 */ /* 0x000fe80008000004 */
[----:B------:R-:W-:Y:S04]  /*af400*/  STS.U8 [R44+UR4+0x11c0], R15 ;  /* 0x0011c00f2c007988 */ /* 0x000fe80008000004 */
[----:B------:R-:W-:Y:S04]  /*af410*/  STS.U8 [R44+UR4+0x12c0], R3 ;  /* 0x0012c0032c007988 */ /* 0x000fe80008000004 */
[----:B------:R-:W4:Y:S04]  /*af420*/  LDL.LU R23, [R1+0x260] ;  /* 0x0002600001177983 */ /* 0x000f280000300800 */
[----:B0-----:R-:W4:Y:S04]  /*af430*/  LDL.LU R24, [R1+0x14c] ;  /* 0x00014c0001187983 */ /* 0x001f280000300800 */
[----:B---3--:R0:W-:Y:S04]  /*af440*/  STS.U8 [R44+UR4+0x12e0], R25 ;  /* 0x0012e0192c007988 */ /* 0x0081e80008000004 */
[----:B------:R-:W-:Y:S04]  /*af450*/  STS.U8 [R44+UR4+0x1280], R16 ;  /* 0x001280102c007988 */ /* 0x000fe80008000004 */
[----:B0-----:R-:W3:Y:S04]  /*af460*/  LDL.LU R25, [R1+0x284] ;  /* 0x0002840001197983 */ /* 0x001ee80000300800 */
[----:B--2---:R0:W-:Y:S04]  /*af470*/  STS.U8 [R44+UR4+0x12a0], R32 ;  /* 0x0012a0202c007988 */ /* 0x0041e80008000004 */
[----:B------:R-:W-:Y:S04]  /*af480*/  STS.U8 [R44+UR4+0x13e0], R2 ;  /* 0x0013e0022c007988 */ /* 0x000fe80008000004 */
[----:B------:R-:W-:Y:S04]  /*af490*/  STS.U8 [R44+UR4+0x13c0], R17 ;  /* 0x0013c0112c007988 */ /* 0x000fe80008000004 */
[----:B------:R-:W-:Y:S04]  /*af4a0*/  STS.U8 [R44+UR4+0x13a0], R18 ;  /* 0x0013a0122c007988 */ /* 0x000fe80008000004 */
[----:B------:R1:W-:Y:S04]  /*af4b0*/  STS.U8 [R44+UR4+0x1380], R52 ;  /* 0x001380342c007988 */ /* 0x0003e80008000004 */
[----:B0-----:R-:W2:Y:S04]  /*af4c0*/  LDL.LU R32, [R1+0x1a8] ;  /* 0x0001a80001207983 */ /* 0x001ea80000300800 */
[----:B-1----:R-:W2:Y:S04]  /*af4d0*/  LDL.LU R52, [R1+0x15c] ;  /* 0x00015c0001347983 */ /* 0x002ea80000300800 */
[----:B------:R-:W-:Y:S04]  /*af4e0*/  STS.U8 [R44+UR4+0x1480], R29 ;  /* 0x0014801d2c007988 */ /* 0x000fe80008000004 */
[----:B------:R-:W-:Y:S04]  /*af4f0*/  STS.U8 [R44+UR4+0x14a0], R19 ;  /* 0x0014a0132c007988 */ /* 0x000fe80008000004 */
[----:B------:R-:W-:Y:S04]  /*af500*/  STS.U8 [R44+UR4+0x14c0], R20 ;  /* 0x0014c0142c007988 */ /* 0x000fe80008000004 */
[----:B------:R-:W-:Y:S04]  /*af510*/  STS.U8 [R44+UR4+0x14e0], R21 ;  /* 0x0014e0152c007988 */ /* 0x000fe80008000004 */
[----:B------:R-:W-:Y:S04]  /*af520*/  STS.U8 [R44+UR4+0x15a0], R28 ;  /* 0x0015a01c2c007988 */ /* 0x000fe80008000004 */
[----:B----4-:R0:W-:Y:S04]  /*af530*/  STS.U8 [R44+UR4+0x1580], R36 ;  /* 0x001580242c007988 */ /* 0x0101e80008000004 */
[----:B------:R-:W-:Y:S04]  /*af540*/  STS.U8 [R44+UR4+0x15e0], R22 ;  /* 0x0015e0162c007988 */ /* 0x000fe80008000004 */
[----:B------:R1:W-:Y:S04]  /*af550*/  STS.U8 [R44+UR4+0x15c0], R40 ;  /* 0x0015c0282c007988 */ /* 0x0003e80008000004 */
[----:B------:R-:W-:Y:S04]  /*af560*/  STS.U8 [R44+UR4+0x16c0], R27 ;  /* 0x0016c01b2c007988 */ /* 0x000fe80008000004 */
[----:B0-----:R-:W4:Y:S04]  /*af570*/  LDL.LU R36, [R1+0x27c] ;  /* 0x00027c0001247983 */ /* 0x001f280000300800 */
[----:B------:R-:W4:Y:S04]  /*af580*/  LDL.LU R43, [R1+0x268] ;  /* 0x00026800012b7983 */ /* 0x000f280000300800 */
[----:B-1----:R-:W4:Y:S04]  /*af590*/  LDL.LU R40, [R1+0x168] ;  /* 0x0001680001287983 */ /* 0x002f280000300800 */
        /* <DEDUP_REMOVED lines=13> */
[----:B------:R0:W-:Y:S04]  /*af670*/  STS.U8 [R44+UR4+0x1680], R23 ;  /* 0x001680172c007988 */ /* 0x0001e80008000004 */
[----:B------:R1:W-:Y:S04]  /*af680*/  STS.U8 [R44+UR4+0x16a0], R24 ;  /* 0x0016a0182c007988 */ /* 0x0003e80008000004 */
[----:B------:R-:W4:Y:S04]  /*af690*/  LDL.LU R21, [R1+0x58] ;  /* 0x0000580001157983 */ /* 0x000f280000300800 */
[----:B------:R-:W-:Y:S04]  /*af6a0*/  STS.U8 [R44+UR4+0x17e0], R26 ;  /* 0x0017e01a2c007988 */ /* 0x000fe80008000004 */
[----:B------:R-:W4:Y:S04]  /*af6b0*/  LDL.LU R22, [R1+0x54] ;  /* 0x0000540001167983 */ /* 0x000f280000300800 */
[----:B0-----:R-:W4:Y:S04]  /*af6c0*/  LDL.LU R23, [R1+0x50] ;  /* 0x0000500001177983 */ /* 0x001f280000300800 */
[----:B-1----:R-:W4:Y:S04]  /*af6d0*/  LDL.LU R24, [R1+0x40] ;  /* 0x0000400001187983 */ /* 0x002f280000300800 */
[----:B---3--:R-:W-:Y:S04]  /*af6e0*/  STS.U8 [R44+UR4+0x17c0], R25 ;  /* 0x0017c0192c007988 */ /* 0x008fe80008000004 */
[----:B--2---:R-:W-:Y:S04]  /*af6f0*/  STS.U8 [R44+UR4+0x17a0], R32 ;  /* 0x0017a0202c007988 */ /* 0x004fe80008000004 */
[----:B------:R0:W-:Y:S04]  /*af700*/  STS.U8 [R44+UR4+0x1780], R52 ;  /* 0x001780342c007988 */ /* 0x0001e80008000004 */
[----:B0-----:R-:W2:Y:S04]  /*af710*/  LDL.LU R52, [R1+0x3c] ;  /* 0x00003c0001347983 */ /* 0x001ea80000300800 */
[----:B------:R-:W-:Y:S04]  /*af720*/  STS.U8 [R44+UR4+0x1880], R34 ;  /* 0x001880222c007988 */ /* 0x000fe80008000004 */
[----:B------:R-:W3:Y:S04]  /*af730*/  LDL.LU R25, [R1+0x38] ;  /* 0x0000380001197983 */ /* 0x000ee80000300800 */
[----:B------:R-:W3:Y:S04]  /*af740*/  LDL.LU R32, [R1+0x28] ;  /* 0x0000280001207983 */ /* 0x000ee80000300800 */
[----:B----4-:R0:W-:Y:S04]  /*af750*/  STS.U8 [R44+UR4+0x18a0], R36 ;  /* 0x0018a0242c007988 */ /* 0x0101e80008000004 */
[----:B------:R-:W-:Y:S04]  /*af760*/  STS.U8 [R44+UR4+0x18c0], R43 ;  /* 0x0018c02b2c007988 */ /* 0x000fe80008000004 */
[----:B------:R1:W-:Y:S04]  /*af770*/  STS.U8 [R44+UR4+0x18e0], R40 ;  /* 0x0018e0282c007988 */ /* 0x0003e80008000004 */
[----:B------:R-:W-:Y:S04]  /*af780*/  STS.U8 [R44+UR4+0x19a0], R37 ;  /* 0x0019a0252c007988 */ /* 0x000fe80008000004 */
[----:B0-----:R-:W4:Y:S04]  /*af790*/  LDL.LU R36, [R1+0x24] ;  /* 0x0000240001247983 */ /* 0x001f280000300800 */
[----:B-1----:R-:W4:Y:S04]  /*af7a0*/  LDL.LU R40, [R1+0x20] ;  /* 0x0000200001287983 */ /* 0x002f280000300800 */
[----:B------:R0:W-:Y:S04]  /*af7b0*/  STS.U8 [R44+UR4+0x1980], R48 ;  /* 0x001980302c007988 */ /* 0x0001e80008000004 */
        /* <DEDUP_REMOVED lines=21> */
[----:B--2---:R0:W-:Y:S02]  /*af910*/  STS.U8 [R44+UR4+0x1e80], R52 ;  /* 0x001e80342c007988 */ /* 0x0041e40008000004 */
[----:B0-----:R-:W0:Y:S02]  /*af920*/  S2R R52, SR_TID.X ;  /* 0x0000000000347919 */ /* 0x001e240000002100 */
[----:B---3--:R-:W-:Y:S04]  /*af930*/  STS.U8 [R44+UR4+0x1ea0], R25 ;  /* 0x001ea0192c007988 */ /* 0x008fe80008000004 */
[----:B------:R-:W-:Y:S04]  /*af940*/  STS.U8 [R44+UR4+0x1fe0], R32 ;  /* 0x001fe0202c007988 */ /* 0x000fe80008000004 */
[----:B----4-:R-:W-:Y:S04]  /*af950*/  STS.U8 [R44+UR4+0x1fc0], R36 ;  /* 0x001fc0242c007988 */ /* 0x010fe80008000004 */
[----:B------:R-:W-:Y:S04]  /*af960*/  STS.U8 [R44+UR4+0x1fa0], R40 ;  /* 0x001fa0282c007988 */ /* 0x000fe80008000004 */
[----:B------:R-:W-:Y:S01]  /*af970*/  STS.U8 [R44+UR4+0x1f80], R48 ;  /* 0x001f80302c007988 */ /* 0x000fe20008000004 */
[----:B------:R-:W-:Y:S01]  /*af980*/  BAR.SYNC.DEFER_BLOCKING 0x0 ;  /* 0x0000000000007b1d */ /* 0x000fe20000010000 */
[C---:B0-----:R-:W-:Y:S01]  /*af990*/  LOP3.LUT R6, R52.reuse, 0x7, RZ, 0xc0, !PT ;  /* 0x0000000734067812 */ /* 0x041fe200078ec0ff */
[----:B------:R-:W-:-:S04]  /*af9a0*/  IMAD.SHL.U32 R7, R52, 0x2, RZ ;  /* 0x0000000234077824 */ /* 0x000fc800078e00ff */
[----:B------:R-:W-:-:S05]  /*af9b0*/  IMAD R6, R6, 0x90, RZ ;  /* 0x0000009006067824 */ /* 0x000fca00078e02ff */
[----:B------:R-:W-:-:S05]  /*af9c0*/  LOP3.LUT R6, R6, 0x30, R7, 0x78, !PT ;  /* 0x0000003006067812 */ /* 0x000fca00078e7807 */
[----:B------:R-:W0:Y:S04]  /*af9d0*/  LDSM.16.M88.4 R8, [R6+UR4] ;  /* 0x000000040608783b */ /* 0x000e280008000200 */
[----:B------:R-:W1:Y:S04]  /*af9e0*/  LDSM.16.M88.4 R12, [R6+UR4+0x400] ;  /* 0x00040004060c783b */ /* 0x000e680008000200 */
[----:B------:R-:W-:Y:S04]  /*af9f0*/  LDSM.16.M88.4 R20, [R6+UR4+0x1400] ;  /* 0x001400040614783b */ /* 0x000fe80008000200 */
[----:B0-----:R0:W-:Y:S04]  /*afa00*/  STL.64 [R1+0x1380], R8 ;  /* 0x0013800801007387 */ /* 0x0011e80000100a00 */
[----:B------:R-:W-:Y:S01]  /*afa10*/  STL.64 [R1+0x1388], R10 ;  /* 0x0013880a01007387 */ /* 0x000fe20000100a00 */
[----:B------:R-:W-:-:S02]  /*afa20*/  IMAD.MOV.U32 R7, RZ, RZ, R9 ;  /* 0x000000ffff077224 */ /* 0x000fc400078e0009 */
[----:B------:R-:W-:Y:S01]  /*afa30*/  IMAD.MOV.U32 R5, RZ, RZ, R8 ;  /* 0x000000ffff057224 */ /* 0x000fe200078e0008 */
[----:B-1----:R-:W-:Y:S04]  /*afa40*/  STL.64 [R1+0x1360], R12 ;  /* 0x0013600c01007387 */ /* 0x002fe80000100a00 */
[----:B------:R-:W-:Y:S01]  /*afa50*/  STL.64 [R1+0x1368], R14 ;  /* 0x0013680e01007387 */ /* 0x000fe20000100a00 */
[----:B0-----:R-:W-:Y:S02]  /*afa60*/  IMAD.MOV.U32 R9, RZ, RZ, R13 ;  /* 0x000000ffff097224 */ /* 0x001fe400078e000d */
[----:B------:R-:W-:Y:S02]  /*afa70*/  IMAD.MOV.U32 R8, RZ, RZ, R12 ;  /* 0x000000ffff087224 */ /* 0x000fe400078e000c */
[----:B------:R-:W0:Y:S04]  /*afa80*/  LDSM.16.M88.4 R12, [R6+UR4+0x800] ;  /* 0x00080004060c783b */ /* 0x000e280008000200 */
[----:B0-----:R-:W-:Y:S01]  /*afa90*/  STL.64 [R1+0x1370], R12 ;  /* 0x0013700c01007387 */ /* 0x001fe20000100a00 */
[----:B------:R-:W-:-:S03]  /*afaa0*/  IMAD.MOV.U32 R24, RZ, RZ, R12 ;  /* 0x000000ffff187224 */ /* 0x000fc600078e000c */
[----:B------:R-:W-:Y:S01]  /*afab0*/  STL.64 [R1+0x1378], R14 ;  /* 0x0013780e01007387 */ /* 0x000fe20000100a00 */
[----:B------:R-:W-:-:S03]  /*afac0*/  IMAD.MOV.U32 R25, RZ, RZ, R13 ;  /* 0x000000ffff197224 */ /* 0x000fc600078e000d */
[----:B------:R-:W0:Y:S04]  /*afad0*/  LDSM.16.M88.4 R12, [R6+UR4+0xc00] ;  /* 0x000c0004060c783b */ /* 0x000e280008000200 */
[----:B0-----:R-:W-:Y:S01]  /*afae0*/  STL.64 [R1+0x1390], R12 ;  /* 0x0013900c01007387 */ /* 0x001fe20000100a00 */
[----:B------:R-:W-:-:S03]  /*afaf0*/  IMAD.MOV.U32 R18, RZ, RZ, R12 ;  /* 0x000000ffff127224 */ /* 0x000fc600078e000c */
[----:B------:R-:W-:Y:S01]  /*afb00*/  STL.64 [R1+0x1398], R14 ;  /* 0x0013980e01007387 */ /* 0x000fe20000100a00 */
[----:B------:R-:W-:-:S03]  /*afb10*/  IMAD.MOV.U32 R19, RZ, RZ, R13 ;  /* 0x000000ffff137224 */ /* 0x000fc600078e000d */
[----:B------:R-:W0:Y:S04]  /*afb20*/  LDSM.16.M88.4 R12, [R6+UR4+0x1000] ;  /* 0x00100004060c783b */ /* 0x000e280008000200 */
[----:B0-----:R-:W-:Y:S04]  /*afb30*/  STL.64 [R1+0x13a0], R12 ;  /* 0x0013a00c01007387 */ /* 0x001fe80000100a00 */
[----:B------:R0:W-:Y:S04]  /*afb40*/  STL.64 [R1+0x13a8], R14 ;  /* 0x0013a80e01007387 */ /* 0x0001e80000100a00 */
[----:B------:R-:W-:Y:S04]  /*afb50*/  STL.64 [R1+0x13b0], R20 ;  /* 0x0013b01401007387 */ /* 0x000fe80000100a00 */
[----:B------:R-:W-:Y:S01]  /*afb60*/  STL.64 [R1+0x13b8], R22 ;  /* 0x0013b81601007387 */ /* 0x000fe20000100a00 */
[----:B0-----:R-:W-:-:S02]  /*afb70*/  IMAD.MOV.U32 R14, RZ, RZ, R20 ;  /* 0x000000ffff0e7224 */ /* 0x001fc400078e0014 */
[----:B------:R-:W-:Y:S02]  /*afb80*/  IMAD.MOV.U32 R15, RZ, RZ, R21 ;  /* 0x000000ffff0f7224 */ /* 0x000fe400078e0015 */
[----:B------:R-:W0:Y:S01]  /*afb90*/  LDSM.16.M88.4 R20, [R6+UR4+0x1800] ;  /* 0x001800040614783b */ /* 0x000e220008000200 */
[----:B------:R-:W-:Y:S02]  /*afba0*/  IMAD.MOV.U32 R16, RZ, RZ, R12 ;  /* 0x000000ffff107224 */ /* 0x000fe400078e000c */
[----:B------:R-:W-:Y:S02]  /*afbb0*/  IMAD.MOV.U32 R17, RZ, RZ, R13 ;  /* 0x000000ffff117224 */ /* 0x000fe400078e000d */
[----:B------:R-:W-:-:S05]  /*afbc0*/  IMAD R4, R57, 0x100, R31 ;  /* 0x0000010039047824 */ /* 0x000fca00078e021f */
[----:B------:R-:W-:Y:S02]  /*afbd0*/  F2FP.F16.E5M2.UNPACK_B R37, R4 ;  /* 0x00000004ff25723e */ /* 0x000fe400020004ff */
[----:B------:R-:W-:Y:S02]  /*afbe0*/  LOP3.LUT R4, R52, 0x7, RZ, 0xc0, !PT ;  /* 0x0000000734047812 */ /* 0x000fe400078ec0ff */
[----:B------:R-:W-:Y:S01]  /*afbf0*/  F2FP.F16.E5M2.UNPACK_B R32, R5 ;  /* 0x00000005ff20723e */ /* 0x000fe200020004ff */
[----:B0-----:R-:W-:Y:S01]  /*afc00*/  STL.64 [R1+0x13c0], R20 ;  /* 0x0013c01401007387 */ /* 0x001fe20000100a00 */
[----:B------:R-:W-:-:S03]  /*afc10*/  IMAD.MOV.U32 R12, RZ, RZ, R20 ;  /* 0x000000ffff0c7224 */ /* 0x000fc600078e0014 */
[----:B------:R-:W-:Y:S01]  /*afc20*/  STL.64 [R1+0x13c8], R22 ;  /* 0x0013c81601007387 */ /* 0x000fe20000100a00 */
[----:B------:R-:W-:-:S03]  /*afc30*/  IMAD.MOV.U32 R13, RZ, RZ, R21 ;  /* 0x000000ffff0d7224 */ /* 0x000fc600078e0015 */
[----:B------:R-:W0:Y:S01]  /*afc40*/  LDSM.16.M88.4 R20, [R6+UR4+0x1c00] ;  /* 0x001c00040614783b */ /* 0x000e220008000200 */
[----:B------:R-:W-:Y:S02]  /*afc50*/  IMAD.SHL.U32 R5, R52, 0x2, RZ ;  /* 0x0000000234057824 */ /* 0x000fe400078e00ff */
[----:B------:R-:W-:Y:S02]  /*afc60*/  IMAD R4, R4, 0x90, RZ ;  /* 0x0000009004047824 */ /* 0x000fe400078e02ff */
[----:B------:R-:W-:Y:S02]  /*afc70*/  IMAD R3, R59, 0x100, R58 ;  /* 0x000001003b037824 */ /* 0x000fe400078e023a */
[----:B------:R-:W-:Y:S01]  /*afc80*/  IMAD R2, R61, 0x100, R60 ;  /* 0x000001003d027824 */ /* 0x000fe200078e023c */
[----:B------:R-:W-:Y:S02]  /*afc90*/  LOP3.LUT R4, R4, 0x30, R5, 0x78, !PT ;  /* 0x0000003004047812 */ /* 0x000fe400078e7805 */
[----:B------:R-:W-:-:S02]  /*afca0*/  F2FP.F16.E5M2.UNPACK_B R38, R3 ;  /* 0x00000003ff26723e */ /* 0x000fc400020004ff */
[----:B------:R-:W-:Y:S02]  /*afcb0*/  LOP3.LUT R4, R4, 0x40, RZ, 0x3c, !PT ;  /* 0x0000004004047812 */ /* 0x000fe400078e3cff */
[----:B------:R-:W-:Y:S02]  /*afcc0*/  F2FP.F16.E5M2.UNPACK_B R39, R2 ;  /* 0x00000002ff27723e */ /* 0x000fe400020004ff */
[----:B------:R-:W-:Y:S01]  /*afcd0*/  F2FP.F16.E5M2.UNPACK_B R36, R30 ;  /* 0x0000001eff24723e */ /* 0x000fe200020004ff */
[----:B------:R-:W-:Y:S04]  /*afce0*/  LDSM.16.M88.4 R40, [R4+UR4+0x400] ;  /* 0x000400040428783b */ /* 0x000fe80008000200 */
[----:B------:R-:W-:Y:S04]  /*afcf0*/  LDSM.16.M88.4 R28, [R4+UR4+0x800] ;  /* 0x00080004041c783b */ /* 0x000fe80008000200 */
[----:B0-----:R-:W-:Y:S01]  /*afd00*/  STL.64 [R1+0x13d0], R20 ;  /* 0x0013d01401007387 */ /* 0x001fe20000100a00 */
[----:B------:R-:W-:-:S03]  /*afd10*/  IMAD.MOV.U32 R3, RZ, RZ, R21 ;  /* 0x000000ffff037224 */ /* 0x000fc600078e0015 */
[----:B------:R-:W-:Y:S01]  /*afd20*/  STL.64 [R1+0x13d8], R22 ;  /* 0x0013d81601007387 */ /* 0x000fe20000100a00 */
[----:B------:R-:W-:-:S03]  /*afd30*/  IMAD.MOV.U32 R2, RZ, RZ, R20 ;  /* 0x000000ffff027224 */ /* 0x000fc600078e0014 */
[----:B------:R-:W0:Y:S04]  /*afd40*/  LDSM.16.M88.4 R20, [R4+UR4] ;  /* 0x000000040414783b */ /* 0x000e280008000200 */
[----:B0-----:R-:W-:Y:S04]  /*afd50*/  STL.64 [R1+0x1aa0], R20 ;  /* 0x001aa01401007387 */ /* 0x001fe80000100a00 */
[----:B------:R-:W-:Y:S04]  /*afd60*/  STL.64 [R1+0x1aa8], R22 ;  /* 0x001aa81601007387 */ /* 0x000fe80000100a00 */
[----:B------:R-:W0:Y:S04]  /*afd70*/  LDSM.16.M88.4 R20, [R4+UR4+0xc00] ;  /* 0x000c00040414783b */ /* 0x000e280008000200 */
[----:B------:R-:W-:Y:S04]  /*afd80*/  STL.64 [R1+0x1ab0], R40 ;  /* 0x001ab02801007387 */ /* 0x000fe80000100a00 */
[----:B------:R-:W-:Y:S04]  /*afd90*/  STL.64 [R1+0x1ab8], R42 ;  /* 0x001ab82a01007387 */ /* 0x000fe80000100a00 */
[----:B------:R-:W-:Y:S04]  /*afda0*/  STL.64 [R1+0x1ac0], R28 ;  /* 0x001ac01c01007387 */ /* 0x000fe80000100a00 */
[----:B------:R-:W1:Y:S04]  /*afdb0*/  LDSM.16.M88.4 R40, [R4+UR4+0x1000] ;  /* 0x001000040428783b */ /* 0x000e680008000200 */
[----:B------:R-:W-:Y:S04]  /*afdc0*/  STL.64 [R1+0x1ac8], R30 ;  /* 0x001ac81e01007387 */ /* 0x000fe80000100a00 */
[----:B------:R-:W2:Y:S01]  /*afdd0*/  LDSM.16.M88.4 R28, [R4+UR4+0x1400] ;  /* 0x00140004041c783b */ /* 0x000ea20008000200 */
[----:B------:R-:W-:-:S03]  /*afde0*/  F2FP.F16.E5M2.UNPACK_B R33, R7 ;  /* 0x00000007ff21723e */ /* 0x000fc600020004ff */
[----:B0-----:R-:W-:Y:S04]  /*afdf0*/  STL.64 [R1+0x1ad0], R20 ;  /* 0x001ad01401007387 */ /* 0x001fe80000100a00 */
[----:B------:R-:W-:Y:S04]  /*afe00*/  STL.64 [R1+0x1ad8], R22 ;  /* 0x001ad81601007387 */ /* 0x000fe80000100a00 */
[----:B------:R-:W-:Y:S04]  /*afe10*/  LDSM.16.M88.4 R20, [R4+UR4+0x1800] ;  /* 0x001800040414783b */ /* 0x000fe80008000200 */
[----:B------:R-:W0:Y:S04]  /*afe20*/  LDSM.16.M88.4 R4, [R4+UR4+0x1c00] ;  /* 0x001c00040404783b */ /* 0x000e280008000200 */
[----:B-1----:R-:W-:Y:S04]  /*afe30*/  STL.64 [R1+0x1ae0], R40 ;  /* 0x001ae02801007387 */ /* 0x002fe80000100a00 */
[----:B------:R-:W-:Y:S04]  /*afe40*/  STL.64 [R1+0x1ae8], R42 ;  /* 0x001ae82a01007387 */ /* 0x000fe80000100a00 */
[----:B--2---:R1:W-:Y:S04]  /*afe50*/  STL.64 [R1+0x1af0], R28 ;  /* 0x001af01c01007387 */ /* 0x0043e80000100a00 */
[----:B------:R2:W-:Y:S04]  /*afe60*/  STL.64 [R1+0x1af8], R30 ;  /* 0x001af81e01007387 */ /* 0x0005e80000100a00 */
[----:B0-----:R0:W-:Y:S04]  /*afe70*/  STL.64 [R1+0x1b10], R4 ;  /* 0x001b100401007387 */ /* 0x0011e80000100a00 */
[----:B------:R-:W-:Y:S04]  /*afe80*/  STL.64 [R1+0x1b00], R20 ;  /* 0x001b001401007387 */ /* 0x000fe80000100a00 */
[----:B------:R-:W-:Y:S04]  /*afe90*/  STL.64 [R1+0x1b08], R22 ;  /* 0x001b081601007387 */ /* 0x000fe80000100a00 */
[----:B------:R3:W-:Y:S04]  /*afea0*/  STL.64 [R1+0x1b18], R6 ;  /* 0x001b180601007387 */ /* 0x0007e80000100a00 */
[----:B-1----:R-:W4:Y:S04]  /*afeb0*/  LDL.LU.64 R28, [R1+0xe90] ;  /* 0x000e9000011c7983 */ /* 0x002f280000300a00 */
[----:B--2---:R-:W4:Y:S04]  /*afec0*/  LDL.LU.64 R30, [R1+0xe98] ;  /* 0x000e9800011e7983 */ /* 0x004f280000300a00 */
[----:B0-----:R-:W2:Y:S04]  /*afed0*/  LDL.LU.64 R4, [R1+0xf50] ;  /* 0x000f500001047983 */ /* 0x001ea80000300a00 */
[----:B---3--:R-:W2:Y:S04]  /*afee0*/  LDL.LU.64 R6, [R1+0xf58] ;  /* 0x000f580001067983 */ /* 0x008ea80000300a00 */
[----:B------:R-:W3:Y:S04]  /*afef0*/  LDL.LU.64 R20, [R1+0xf40] ;  /* 0x000f400001147983 */ /* 0x000ee80000300a00 */
[----:B------:R-:W3:Y:S01]  /*aff00*/  LDL.LU.64 R22, [R1+0xf48] ;  /* 0x000f480001167983 */ /* 0x000ee20000300a00 */
[----:B------:R-:W-:-:S02]  /*aff10*/  F2FP.F16.E5M2.UNPACK_B R27, R9 ;  /* 0x00000009ff1b723e */ /* 0x000fc400020004ff */
[----:B------:R-:W-:Y:S01]  /*aff20*/  F2FP.F16.E5M2.UNPACK_B R26, R8 ;  /* 0x00000008ff1a723e */ /* 0x000fe200020004ff */
[----:B------:R-:W-:Y:S01]  /*aff30*/  STL [R1+0x8030], R0 ;  /* 0x0080300001007387 */ /* 0x000fe20000100800 */
[----:B------:R-:W-:Y:S02]  /*aff40*/  F2FP.F16.E5M2.UNPACK_B R24, R24 ;  /* 0x00000018ff18723e */ /* 0x000fe400020004ff */
[----:B------:R-:W-:Y:S01]  /*aff50*/  F2FP.F16.E5M2.UNPACK_B R25, R25 ;  /* 0x00000019ff19723e */ /* 0x000fe200020004ff */
[C---:B----4-:R-:W-:Y:S08]  /*aff60*/  HMMA.16816.F32 R28, R36.reuse, R32, R28 ;  /* 0x00000020241c723c */ /* 0x050ff0000000181c */
[C---:B--2---:R-:W-:Y:S11]  /*aff70*/  HMMA.16816.F32 R8, R36.reuse, R26, R4 ;  /* 0x0000001a2408723c */ /* 0x044ff60000001804 */
[----:B------:R-:W-:Y:S04]  /*aff80*/  STL.64 [R1+0xb368], R30 ;  /* 0x00b3681e01007387 */ /* 0x000fe80000100a00 */
[----:B------:R0:W-:Y:S04]  /*aff90*/  STL.64 [R1+0xb360], R28 ;  /* 0x00b3601c01007387 */ /* 0x0001e80000100a00 */
[----:B------:R-:W2:Y:S04]  /*affa0*/  LDL.LU.64 R4, [R1+0xf30] ;  /* 0x000f300001047983 */ /* 0x000ea80000300a00 */
[----:B------:R-:W2:Y:S01]  /*affb0*/  LDL.LU.64 R6, [R1+0xf38] ;  /* 0x000f380001067983 */ /* 0x000ea20000300a00 */
[----:B---3--:R-:W-:Y:S03]  /*affc0*/  HMMA.16816.F32 R20, R36, R24, R20 ;  /* 0x000000182414723c */ /* 0x008fe60000001814 */
[----:B------:R-:W-:Y:S04]  /*affd0*/  STL.64 [R1+0xb378], R10 ;  /* 0x00b3780a01007387 */ /* 0x000fe80000100a00 */
[----:B------:R-:W-:Y:S04]  /*affe0*/  STL.64 [R1+0xb370], R8 ;  /* 0x00b3700801007387 */ /* 0x000fe80000100a00 */
[----:B0-----:R-:W3:Y:S04]  /*afff0*/  LDL.LU.64 R28, [R1+0xf20] ;  /* 0x000f2000011c7983 */ /* 0x001ee80000300a00 */
[----:B------:R-:W3:Y:S01]  /*b0000*/  LDL.LU.64 R30, [R1+0xf28] ;  /* 0x000f2800011e7983 */ /* 0x000ee20000300a00 */
[----:B------:R-:W-:-:S02]  /*b0010*/  F2FP.F16.E5M2.UNPACK_B R18, R18 ;  /* 0x00000012ff12723e */ /* 0x000fc400020004ff */
[----:B------:R-:W-:Y:S01]  /*b0020*/  F2FP.F16.E5M2.UNPACK_B R19, R19 ;  /* 0x00000013ff13723e */ /* 0x000fe200020004ff */
[----:B------:R-:W-:Y:S04]  /*b0030*/  STL.64 [R1+0xb388], R22 ;  /* 0x00b3881601007387 */ /* 0x000fe80000100a00 */
[----:B------:R0:W-:Y:S04]  /*b0040*/  STL.64 [R1+0xb380], R20 ;  /* 0x00b3801401007387 */ /* 0x0001e80000100a00 */
[----:B------:R-:W4:Y:S04]  /*b0050*/  LDL.LU R51, [R1+0xb0] ;  /* 0x0000b00001337983 */ /* 0x000f280000300800 */
[----:B------:R-:W4:Y:S04]  /*b0060*/  LDL.LU R47, [R1+0xa8] ;  /* 0x0000a800012f7983 */ /* 0x000f280000300800 */
[----:B------:R-:W3:Y:S04]  /*b0070*/  LDL.LU R43, [R1+0xa4] ;  /* 0x0000a400012b7983 */ /* 0x000ee80000300800 */
[----:B------:R-:W3:Y:S04]  /*b0080*/  LDL.LU R35, [R1+0xa0] ;  /* 0x0000a00001237983 */ /* 0x000ee80000300800 */
[----:B------:R-:W3:Y:S04]  /*b0090*/  LDL.LU R40, [R1+0x98] ;  /* 0x0000980001287983 */ /* 0x000ee80000300800 */
[----:B------:R-:W3:Y:S04]  /*b00a0*/  LDL.LU R44, [R1+0x94] ;  /* 0x00009400012c7983 */ /* 0x000ee80000300800 */
[----:B------:R-:W4:Y:S04]  /*b00b0*/  LDL.LU R48, [R1+0x90] ;  /* 0x0000900001307983 */ /* 0x000f280000300800 */
[----:B------:R-:W4:Y:S04]  /*b00c0*/  LDL.LU R52, [R1+0x8c] ;  /* 0x00008c0001347983 */ /* 0x000f280000300800 */
[----:B0-----:R-:W4:Y:S04]  /*b00d0*/  LDL.LU.64 R20, [R1+0xf10] ;  /* 0x000f100001147983 */ /* 0x001f280000300a00 */
[----:B------:R-:W4:Y:S01]  /*b00e0*/  LDL.LU.64 R22, [R1+0xf18] ;  /* 0x000f180001167983 */ /* 0x000f220000300a00 */
[----:B--2---:R-:W-:-:S15]  /*b00f0*/  HMMA.16816.F32 R4, R36, R18, R4 ;  /* 0x000000122404723c */ /* 0x004fde0000001804 */
[----:B------:R-:W-:-:S04]  /*b0100*/  NOP ;  /* 0x0000000000007918 */ /* 0x000fc80000000000 */
[----:B------:R-:W-:Y:S04]  /*b0110*/  STL [R1+0xb344], R4 ;  /* 0x00b3440401007387 */ /* 0x000fe80000100800 */
[----:B------:R-:W-:Y:S04]  /*b0120*/  STL [R1+0xb340], R5 ;  /* 0x00b3400501007387 */ /* 0x000fe80000100800 */
[----:B------:R-:W-:Y:S04]  /*b0130*/  STL [R1+0xb33c], R6 ;  /* 0x00b33c0601007387 */ /* 0x000fe80000100800 */
[----:B------:R4:W-:Y:S04]  /*b0140*/  STL [R1+0xb338], R7 ;  /* 0x00b3380701007387 */ /* 0x0009e80000100800 */
[----:B------:R-:W2:Y:S04]  /*b0150*/  LDL.LU.64 R8, [R1+0xf60] ;  /* 0x000f600001087983 */ /* 0x000ea80000300a00 */
[----:B------:R-:W2:Y:S01]  /*b0160*/  LDL.LU.64 R10, [R1+0xf68] ;  /* 0x000f6800010a7983 */ /* 0x000ea20000300a00 */
[----:B------:R-:W-:-:S02]  /*b0170*/  F2FP.F16.E5M2.UNPACK_B R16, R16 ;  /* 0x00000010ff10723e */ /* 0x000fc400020004ff */
[----:B------:R-:W-:Y:S02]  /*b0180*/  F2FP.F16.E5M2.UNPACK_B R17, R17 ;  /* 0x00000011ff11723e */ /* 0x000fe400020004ff */
[----:B------:R-:W-:Y:S02]  /*b0190*/  F2FP.F16.E5M2.UNPACK_B R14, R14 ;  /* 0x0000000eff0e723e */ /* 0x000fe400020004ff */
[----:B------:R-:W-:-:S03]  /*b01a0*/  F2FP.F16.E5M2.UNPACK_B R15, R15 ;  /* 0x0000000fff0f723e */ /* 0x000fc600020004ff */
[C---:B---3--:R-:W-:Y:S01]  /*b01b0*/  HMMA.16816.F32 R56, R36.reuse, R16, R28 ;  /* 0x000000102438723c */ /* 0x048fe2000000181c */
[----:B------:R-:W3:Y:S04]  /*b01c0*/  LDL.LU.64 R28, [R1+0xe80] ;  /* 0x000e8000011c7983 */ /* 0x000ee80000300a00 */
[----:B------:R-:W3:Y:S03]  /*b01d0*/  LDL.LU.64 R30, [R1+0xe88] ;  /* 0x000e8800011e7983 */ /* 0x000ee60000300a00 */
[----:B----4-:R-:W-:Y:S11]  /*b01e0*/  HMMA.16816.F32 R4, R36, R14, R20 ;  /* 0x0000000e2404723c */ /* 0x010ff60000001814 */
[----:B------:R-:W-:Y:S04]  /*b01f0*/  STL [R1+0xb334], R56 ;  /* 0x00b3343801007387 */ /* 0x000fe80000100800 */
[----:B------:R-:W-:Y:S04]  /*b0200*/  STL [R1+0xb330], R57 ;  /* 0x00b3303901007387 */ /* 0x000fe80000100800 */
[----:B------:R-:W-:Y:S04]  /*b0210*/  STL [R1+0xb32c], R58 ;  /* 0x00b32c3a01007387 */ /* 0x000fe80000100800 */
[----:B------:R-:W-:Y:S04]  /*b0220*/  STL [R1+0xb328], R59 ;  /* 0x00b3283b01007387 */ /* 0x000fe80000100800 */
[----:B------:R-:W4:Y:S04]  /*b0230*/  LDL.LU.64 R20, [R1+0xf00] ;  /* 0x000f000001147983 */ /* 0x000f280000300a00 */
[----:B------:R-:W4:Y:S04]  /*b0240*/  LDL.LU.64 R22, [R1+0xf08] ;  /* 0x000f080001167983 */ /* 0x000f280000300a00 */
[----:B------:R0:W-:Y:S04]  /*b0250*/  STL.64 [R1+0x60], R4 ;  /* 0x0000600401007387 */ /* 0x0001e80000100a00 */
[----:B------:R1:W-:Y:S04]  /*b0260*/  STL.64 [R1+0x68], R6 ;  /* 0x0000680601007387 */ /* 0x0003e80000100a00 */
[----:B0-----:R-:W4:Y:S04]  /*b0270*/  LDL.LU.64 R4, [R1+0xef0] ;  /* 0x000ef00001047983 */ /* 0x001f280000300a00 */
[----:B-1----:R-:W4:Y:S01]  /*b0280*/  LDL.LU.64 R6, [R1+0xef8] ;  /* 0x000ef80001067983 */ /* 0x002f220000300a00 */
[----:B------:R-:W-:-:S02]  /*b0290*/  F2FP.F16.E5M2.UNPACK_B R12, R12 ;  /* 0x0000000cff0c723e */ /* 0x000fc400020004ff */
[----:B------:R-:W-:-:S07]  /*b02a0*/  F2FP.F16.E5M2.UNPACK_B R13, R13 ;  /* 0x0000000dff0d723e */ /* 0x000fce00020004ff */
[----:B--2---:R-:W-:Y:S01]  /*b02b0*/  HMMA.16816.F32 R56, R36, R12, R8 ;  /* 0x0000000c2438723c */ /* 0x004fe20000001808 */
[----:B------:R-:W2:Y:S04]  /*b02c0*/  LDL.LU.64 R8, [R1+0xee0] ;  /* 0x000ee00001087983 */ /* 0x000ea80000300a00 */
[----:B------:R-:W2:Y:S01]  /*b02d0*/  LDL.LU.64 R10, [R1+0xee8] ;  /* 0x000ee800010a7983 */ /* 0x000ea20000300a00 */
[----:B------:R-:W-:Y:S02]  /*b02e0*/  F2FP.F16.E5M2.UNPACK_B R3, R3 ;  /* 0x00000003ff03723e */ /* 0x000fe400020004ff */
[----:B------:R-:W-:Y:S01]  /*b02f0*/  F2FP.F16.E5M2.UNPACK_B R2, R2 ;  /* 0x00000002ff02723e */ /* 0x000fe200020004ff */
[----:B------:R-:W-:Y:S02]  /*b0300*/  IMAD R34, R47, 0x100, R51 ;  /* 0x000001002f227824 */ /* 0x000fe400078e0233 */
[----:B------:R-:W-:-:S04]  /*b0310*/  IMAD R35, R35, 0x100, R43 ;  /* 0x0000010023237824 */ /* 0x000fc800078e022b */
[----:B---3--:R-:W-:Y:S01]  /*b0320*/  HMMA.16816.F32 R28, R36, R2, R28 ;  /* 0x00000002241c723c */ /* 0x008fe2000000181c */
[----:B------:R-:W-:Y:S02]  /*b0330*/  IMAD R38, R44, 0x100, R40 ;  /* 0x000001002c267824 */ /* 0x000fe400078e0228 */
[----:B------:R-:W-:Y:S01]  /*b0340*/  IMAD R39, R52, 0x100, R48 ;  /* 0x0000010034277824 */ /* 0x000fe200078e0230 */
[----:B------:R-:W-:Y:S02]  /*b0350*/  F2FP.F16.E5M2.UNPACK_B R36, R34 ;  /* 0x00000022ff24723e */ /* 0x000fe400020004ff */
[----:B------:R-:W-:Y:S02]  /*b0360*/  F2FP.F16.E5M2.UNPACK_B R37, R35 ;  /* 0x00000023ff25723e */ /* 0x000fe400020004ff */
[----:B------:R-:W-:Y:S02]  /*b0370*/  F2FP.F16.E5M2.UNPACK_B R38, R38 ;  /* 0x00000026ff26723e */ /* 0x000fe400020004ff */
[----:B------:R-:W-:Y:S01]  /*b0380*/  F2FP.F16.E5M2.UNPACK_B R39, R39 ;  /* 0x00000027ff27723e */ /* 0x000fe200020004ff */
[----:B------:R-:W-:Y:S04]  /*b0390*/  STL.64 [R1+0x2e0], R56 ;  /* 0x0002e03801007387 */ /* 0x000fe80000100a00 */
[----:B------:R-:W-:Y:S02]  /*b03a0*/  STL.64 [R1+0x2e8], R58 ;  /* 0x0002e83a01007387 */ /* 0x000fe40000100a00 */
[C---:B----4-:R-:W-:Y:S02]  /*b03b0*/  HMMA.16816.F32 R20, R36.reuse, R32, R20 ;  /* 0x000000202414723c */ /* 0x050fe40000001814 */
[----:B------:R-:W-:Y:S06]  /*b03c0*/  STL.64 [R1+0x50], R28 ;  /* 0x0000501c01007387 */ /* 0x000fec0000100a00 */
[----:B------:R-:W-:Y:S01]  /*b03d0*/  HMMA.16816.F32 R4, R36, R26, R4 ;  /* 0x0000001a2404723c */ /* 0x000fe20000001804 */
[----:B------:R-:W-:-:S15]  /*b03e0*/  STL.64 [R1+0x58], R30 ;  /* 0x0000581e01007387 */ /* 0x000fde0000100a00 */
[----:B------:R-:W-:-:S03]  /*b03f0*/  NOP ;  /* 0x0000000000007918 */ /* 0x000fc60000000000 */
[----:B------:R0:W-:Y:S04]  /*b0400*/  STL.64 [R1+0x2c0], R4 ;  /* 0x0002c00401007387 */ /* 0x0001e80000100a00 */
[----:B------:R-:W-:Y:S04]  /*b0410*/  STL.64 [R1+0x2d0], R20 ;  /* 0x0002d01401007387 */ /* 0x000fe80000100a00 */
[----:B------:R-:W-:Y:S01]  /*b0420*/  STL.64 [R1+0x2d8], R22 ;  /* 0x0002d81601007387 */ /* 0x000fe20000100a00 */
[----:B0-----:R-:W-:-:S03]  /*b0430*/  IMAD.MOV.U32 R4, RZ, RZ, R7 ;  /* 0x000000ffff047224 */ /* 0x001fc600078e0007 */
[----:B------:R-:W-:Y:S04]  /*b0440*/  STL [R1+0x2c8], R6 ;  /* 0x0002c80601007387 */ /* 0x000fe80000100800 */
[----:B------:R-:W3:Y:S04]  /*b0450*/  LDL.LU.64 R56, [R1+0xed0] ;  /* 0x000ed00001387983 */ /* 0x000ee80000300a00 */
[----:B------:R-:W3:Y:S04]  /*b0460*/  LDL.LU.64 R58, [R1+0xed8] ;  /* 0x000ed800013a7983 */ /* 0x000ee80000300a00 */
[----:B------:R2:W-:Y:S04]  /*b0470*/  STL [R1+0xb348], R4 ;  /* 0x00b3480401007387 */ /* 0x0005e80000100800 */
[----:B------:R-:W4:Y:S04]  /*b0480*/  LDL.LU.64 R28, [R1+0xec0] ;  /* 0x000ec000011c7983 */ /* 0x000f280000300a00 */
[----:B------:R-:W4:Y:S01]  /*b0490*/  LDL.LU.64 R30, [R1+0xec8] ;  /* 0x000ec800011e7983 */ /* 0x000f220000300a00 */
[----:B--2---:R-:W-:-:S15]  /*b04a0*/  HMMA.16816.F32 R4, R36, R24, R8 ;  /* 0x000000182404723c */ /* 0x004fde0000001808 */
[----:B------:R-:W-:-:S04]  /*b04b0*/  NOP ;  /* 0x0000000000007918 */ /* 0x000fc80000000000 */
[----:B------:R0:W-:Y:S04]  /*b04c0*/  STL.64 [R1+0x2b0], R4 ;  /* 0x0002b00401007387 */ /* 0x0001e80000100a00 */
[----:B------:R1:W-:Y:S04]  /*b04d0*/  STL.64 [R1+0x2b8], R6 ;  /* 0x0002b80601007387 */ /* 0x0003e80000100a00 */
[----:B------:R-:W2:Y:S04]  /*b04e0*/  LDL.LU.64 R20, [R1+0xeb0] ;  /* 0x000eb00001147983 */ /* 0x000ea80000300a00 */
[----:B------:R-:W2:Y:S04]  /*b04f0*/  LDL.LU.64 R22, [R1+0xeb8] ;  /* 0x000eb80001167983 */ /* 0x000ea80000300a00 */
[----:B------:R-:W2:Y:S04]  /*b0500*/  LDL.LU.64 R8, [R1+0xea0] ;  /* 0x000ea00001087983 */ /* 0x000ea80000300a00 */
[----:B------:R-:W2:Y:S04]  /*b0510*/  LDL.LU.64 R10, [R1+0xea8] ;  /* 0x000ea800010a7983 */ /* 0x000ea80000300a00 */
        /* <DEDUP_REMOVED lines=8> */
[C---:B---3--:R-:W-:Y:S08]  /*b05a0*/  HMMA.16816.F32 R56, R36.reuse, R18, R56 ;  /* 0x000000122438723c */ /* 0x048ff00000001838 */
[----:B----4-:R-:W-:Y:S11]  /*b05b0*/  HMMA.16816.F32 R28, R36, R16, R28 ;  /* 0x00000010241c723c */ /* 0x010ff6000000181c */
[----:B0-----:R-:W-:-:S02]  /*b05c0*/  IMAD.MOV.U32 R5, RZ, RZ, R56 ;  /* 0x000000ffff057224 */ /* 0x001fc400078e0038 */
[----:B------:R-:W-:Y:S02]  /*b05d0*/  IMAD.MOV.U32 R56, RZ, RZ, R59 ;  /* 0x000000ffff387224 */ /* 0x000fe400078e003b */
[----:B-1----:R-:W-:Y:S02]  /*b05e0*/  IMAD.MOV.U32 R7, RZ, RZ, R58 ;  /* 0x000000ffff077224 */ /* 0x002fe400078e003a */
[----:B------:R-:W-:Y:S01]  /*b05f0*/  IMAD.MOV.U32 R6, RZ, RZ, R57 ;  /* 0x000000ffff067224 */ /* 0x000fe200078e0039 */
[----:B------:R-:W-:Y:S04]  /*b0600*/  STL [R1+0xb358], R56 ;  /* 0x00b3583801007387 */ /* 0x000fe80000100800 */
[----:B------:R-:W-:Y:S04]  /*b0610*/  STL [R1+0xb354], R7 ;  /* 0x00b3540701007387 */ /* 0x000fe80000100800 */
[----:B------:R-:W-:Y:S04]  /*b0620*/  STL [R1+0xb350], R6 ;  /* 0x00b3500601007387 */ /* 0x000fe80000100800 */
[----:B------:R-:W-:Y:S01]  /*b0630*/  STL [R1+0xb34c], R5 ;  /* 0x00b34c0501007387 */ /* 0x000fe20000100800 */
[----:B------:R-:W-:-:S03]  /*b0640*/  IMAD.MOV.U32 R4, RZ, RZ, R31 ;  /* 0x000000ffff047224 */ /* 0x000fc600078e001f */
[----:B------:R0:W-:Y:S04]  /*b0650*/  STL.64 [R1+0x290], R28 ;  /* 0x0002901c01007387 */ /* 0x0001e80000100a00 */
[----:B------:R1:W-:Y:S01]  /*b0660*/  STL [R1+0x298], R30 ;  /* 0x0002981e01007387 */ /* 0x0003e20000100800 */
[C---:B--2---:R-:W-:Y:S08]  /*b0670*/  HMMA.16816.F32 R20, R36.reuse, R14, R20 ;  /* 0x0000000e2414723c */ /* 0x044ff00000001814 */
[----:B------:R-:W-:Y:S11]  /*b0680*/  HMMA.16816.F32 R8, R36, R12, R8 ;  /* 0x0000000c2408723c */ /* 0x000ff60000001808 */
[----:B------:R2:W-:Y:S01]  /*b0690*/  STL [R1+0x28c], R23 ;  /* 0x00028c1701007387 */ /* 0x0005e20000100800 */
[----:B------:R-:W-:-:S02]  /*b06a0*/  IMAD.MOV.U32 R57, RZ, RZ, R20 ;  /* 0x000000ffff397224 */ /* 0x000fc400078e0014 */
[----:B------:R-:W-:Y:S01]  /*b06b0*/  IMAD.MOV.U32 R58, RZ, RZ, R21 ;  /* 0x000000ffff3a7224 */ /* 0x000fe200078e0015 */
[----:B0-----:R-:W3:Y:S01]  /*b06c0*/  LDL.LU.64 R28, [R1+0xe70] ;  /* 0x000e7000011c7983 */ /* 0x001ee20000300a00 */
[----:B------:R-:W-:-:S03]  /*b06d0*/  IMAD.MOV.U32 R59, RZ, RZ, R22 ;  /* 0x000000ffff3b7224 */ /* 0x000fc600078e0016 */
[----:B------:R-:W-:Y:S01]  /*b06e0*/  IMAD.MOV.U32 R7, RZ, RZ, R9 ;  /* 0x000000ffff077224 */ /* 0x000fe200078e0009 */
[----:B-1----:R-:W3:Y:S01]  /*b06f0*/  LDL.LU.64 R30, [R1+0xe78] ;  /* 0x000e7800011e7983 */ /* 0x002ee20000300a00 */
[----:B------:R-:W-:Y:S02]  /*b0700*/  IMAD.MOV.U32 R6, RZ, RZ, R10 ;  /* 0x000000ffff067224 */ /* 0x000fe400078e000a */
[----:B------:R-:W-:Y:S01]  /*b0710*/  IMAD.MOV.U32 R5, RZ, RZ, R11 ;  /* 0x000000ffff057224 */ /* 0x000fe200078e000b */
[----:B------:R-:W4:Y:S01]  /*b0720*/  LDL.LU.64 R20, [R1+0xe60] ;  /* 0x000e600001147983 */ /* 0x000f220000300a00 */
[----:B------:R-:W-:-:S03]  /*b0730*/  IMAD.MOV.U32 R56, RZ, RZ, R8 ;  /* 0x000000ffff387224 */ /* 0x000fc600078e0008 */
[----:B--2---:R-:W4:Y:S04]  /*b0740*/  LDL.LU.64 R22, [R1+0xe68] ;  /* 0x000e680001167983 */ /* 0x004f280000300a00 */
[----:B------:R-:W2:Y:S04]  /*b0750*/  LDL.LU.64 R8, [R1+0xe50] ;  /* 0x000e500001087983 */ /* 0x000ea80000300a00 */
[----:B------:R-:W2:Y:S04]  /*b0760*/  LDL.LU.64 R10, [R1+0xe58] ;  /* 0x000e5800010a7983 */ /* 0x000ea80000300a00 */
[----:B------:R-:W-:Y:S04]  /*b0770*/  STL.64 [R1+0xb3a8], R6 ;  /* 0x00b3a80601007387 */ /* 0x000fe80000100a00 */
[----:B------:R0:W-:Y:S04]  /*b0780*/  STL.64 [R1+0xb3a0], R4 ;  /* 0x00b3a00401007387 */ /* 0x0001e80000100a00 */
[----:B0-----:R-:W2:Y:S04]  /*b0790*/  LDL.LU.64 R4, [R1+0xe00] ;  /* 0x000e000001047983 */ /* 0x001ea80000300a00 */
[----:B------:R-:W2:Y:S01]  /*b07a0*/  LDL.LU.64 R6, [R1+0xe08] ;  /* 0x000e080001067983 */ /* 0x000ea20000300a00 */
[----:B------:R-:W-:-:S02]  /*b07b0*/  IMAD R34, R51, 0x100, R54 ;  /* 0x0000010033227824 */ /* 0x000fc400078e0236 */
[----:B------:R-:W-:Y:S01]  /*b07c0*/  IMAD R35, R43, 0x100, R47 ;  /* 0x000001002b237824 */ /* 0x000fe200078e022f */
[----:B------:R-:W-:Y:S04]  /*b07d0*/  STL.64 [R1+0xb398], R58 ;  /* 0x00b3983a01007387 */ /* 0x000fe80000100a00 */
[----:B------:R-:W-:Y:S01]  /*b07e0*/  STL.64 [R1+0xb390], R56 ;  /* 0x00b3903801007387 */ /* 0x000fe20000100a00 */
[----:B--2---:R-:W-:Y:S01]  /*b07f0*/  HMMA.16816.F32 R4, R36, R2, R4 ;  /* 0x000000022404723c */ /* 0x004fe20000001804 */
[----:B------:R-:W-:Y:S02]  /*b0800*/  IMAD R38, R44, 0x100, R40 ;  /* 0x000001002c267824 */ /* 0x000fe400078e0228 */
[----:B------:R-:W-:Y:S01]  /*b0810*/  IMAD R39, R52, 0x100, R48 ;  /* 0x0000010034277824 */ /* 0x000fe200078e0230 */
[----:B------:R-:W-:-:S02]  /*b0820*/  F2FP.F16.E5M2.UNPACK_B R36, R34 ;  /* 0x00000022ff24723e */ /* 0x000fc400020004ff */
[----:B------:R-:W-:Y:S02]  /*b0830*/  F2FP.F16.E5M2.UNPACK_B R37, R35 ;  /* 0x00000023ff25723e */ /* 0x000fe400020004ff */
[----:B------:R-:W-:Y:S02]  /*b0840*/  F2FP.F16.E5M2.UNPACK_B R38, R38 ;  /* 0x00000026ff26723e */ /* 0x000fe400020004ff */
[----:B------:R-:W-:-:S07]  /*b0850*/  F2FP.F16.E5M2.UNPACK_B R39, R39 ;  /* 0x00000027ff27723e */ /* 0x000fce00020004ff */
[C---:B---3--:R-:W-:Y:S02]  /*b0860*/  HMMA.16816.F32 R28, R36.reuse, R32, R28 ;  /* 0x00000020241c723c */ /* 0x048fe4000000181c */
[----:B------:R-:W-:Y:S04]  /*b0870*/  STL.64 [R1+0x40], R4 ;  /* 0x0000400401007387 */ /* 0x000fe80000100a00 */
[----:B------:R0:W-:Y:S02]  /*b0880*/  STL.64 [R1+0x48], R6 ;  /* 0x0000480601007387 */ /* 0x0001e40000100a00 */
[C---:B----4-:R-:W-:Y:S02]  /*b0890*/  HMMA.16816.F32 R20, R36.reuse, R26, R20 ;  /* 0x0000001a2414723c */ /* 0x050fe40000001814 */
[----:B------:R-:W2:Y:S04]  /*b08a0*/  LDL.LU R45, [R1+0x2f4] ;  /* 0x0002f400012d7983 */ /* 0x000ea80000300800 */
[----:B------:R-:W2:Y:S02]  /*b08b0*/  LDL.LU R41, [R1+0x2f0] ;  /* 0x0002f00001297983 */ /* 0x000ea40000300800 */
[C---:B0-----:R-:W-:Y:S02]  /*b08c0*/  HMMA.16816.F32 R4, R36.reuse, R24, R8 ;  /* 0x000000182404723c */ /* 0x041fe40000001808 */
[----:B------:R-:W3:Y:S04]  /*b08d0*/  LDL.LU R42, [R1+0x2fc] ;  /* 0x0002fc00012a7983 */ /* 0x000ee80000300800 */
[----:B------:R-:W3:Y:S04]  /*b08e0*/  LDL.LU R46, [R1+0x2f8] ;  /* 0x0002f800012e7983 */ /* 0x000ee80000300800 */
[----:B------:R0:W-:Y:S04]  /*b08f0*/  STL.64 [R1+0x260], R28 ;  /* 0x0002601c01007387 */ /* 0x0001e80000100a00 */
[----:B------:R1:W-:Y:S04]  /*b0900*/  STL.64 [R1+0x268], R30 ;  /* 0x0002681e01007387 */ /* 0x0003e80000100a00 */
[----:B------:R-:W4:Y:S04]  /*b0910*/  LDL.LU.64 R56, [R1+0xe40] ;  /* 0x000e400001387983 */ /* 0x000f280000300a00 */
[----:B------:R0:W-:Y:S04]  /*b0920*/  STL.64 [R1+0x250], R20 ;  /* 0x0002501401007387 */ /* 0x0001e80000100a00 */
[----:B------:R0:W-:Y:S04]  /*b0930*/  STL.64 [R1+0x258], R22 ;  /* 0x0002581601007387 */ /* 0x0001e80000100a00 */
[----:B------:R-:W4:Y:S04]  /*b0940*/  LDL.LU.64 R58, [R1+0xe48] ;  /* 0x000e4800013a7983 */ /* 0x000f280000300a00 */
[----:B------:R1:W-:Y:S04]  /*b0950*/  STL.64 [R1+0x240], R4 ;  /* 0x0002400401007387 */ /* 0x0003e80000100a00 */
[----:B------:R1:W-:Y:S04]  /*b0960*/  STL.64 [R1+0x248], R6 ;  /* 0x0002480601007387 */ /* 0x0003e80000100a00 */
[----:B0-----:R-:W2:Y:S04]  /*b0970*/  LDL.LU.64 R28, [R1+0xe30] ;  /* 0x000e3000011c7983 */ /* 0x001ea80000300a00 */
[----:B-1----:R-:W2:Y:S04]  /*b0980*/  LDL.LU.64 R30, [R1+0xe38] ;  /* 0x000e3800011e7983 */ /* 0x002ea80000300a00 */
[----:B------:R-:W2:Y:S04]  /*b0990*/  LDL.LU.64 R20, [R1+0xe20] ;  /* 0x000e200001147983 */ /* 0x000ea80000300a00 */
[----:B------:R-:W2:Y:S04]  /*b09a0*/  LDL.LU.64 R22, [R1+0xe28] ;  /* 0x000e280001167983 */ /* 0x000ea80000300a00 */
        /* <DEDUP_REMOVED lines=8> */
[----:B------:R-:W-:Y:S04]  /*b0a30*/  STL.64 [R1+0xb570], R26 ;  /* 0x00b5701a01007387 */ /* 0x000fe80000100a00 */
[----:B------:R2:W-:Y:S04]  /*b0a40*/  STL.64 [R1+0xb568], R24 ;  /* 0x00b5681801007387 */ /* 0x0005e80000100a00 */
[----:B------:R-:W2:Y:S04]  /*b0a50*/  LDL.LU R54, [R1+0x360] ;  /* 0x0003600001367983 */ /* 0x000ea80000300800 */
[----:B------:R-:W2:Y:S04]  /*b0a60*/  LDL.LU R51, [R1+0x358] ;  /* 0x0003580001337983 */ /* 0x000ea80000300800 */
[----:B------:R-:W2:Y:S04]  /*b0a70*/  LDL.LU R47, [R1+0x36c] ;  /* 0x00036c00012f7983 */ /* 0x000ea80000300800 */
[----:B------:R-:W2:Y:S04]  /*b0a80*/  LDL.LU R43, [R1+0x368] ;  /* 0x00036800012b7983 */ /* 0x000ea80000300800 */
[----:B------:R-:W3:Y:S04]  /*b0a90*/  LDL.LU R40, [R1+0x37c] ;  /* 0x00037c0001287983 */ /* 0x000ee80000300800 */
[----:B--2---:R-:W-:Y:S04]  /*b0aa0*/  STL [R1+0xb55c], R43 ;  /* 0x00b55c2b01007387 */ /* 0x004fe80000100800 */
[----:B---3--:R-:W-:Y:S04]  /*b0ab0*/  STL [R1+0xb558], R40 ;  /* 0x00b5582801007387 */ /* 0x008fe80000100800 */
[----:B------:R-:W2:Y:S01]  /*b0ac0*/  LDL.LU R44, [R1+0x378] ;  /* 0x00037800012c7983 */ /* 0x000ea20000300800 */
[C---:B----4-:R-:W-:Y:S08]  /*b0ad0*/  HMMA.16816.F32 R56, R36.reuse, R18, R56 ;  /* 0x000000122438723c */ /* 0x050ff00000001838 */
[C---:B------:R-:W-:Y:S08]  /*b0ae0*/  HMMA.16816.F32 R24, R36.reuse, R16, R28 ;  /* 0x000000102418723c */ /* 0x040ff0000000181c */
[C---:B------:R-:W-:Y:S08]  /*b0af0*/  HMMA.16816.F32 R20, R36.reuse, R14, R20 ;  /* 0x0000000e2414723c */ /* 0x040ff00000001814 */
[C---:B------:R-:W-:Y:S01]  /*b0b00*/  HMMA.16816.F32 R8, R36.reuse, R12, R8 ;  /* 0x0000000c2408723c */ /* 0x040fe20000001808 */
[----:B------:R-:W-:Y:S07]  /*b0b10*/  STL [R1+0xb564], R47 ;  /* 0x00b5642f01007387 */ /* 0x000fee0000100800 */
[----:B------:R-:W-:Y:S01]  /*b0b20*/  HMMA.16816.F32 R4, R36, R2, R4 ;  /* 0x000000022404723c */ /* 0x000fe20000001804 */
[----:B--2---:R-:W-:Y:S04]  /*b0b30*/  STL [R1+0xb560], R44 ;  /* 0x00b5602c01007387 */ /* 0x004fe80000100800 */
[----:B------:R-:W2:Y:S04]  /*b0b40*/  LDL.LU R48, [R1+0x38c] ;  /* 0x00038c0001307983 */ /* 0x000ea80000300800 */
[----:B------:R-:W2:Y:S04]  /*b0b50*/  LDL.LU R52, [R1+0x384] ;  /* 0x0003840001347983 */ /* 0x000ea80000300800 */
[----:B------:R-:W-:Y:S04]  /*b0b60*/  STL.64 [R1+0x230], R56 ;  /* 0x0002303801007387 */ /* 0x000fe80000100a00 */
[----:B------:R-:W-:Y:S04]  /*b0b70*/  STL.64 [R1+0x238], R58 ;  /* 0x0002383a01007387 */ /* 0x000fe80000100a00 */
[----:B------:R0:W-:Y:S04]  /*b0b80*/  STL.64 [R1+0x220], R24 ;  /* 0x0002201801007387 */ /* 0x0001e80000100a00 */
[----:B------:R1:W-:Y:S04]  /*b0b90*/  STL.64 [R1+0x228], R26 ;  /* 0x0002281a01007387 */ /* 0x0003e80000100a00 */
[----:B------:R3:W-:Y:S04]  /*b0ba0*/  STL.64 [R1+0x210], R20 ;  /* 0x0002101401007387 */ /* 0x0007e80000100a00 */
[----:B------:R4:W-:Y:S04]  /*b0bb0*/  STL.64 [R1+0x218], R22 ;  /* 0x0002181601007387 */ /* 0x0009e80000100a00 */
[----:B------:R-:W-:Y:S04]  /*b0bc0*/  STL.64 [R1+0x200], R8 ;  /* 0x0002000801007387 */ /* 0x000fe80000100a00 */
[----:B------:R-:W-:Y:S04]  /*b0bd0*/  STL.64 [R1+0x208], R10 ;  /* 0x0002080a01007387 */ /* 0x000fe80000100a00 */
[----:B------:R1:W-:Y:S04]  /*b0be0*/  STL.64 [R1+0x30], R4 ;  /* 0x0000300401007387 */ /* 0x0003e80000100a00 */
[----:B------:R3:W-:Y:S04]  /*b0bf0*/  STL.64 [R1+0x38], R6 ;  /* 0x0000380601007387 */ /* 0x0007e80000100a00 */
[----:B0-----:R-:W2:Y:S04]  /*b0c00*/  LDL.LU.64 R24, [R1+0xdf0] ;  /* 0x000df00001187983 */ /* 0x001ea80000300a00 */
[----:B-1----:R-:W2:Y:S01]  /*b0c10*/  LDL.LU.64 R26, [R1+0xdf8] ;  /* 0x000df800011a7983 */ /* 0x002ea20000300a00 */
[----:B------:R-:W-:-:S02]  /*b0c20*/  IMAD R34, R41, 0x100, R45 ;  /* 0x0000010029227824 */ /* 0x000fc400078e022d */
[----:B------:R-:W-:Y:S01]  /*b0c30*/  IMAD R35, R46, 0x100, R42 ;  /* 0x000001002e237824 */ /* 0x000fe200078e022a */
[----:B------:R-:W2:Y:S01]  /*b0c40*/  LDL.LU.64 R44, [R1+0xde0] ;  /* 0x000de000012c7983 */ /* 0x000ea20000300a00 */
[----:B------:R-:W-:Y:S02]  /*b0c50*/  IMAD R38, R49, 0x100, R53 ;  /* 0x0000010031267824 */ /* 0x000fe400078e0235 */
[----:B------:R-:W-:Y:S01]  /*b0c60*/  IMAD R39, R55, 0x100, R50 ;  /* 0x0000010037277824 */ /* 0x000fe200078e0232 */
[----:B------:R-:W-:Y:S01]  /*b0c70*/  F2FP.F16.E5M2.UNPACK_B R36, R34 ;  /* 0x00000022ff24723e */ /* 0x000fe200020004ff */
[----:B------:R-:W2:Y:S01]  /*b0c80*/  LDL.LU.64 R46, [R1+0xde8] ;  /* 0x000de800012e7983 */ /* 0x000ea20000300a00 */
[----:B------:R-:W-:Y:S02]  /*b0c90*/  F2FP.F16.E5M2.UNPACK_B R37, R35 ;  /* 0x00000023ff25723e */ /* 0x000fe400020004ff */
[----:B------:R-:W-:Y:S01]  /*b0ca0*/  F2FP.F16.E5M2.UNPACK_B R38, R38 ;  /* 0x00000026ff26723e */ /* 0x000fe200020004ff */
[----:B------:R-:W2:Y:S01]  /*b0cb0*/  LDL.LU.64 R40, [R1+0xdd0] ;  /* 0x000dd00001287983 */ /* 0x000ea20000300a00 */
[----:B------:R-:W-:-:S03]  /*b0cc0*/  F2FP.F16.E5M2.UNPACK_B R39, R39 ;  /* 0x00000027ff27723e */ /* 0x000fc600020004ff */
[----:B------:R-:W2:Y:S04]  /*b0cd0*/  LDL.LU.64 R42, [R1+0xdd8] ;  /* 0x000dd800012a7983 */ /* 0x000ea80000300a00 */
[----:B------:R-:W2:Y:S04]  /*b0ce0*/  LDL.LU.64 R56, [R1+0xdc0] ;  /* 0x000dc00001387983 */ /* 0x000ea80000300a00 */
[----:B------:R-:W2:Y:S04]  /*b0cf0*/  LDL.LU.64 R58, [R1+0xdc8] ;  /* 0x000dc800013a7983 */ /* 0x000ea80000300a00 */
[----:B------:R-:W2:Y:S04]  /*b0d00*/  LDL.LU.64 R28, [R1+0xdb0] ;  /* 0x000db000011c7983 */ /* 0x000ea80000300a00 */
[----:B------:R-:W2:Y:S04]  /*b0d10*/  LDL.LU.64 R30, [R1+0xdb8] ;  /* 0x000db800011e7983 */ /* 0x000ea80000300a00 */
[----:B---3--:R-:W3:Y:S04]  /*b0d20*/  LDL.LU.64 R20, [R1+0xda0] ;  /* 0x000da00001147983 */ /* 0x008ee80000300a00 */
[----:B----4-:R-:W3:Y:S04]  /*b0d30*/  LDL.LU.64 R22, [R1+0xda8] ;  /* 0x000da80001167983 */ /* 0x010ee80000300a00 */
[----:B------:R-:W4:Y:S04]  /*b0d40*/  LDL.LU.64 R4, [R1+0xd90] ;  /* 0x000d900001047983 */ /* 0x000f280000300a00 */
[----:B------:R-:W4:Y:S04]  /*b0d50*/  LDL.LU.64 R6, [R1+0xd98] ;  /* 0x000d980001067983 */ /* 0x000f280000300a00 */
[----:B------:R-:W3:Y:S04]  /*b0d60*/  LDL.LU.64 R8, [R1+0xd00] ;  /* 0x000d000001087983 */ /* 0x000ee80000300a00 */
[----:B------:R-:W4:Y:S01]  /*b0d70*/  LDL.LU.64 R10, [R1+0xd08] ;  /* 0x000d0800010a7983 */ /* 0x000f220000300a00 */
[----:B--2---:R-:W-:-:S15]  /*b0d80*/  HMMA.16816.F32 R24, R36, R32, R24 ;  /* 0x000000202418723c */ /* 0x004fde0000001818 */
[----:B------:R-:W-:-:S04]  /*b0d90*/  NOP ;  /* 0x0000000000007918 */ /* 0x000fc80000000000 */
[----:B------:R-:W-:Y:S04]  /*b0da0*/  STL.64 [R1+0x1f0], R24 ;  /* 0x0001f01801007387 */ /* 0x000fe80000100a00 */
[----:B------:R0:W-:Y:S04]  /*b0db0*/  STL.64 [R1+0x1f8], R26 ;  /* 0x0001f81a01007387 */ /* 0x0001e80000100a00 */
[----:B0-----:R-:W2:Y:S04]  /*b0dc0*/  LDL.LU.64 R26, [R1+0xb570] ;  /* 0x00b57000011a7983 */ /* 0x001ea80000300a00 */
[----:B------:R-:W4:Y:S01]  /*b0dd0*/  LDL.LU.64 R24, [R1+0xb568] ;  /* 0x00b5680001187983 */ /* 0x000f220000300a00 */
[C---:B------:R-:W-:Y:S08]  /*b0de0*/  HMMA.16816.F32 R56, R36.reuse, R18, R56 ;  /* 0x000000122438723c */ /* 0x040ff00000001838 */
[C---:B------:R-:W-:Y:S08]  /*b0df0*/  HMMA.16816.F32 R28, R36.reuse, R16, R28 ;  /* 0x00000010241c723c */ /* 0x040ff0000000181c */
[C---:B---3--:R-:W-:Y:S08]  /*b0e00*/  HMMA.16816.F32 R20, R36.reuse, R14, R20 ;  /* 0x0000000e2414723c */ /* 0x048ff00000001814 */
[C---:B--2---:R-:W-:Y:S08]  /*b0e10*/  HMMA.16816.F32 R44, R36.reuse, R26, R44 ;  /* 0x0000001a242c723c */ /* 0x044ff0000000182c */
[C---:B----4-:R-:W-:Y:S11]  /*b0e20*/  HMMA.16816.F32 R40, R36.reuse, R24, R40 ;  /* 0x000000182428723c */ /* 0x050ff60000001828 */
[----:B------:R-:W-:Y:S04]  /*b0e30*/  STL.64 [R1+0x1e0], R44 ;  /* 0x0001e02c01007387 */ /* 0x000fe80000100a00 */
[----:B------:R0:W-:Y:S04]  /*b0e40*/  STL.64 [R1+0x1e8], R46 ;  /* 0x0001e82e01007387 */ /* 0x0001e80000100a00 */
[----:B0-----:R-:W2:Y:S04]  /*b0e50*/  LDL.LU R47, [R1+0xb564] ;  /* 0x00b56400012f7983 */ /* 0x001ea80000300800 */
[----:B------:R-:W3:Y:S04]  /*b0e60*/  LDL.LU R44, [R1+0xb560] ;  /* 0x00b56000012c7983 */ /* 0x000ee80000300800 */
[----:B------:R-:W-:Y:S04]  /*b0e70*/  STL.64 [R1+0x1d0], R40 ;  /* 0x0001d02801007387 */ /* 0x000fe80000100a00 */
[----:B------:R0:W-:Y:S04]  /*b0e80*/  STL.64 [R1+0x1d8], R42 ;  /* 0x0001d82a01007387 */ /* 0x0001e80000100a00 */
[----:B0-----:R-:W2:Y:S04]  /*b0e90*/  LDL.LU R43, [R1+0xb55c] ;  /* 0x00b55c00012b7983 */ /* 0x001ea80000300800 */
[----:B------:R-:W3:Y:S04]  /*b0ea0*/  LDL.LU R40, [R1+0xb558] ;  /* 0x00b5580001287983 */ /* 0x000ee80000300800 */
[----:B------:R-:W-:Y:S04]  /*b0eb0*/  STL.64 [R1+0xb540], R18 ;  /* 0x00b5401201007387 */ /* 0x000fe80000100a00 */
[----:B------:R-:W-:Y:S04]  /*b0ec0*/  STL.64 [R1+0x1c0], R56 ;  /* 0x0001c03801007387 */ /* 0x000fe80000100a00 */
[----:B------:R-:W-:Y:S04]  /*b0ed0*/  STL.64 [R1+0x1c8], R58 ;  /* 0x0001c83a01007387 */ /* 0x000fe80000100a00 */
[----:B------:R0:W-:Y:S04]  /*b0ee0*/  STL.64 [R1+0xb538], R16 ;  /* 0x00b5381001007387 */ /* 0x0001e80000100a00 */
[----:B------:R-:W-:Y:S04]  /*b0ef0*/  STL.64 [R1+0x1b0], R28 ;  /* 0x0001b01c01007387 */ /* 0x000fe80000100a00 */
[----:B------:R-:W-:Y:S01]  /*b0f00*/  STL.64 [R1+0x1b8], R30 ;  /* 0x0001b81e01007387 */ /* 0x000fe20000100a00 */
[C---:B0-----:R-:W-:Y:S03]  /*b0f10*/  HMMA.16816.F32 R16, R36.reuse, R12, R4 ;  /* 0x0000000c2410723c */ /* 0x041fe60000001804 */
[----:B------:R-:W4:Y:S04]  /*b0f20*/  LDL.LU.64 R4, [R1+0xd70] ;  /* 0x000d700001047983 */ /* 0x000f280000300a00 */
[----:B------:R-:W-:Y:S04]  /*b0f30*/  STL.64 [R1+0x1a0], R20 ;  /* 0x0001a01401007387 */ /* 0x000fe80000100a00 */
[----:B------:R-:W-:Y:S04]  /*b0f40*/  STL.64 [R1+0x1a8], R22 ;  /* 0x0001a81601007387 */ /* 0x000fe80000100a00 */
[----:B------:R-:W4:Y:S01]  /*b0f50*/  LDL.LU.64 R6, [R1+0xd78] ;  /* 0x000d780001067983 */ /* 0x000f220000300a00 */
[----:B------:R-:W-:Y:S01]  /*b0f60*/  HMMA.16816.F32 R8, R36, R2, R8 ;  /* 0x000000022408723c */ /* 0x000fe20000001808 */
[----:B------:R-:W-:-:S02]  /*b0f70*/  IMAD R34, R51, 0x100, R54 ;  /* 0x0000010033227824 */ /* 0x000fc400078e0236 */
[----:B------:R-:W-:-:S03]  /*b0f80*/  IMAD R39, R52, 0x100, R48 ;  /* 0x0000010034277824 */ /* 0x000fc600078e0230 */
[----:B------:R-:W-:Y:S02]  /*b0f90*/  F2FP.F16.E5M2.UNPACK_B R36, R34 ;  /* 0x00000022ff24723e */ /* 0x000fe400020004ff */
[----:B------:R-:W-:Y:S01]  /*b0fa0*/  F2FP.F16.E5M2.UNPACK_B R39, R39 ;  /* 0x00000027ff27723e */ /* 0x000fe200020004ff */
[----:B------:R-:W-:Y:S04]  /*b0fb0*/  STL.64 [R1+0x190], R16 ;  /* 0x0001901001007387 */ /* 0x000fe80000100a00 */
[----:B------:R-:W-:Y:S04]  /*b0fc0*/  STL.64 [R1+0x198], R18 ;  /* 0x0001981201007387 */ /* 0x000fe80000100a00 */
[----:B------:R-:W-:Y:S04]  /*b0fd0*/  STL.64 [R1+0xb550], R14 ;  /* 0x00b5500e01007387 */ /* 0x000fe80000100a00 */
[----:B------:R0:W-:Y:S04]  /*b0fe0*/  STL.64 [R1+0xb548], R12 ;  /* 0x00b5480c01007387 */ /* 0x0001e80000100a00 */
[----:B------:R1:W-:Y:S04]  /*b0ff0*/  STL.64 [R1+0x20], R8 ;  /* 0x0000200801007387 */ /* 0x0003e80000100a00 */
[----:B------:R0:W-:Y:S04]  /*b1000*/  STL.64 [R1+0x28], R10 ;  /* 0x0000280a01007387 */ /* 0x0001e80000100a00 */
[----:B------:R-:W4:Y:S04]  /*b1010*/  LDL.LU R45, [R1+0x3b0] ;  /* 0x0003b000012d7983 */ /* 0x000f280000300800 */
[----:B------:R-:W4:Y:S04]  /*b1020*/  LDL.LU R41, [R1+0x3ac] ;  /* 0x0003ac0001297983 */ /* 0x000f280000300800 */
[----:B------:R-:W4:Y:S04]  /*b1030*/  LDL.LU R42, [R1+0x3b8] ;  /* 0x0003b800012a7983 */ /* 0x000f280000300800 */
[----:B------:R-:W4:Y:S04]  /*b1040*/  LDL.LU R46, [R1+0x3b4] ;  /* 0x0003b400012e7983 */ /* 0x000f280000300800 */
[----:B------:R-:W4:Y:S04]  /*b1050*/  LDL.LU R50, [R1+0x3c0] ;  /* 0x0003c00001327983 */ /* 0x000f280000300800 */
[----:B------:R-:W4:Y:S04]  /*b1060*/  LDL.LU R55, [R1+0x3bc] ;  /* 0x0003bc0001377983 */ /* 0x000f280000300800 */
[----:B0-----:R-:W4:Y:S04]  /*b1070*/  LDL.LU.64 R12, [R1+0xd60] ;  /* 0x000d6000010c7983 */ /* 0x001f280000300a00 */
[----:B------:R-:W4:Y:S01]  /*b1080*/  LDL.LU.64 R14, [R1+0xd68] ;  /* 0x000d6800010e7983 */ /* 0x000f220000300a00 */
[----:B--2---:R-:W-:-:S02]  /*b1090*/  IMAD R35, R43, 0x100, R47 ;  /* 0x000001002b237824 */ /* 0x004fc400078e022f */
[----:B---3--:R-:W-:-:S03]  /*b10a0*/  IMAD R38, R44, 0x100, R40 ;  /* 0x000001002c267824 */ /* 0x008fc600078e0228 */
[----:B------:R-:W-:Y:S02]  /*b10b0*/  F2FP.F16.E5M2.UNPACK_B R37, R35 ;  /* 0x00000023ff25723e */ /* 0x000fe400020004ff */
[----:B------:R-:W-:-:S07]  /*b10c0*/  F2FP.F16.E5M2.UNPACK_B R38, R38 ;  /* 0x00000026ff26723e */ /* 0x000fce00020004ff */
[----:B----4-:R-:W-:-:S15]  /*b10d0*/  HMMA.16816.F32 R4, R36, R32, R4 ;  /* 0x000000202404723c */ /* 0x010fde0000001804 */
[----:B------:R-:W-:-:S04]  /*b10e0*/  NOP ;  /* 0x0000000000007918 */ /* 0x000fc80000000000 */
[----:B------:R0:W-:Y:S04]  /*b10f0*/  STL.64 [R1+0x180], R4 ;  /* 0x0001800401007387 */ /* 0x0001e80000100a00 */
[----:B------:R2:W-:Y:S04]  /*b1100*/  STL.64 [R1+0x188], R6 ;  /* 0x0001880601007387 */ /* 0x0005e80000100a00 */
[----:B------:R-:W3:Y:S04]  /*b1110*/  LDL.LU.64 R16, [R1+0xd50] ;  /* 0x000d500001107983 */ /* 0x000ee80000300a00 */
[----:B------:R-:W3:Y:S04]  /*b1120*/  LDL.LU.64 R18, [R1+0xd58] ;  /* 0x000d580001127983 */ /* 0x000ee80000300a00 */
[----:B------:R-:W4:Y:S04]  /*b1130*/  LDL.LU.64 R56, [R1+0xd40] ;  /* 0x000d400001387983 */ /* 0x000f280000300a00 */
[----:B------:R-:W4:Y:S04]  /*b1140*/  LDL.LU.64 R58, [R1+0xd48] ;  /* 0x000d4800013a7983 */ /* 0x000f280000300a00 */
[----:B------:R-:W3:Y:S04]  /*b1150*/  LDL.LU.64 R28, [R1+0xd30] ;  /* 0x000d3000011c7983 */ /* 0x000ee80000300a00 */
[----:B------:R-:W3:Y:S04]  /*b1160*/  LDL.LU.64 R30, [R1+0xd38] ;  /* 0x000d3800011e7983 */ /* 0x000ee80000300a00 */
[----:B------:R-:W3:Y:S04]  /*b1170*/  LDL.LU.64 R20, [R1+0xd20] ;  /* 0x000d200001147983 */ /* 0x000ee80000300a00 */
[----:B------:R-:W3:Y:S04]  /*b1180*/  LDL.LU.64 R22, [R1+0xd28] ;  /* 0x000d280001167983 */ /* 0x000ee80000300a00 */
[----:B-1----:R-:W3:Y:S04]  /*b1190*/  LDL.LU.64 R8, [R1+0xd10] ;  /* 0x000d100001087983 */ /* 0x002ee80000300a00 */
[----:B------:R-:W3:Y:S04]  /*b11a0*/  LDL.LU.64 R10, [R1+0xd18] ;  /* 0x000d1800010a7983 */ /* 0x000ee80000300a00 */
[----:B0-----:R-:W3:Y:S04]  /*b11b0*/  LDL.LU.64 R4, [R1+0xc80] ;  /* 0x000c800001047983 */ /* 0x001ee80000300a00 */
[----:B--2---:R-:W2:Y:S04]  /*b11c0*/  LDL.LU.64 R6, [R1+0xc88] ;  /* 0x000c880001067983 */ /* 0x004ea80000300a00 */
[----:B------:R-:W2:Y:S04]  /*b11d0*/  LDL.LU R61, [R1+0x3c8] ;  /* 0x0003c800013d7983 */ /* 0x000ea80000300800 */
[----:B------:R-:W2:Y:S04]  /*b11e0*/  LDL.LU R60, [R1+0x3c4] ;  /* 0x0003c400013c7983 */ /* 0x000ea80000300800 */
[----:B------:R-:W2:Y:S04]  /*b11f0*/  LDL.LU R54, [R1+0x3d0] ;  /* 0x0003d00001367983 */ /* 0x000ea80000300800 */
[----:B------:R-:W2:Y:S04]  /*b1200*/  LDL.LU R51, [R1+0x3cc] ;  /* 0x0003cc0001337983 */ /* 0x000ea80000300800 */
[----:B------:R-:W2:Y:S04]  /*b1210*/  LDL.LU R47, [R1+0x3d8] ;  /* 0x0003d800012f7983 */ /* 0x000ea80000300800 */
[----:B------:R-:W2:Y:S04]  /*b1220*/  LDL.LU R43, [R1+0x3d4] ;  /* 0x0003d400012b7983 */ /* 0x000ea80000300800 */
[----:B------:R-:W3:Y:S04]  /*b1230*/  LDL.LU R40, [R1+0x3e0] ;  /* 0x0003e00001287983 */ /* 0x000ee80000300800 */
[----:B--2---:R-:W-:Y:S04]  /*b1240*/  STL [R1+0xb51c], R43 ;  /* 0x00b51c2b01007387 */ /* 0x004fe80000100800 */
[----:B---3--:R-:W-:Y:S04]  /*b1250*/  STL [R1+0xb518], R40 ;  /* 0x00b5182801007387 */ /* 0x008fe80000100800 */
[----:B------:R-:W2:Y:S04]  /*b1260*/  LDL.LU R44, [R1+0x3dc] ;  /* 0x0003dc00012c7983 */ /* 0x000ea80000300800 */
[----:B------:R-:W-:Y:S04]  /*b1270*/  STL [R1+0xb524], R47 ;  /* 0x00b5242f01007387 */ /* 0x000fe80000100800 */
[----:B--2---:R-:W-:Y:S04]  /*b1280*/  STL [R1+0xb520], R44 ;  /* 0x00b5202c01007387 */ /* 0x004fe80000100800 */
[----:B------:R-:W2:Y:S04]  /*b1290*/  LDL.LU R48, [R1+0x3e8] ;  /* 0x0003e80001307983 */ /* 0x000ea80000300800 */
[----:B------:R-:W-:Y:S01]  /*b12a0*/  STL [R1+0xb52c], R51 ;  /* 0x00b52c3301007387 */ /* 0x000fe20000100800 */
[C---:B------:R-:W-:Y:S08]  /*b12b0*/  HMMA.16816.F32 R12, R36.reuse, R26, R12 ;  /* 0x0000001a240c723c */ /* 0x040ff0000000180c */
[C---:B------:R-:W-:Y:S01]  /*b12c0*/  HMMA.16816.F32 R16, R36.reuse, R24, R16 ;  /* 0x000000182410723c */ /* 0x040fe20000001810 */
[----:B--2---:R-:W-:Y:S04]  /*b12d0*/  STL [R1+0xb528], R48 ;  /* 0x00b5283001007387 */ /* 0x004fe80000100800 */
[----:B------:R-:W2:Y:S04]  /*b12e0*/  LDL.LU R52, [R1+0x3e4] ;  /* 0x0003e40001347983 */ /* 0x000ea80000300800 */
[----:B------:R-:W-:Y:S04]  /*b12f0*/  STL [R1+0xb534], R54 ;  /* 0x00b5343601007387 */ /* 0x000fe80000100800 */
[----:B--2---:R-:W-:Y:S04]  /*b1300*/  STL [R1+0xb530], R52 ;  /* 0x00b5303401007387 */ /* 0x004fe80000100800 */
[----:B------:R-:W-:Y:S04]  /*b1310*/  STL.64 [R1+0x170], R12 ;  /* 0x0001700c01007387 */ /* 0x000fe80000100a00 */
[----:B------:R0:W-:Y:S04]  /*b1320*/  STL.64 [R1+0x178], R14 ;  /* 0x0001780e01007387 */ /* 0x0001e80000100a00 */
[----:B0-----:R-:W2:Y:S04]  /*b1330*/  LDL.LU.64 R14, [R1+0xb550] ;  /* 0x00b55000010e7983 */ /* 0x001ea80000300a00 */
[----:B------:R-:W3:Y:S04]  /*b1340*/  LDL.LU.64 R12, [R1+0xb548] ;  /* 0x00b54800010c7983 */ /* 0x000ee80000300a00 */
[----:B------:R-:W-:Y:S04]  /*b1350*/  STL.64 [R1+0x160], R16 ;  /* 0x0001601001007387 */ /* 0x000fe80000100a00 */
[----:B------:R0:W-:Y:S04]  /*b1360*/  STL.64 [R1+0x168], R18 ;  /* 0x0001681201007387 */ /* 0x0001e80000100a00 */
[----:B0-----:R-:W4:Y:S04]  /*b1370*/  LDL.LU.64 R18, [R1+0xb540] ;  /* 0x00b5400001127983 */ /* 0x001f280000300a00 */
[----:B------:R-:W4:Y:S01]  /*b1380*/  LDL.LU.64 R16, [R1+0xb538] ;  /* 0x00b5380001107983 */ /* 0x000f220000300a00 */
[----:B------:R-:W-:Y:S01]  /*b1390*/  HMMA.16816.F32 R4, R36, R2, R4 ;  /* 0x000000022404723c */ /* 0x000fe20000001804 */
[----:B------:R-:W-:-:S02]  /*b13a0*/  IMAD R34, R41, 0x100, R45 ;  /* 0x0000010029227824 */ /* 0x000fc400078e022d */
[----:B------:R-:W-:-:S05]  /*b13b0*/  IMAD R35, R46, 0x100, R42 ;  /* 0x000001002e237824 */ /* 0x000fca00078e022a */
[C---:B--2---:R-:W-:Y:S08]  /*b13c0*/  HMMA.16816.F32 R20, R36.reuse, R14, R20 ;  /* 0x0000000e2414723c */ /* 0x044ff00000001814 */
[C---:B---3--:R-:W-:Y:S08]  /*b13d0*/  HMMA.16816.F32 R8, R36.reuse, R12, R8 ;  /* 0x0000000c2408723c */ /* 0x048ff00000001808 */
[C---:B----4-:R-:W-:Y:S08]  /*b13e0*/  HMMA.16816.F32 R56, R36.reuse, R18, R56 ;  /* 0x000000122438723c */ /* 0x050ff00000001838 */
[----:B------:R-:W-:Y:S11]  /*b13f0*/  HMMA.16816.F32 R28, R36, R16, R28 ;  /* 0x00000010241c723c */ /* 0x000ff6000000181c */
[----:B------:R-:W-:Y:S04]  /*b1400*/  STL.64 [R1+0x150], R56 ;  /* 0x0001503801007387 */ /* 0x000fe80000100a00 */
[----:B------:R-:W-:Y:S04]  /*b1410*/  STL.64 [R1+0x158], R58 ;  /* 0x0001583a01007387 */ /* 0x000fe80000100a00 */
[----:B------:R-:W-:Y:S04]  /*b1420*/  STL.64 [R1+0x140], R28 ;  /* 0x0001401c01007387 */ /* 0x000fe80000100a00 */
[----:B------:R-:W-:Y:S04]  /*b1430*/  STL.64 [R1+0x148], R30 ;  /* 0x0001481e01007387 */ /* 0x000fe80000100a00 */
[----:B------:R-:W-:Y:S04]  /*b1440*/  STL.64 [R1+0x130], R20 ;  /* 0x0001301401007387 */ /* 0x000fe80000100a00 */
[----:B------:R-:W-:Y:S04]  /*b1450*/  STL.64 [R1+0x138], R22 ;  /* 0x0001381601007387 */ /* 0x000fe80000100a00 */
[----:B------:R-:W-:Y:S04]  /*b1460*/  STL.64 [R1+0x120], R8 ;  /* 0x0001200801007387 */ /* 0x000fe80000100a00 */
[----:B------:R-:W-:Y:S04]  /*b1470*/  STL.64 [R1+0x128], R10 ;  /* 0x0001280a01007387 */ /* 0x000fe80000100a00 */
[----:B------:R0:W-:Y:S04]  /*b1480*/  STL.64 [R1+0x10], R4 ;  /* 0x0000100401007387 */ /* 0x0001e80000100a00 */
[----:B------:R1:W-:Y:S01]  /*b1490*/  STL.64 [R1+0x18], R6 ;  /* 0x0000180601007387 */ /* 0x0003e20000100a00 */
[----:B------:R-:W-:-:S03]  /*b14a0*/  IMAD R38, R55, 0x100, R50 ;  /* 0x0000010037267824 */ /* 0x000fc600078e0232 */
[----:B0-----:R-:W2:Y:S04]  /*b14b0*/  LDL.LU.64 R4, [R1+0xcf0] ;  /* 0x000cf00001047983 */ /* 0x001ea80000300a00 */
[----:B-1----:R-:W2:Y:S04]  /*b14c0*/  LDL.LU.64 R6, [R1+0xcf8] ;  /* 0x000cf80001067983 */ /* 0x002ea80000300a00 */
[----:B------:R-:W3:Y:S04]  /*b14d0*/  LDL.LU.64 R52, [R1+0xce0] ;  /* 0x000ce00001347983 */ /* 0x000ee80000300a00 */
[----:B------:R-:W3:Y:S04]  /*b14e0*/  LDL.LU.64 R54, [R1+0xce8] ;  /* 0x000ce80001367983 */ /* 0x000ee80000300a00 */
[----:B------:R-:W4:Y:S04]  /*b14f0*/  LDL.LU.64 R48, [R1+0xcd0] ;  /* 0x000cd00001307983 */ /* 0x000f280000300a00 */
[----:B------:R-:W4:Y:S04]  /*b1500*/  LDL.LU.64 R50, [R1+0xcd8] ;  /* 0x000cd80001327983 */ /* 0x000f280000300a00 */
[----:B------:R-:W4:Y:S04]  /*b1510*/  LDL.LU.64 R44, [R1+0xcc0] ;  /* 0x000cc000012c7983 */ /* 0x000f280000300a00 */
[----:B------:R-:W4:Y:S04]  /*b1520*/  LDL.LU.64 R46, [R1+0xcc8] ;  /* 0x000cc800012e7983 */ /* 0x000f280000300a00 */
[----:B------:R-:W4:Y:S04]  /*b1530*/  LDL.LU.64 R40, [R1+0xf70] ;  /* 0x000f700001287983 */ /* 0x000f280000300a00 */
[----:B------:R-:W4:Y:S01]  /*b1540*/  LDL.LU.64 R42, [R1+0xf78] ;  /* 0x000f7800012a7983 */ /* 0x000f220000300a00 */
[----:B------:R-:W-:Y:S01]  /*b1550*/  IMAD R39, R60, 0x100, R61 ;  /* 0x000001003c277824 */ /* 0x000fe200078e023d */
[----:B------:R-:W-:-:S02]  /*b1560*/  F2FP.F16.E5M2.UNPACK_B R36, R34 ;  /* 0x00000022ff24723e */ /* 0x000fc400020004ff */
[----:B------:R-:W-:Y:S01]  /*b1570*/  F2FP.F16.E5M2.UNPACK_B R37, R35 ;  /* 0x00000023ff25723e */ /* 0x000fe200020004ff */
[----:B------:R-:W4:Y:S01]  /*b1580*/  LDL.LU.64 R56, [R1+0xcb0] ;  /* 0x000cb00001387983 */ /* 0x000f220000300a00 */
[----:B------:R-:W-:Y:S02]  /*b1590*/  F2FP.F16.E5M2.UNPACK_B R38, R38 ;  /* 0x00000026ff26723e */ /* 0x000fe400020004ff */
[----:B------:R-:W-:Y:S01]  /*b15a0*/  F2FP.F16.E5M2.UNPACK_B R39, R39 ;  /* 0x00000027ff27723e */ /* 0x000fe200020004ff */
[----:B------:R-:W4:Y:S04]  /*b15b0*/  LDL.LU.64 R58, [R1+0xcb8] ;  /* 0x000cb800013a7983 */ /* 0x000f280000300a00 */
[----:B------:R-:W4:Y:S04]  /*b15c0*/  LDL.LU.64 R28, [R1+0xca0] ;  /* 0x000ca000011c7983 */ /* 0x000f280000300a00 */
[----:B------:R-:W4:Y:S04]  /*b15d0*/  LDL.LU.64 R30, [R1+0xca8] ;  /* 0x000ca800011e7983 */ /* 0x000f280000300a00 */
[----:B------:R-:W4:Y:S04]  /*b15e0*/  LDL.LU.64 R20, [R1+0xc90] ;  /* 0x000c900001147983 */ /* 0x000f280000300a00 */
[----:B------:R-:W4:Y:S04]  /*b15f0*/  LDL.LU.64 R22, [R1+0xc98] ;  /* 0x000c980001167983 */ /* 0x000f280000300a00 */
[----:B------:R-:W4:Y:S04]  /*b1600*/  LDL.LU.64 R8, [R1+0xb90] ;  /* 0x000b900001087983 */ /* 0x000f280000300a00 */
[----:B------:R-:W4:Y:S01]  /*b1610*/  LDL.LU.64 R10, [R1+0xb98] ;  /* 0x000b9800010a7983 */ /* 0x000f220000300a00 */
[C---:B--2---:R-:W-:Y:S08]  /*b1620*/  HMMA.16816.F32 R4, R36.reuse, R32, R4 ;  /* 0x000000202404723c */ /* 0x044ff00000001804 */
[C---:B---3--:R-:W-:Y:S08]  /*b1630*/  HMMA.16816.F32 R52, R36.reuse, R26, R52 ;  /* 0x0000001a2434723c */ /* 0x048ff00000001834 */
[C---:B----4-:R-:W-:Y:S08]  /*b1640*/  HMMA.16816.F32 R48, R36.reuse, R24, R48 ;  /* 0x000000182430723c */ /* 0x050ff00000001830 */
[C---:B------:R-:W-:Y:S01]  /*b1650*/  HMMA.16816.F32 R44, R36.reuse, R18, R44 ;  /* 0x00000012242c723c */ /* 0x040fe2000000182c */
[----:B------:R0:W-:Y:S07]  /*b1660*/  STL.64 [R1+0x110], R4 ;  /* 0x0001100401007387 */ /* 0x0001ee0000100a00 */
[C---:B------:R-:W-:Y:S01]  /*b1670*/  HMMA.16816.F32 R40, R36.reuse, R16, R40 ;  /* 0x000000102428723c */ /* 0x040fe20000001828 */
[----:B------:R1:W-:Y:S04]  /*b1680*/  STL.64 [R1+0x118], R6 ;  /* 0x0001180601007387 */ /* 0x0003e80000100a00 */
[----:B0-----:R-:W2:Y:S04]  /*b1690*/  LDL.LU.64 R4, [R1+0xc70] ;  /* 0x000c700001047983 */ /* 0x001ea80000300a00 */
[----:B-1----:R-:W2:Y:S04]  /*b16a0*/  LDL.LU.64 R6, [R1+0xc78] ;  /* 0x000c780001067983 */ /* 0x002ea80000300a00 */
[----:B------:R-:W-:Y:S04]  /*b16b0*/  STL.64 [R1+0x100], R52 ;  /* 0x0001003401007387 */ /* 0x000fe80000100a00 */
[----:B------:R0:W-:Y:S04]  /*b16c0*/  STL.64 [R1+0x108], R54 ;  /* 0x0001083601007387 */ /* 0x0001e80000100a00 */
[----:B0-----:R-:W3:Y:S04]  /*b16d0*/  LDL.LU R54, [R1+0xb534] ;  /* 0x00b5340001367983 */ /* 0x001ee80000300800 */
[----:B------:R-:W4:Y:S04]  /*b16e0*/  LDL.LU R52, [R1+0xb530] ;  /* 0x00b5300001347983 */ /* 0x000f280000300800 */
[----:B------:R-:W-:Y:S04]  /*b16f0*/  STL.64 [R1+0xf0], R48 ;  /* 0x0000f03001007387 */ /* 0x000fe80000100a00 */
[----:B------:R0:W-:Y:S04]  /*b1700*/  STL.64 [R1+0xf8], R50 ;  /* 0x0000f83201007387 */ /* 0x0001e80000100a00 */
[----:B0-----:R-:W3:Y:S04]  /*b1710*/  LDL.LU R51, [R1+0xb52c] ;  /* 0x00b52c0001337983 */ /* 0x001ee80000300800 */
[----:B------:R-:W4:Y:S04]  /*b1720*/  LDL.LU R48, [R1+0xb528] ;  /* 0x00b5280001307983 */ /* 0x000f280000300800 */
[----:B------:R-:W-:Y:S04]  /*b1730*/  STL.64 [R1+0xe0], R44 ;  /* 0x0000e02c01007387 */ /* 0x000fe80000100a00 */
[----:B------:R0:W-:Y:S04]  /*b1740*/  STL.64 [R1+0xe8], R46 ;  /* 0x0000e82e01007387 */ /* 0x0001e80000100a00 */
[----:B0-----:R-:W2:Y:S04]  /*b1750*/  LDL.LU R47, [R1+0xb524] ;  /* 0x00b52400012f7983 */ /* 0x001ea80000300800 */
[----:B------:R-:W2:Y:S04]  /*b1760*/  LDL.LU R44, [R1+0xb520] ;  /* 0x00b52000012c7983 */ /* 0x000ea80000300800 */
[----:B------:R-:W-:Y:S04]  /*b1770*/  STL.64 [R1+0xd0], R40 ;  /* 0x0000d02801007387 */ /* 0x000fe80000100a00 */
[----:B------:R0:W-:Y:S04]  /*b1780*/  STL.64 [R1+0xd8], R42 ;  /* 0x0000d82a01007387 */ /* 0x0001e80000100a00 */
[----:B0-----:R-:W2:Y:S04]  /*b1790*/  LDL.LU R43, [R1+0xb51c] ;  /* 0x00b51c00012b7983 */ /* 0x001ea80000300800 */
[----:B------:R-:W2:Y:S01]  /*b17a0*/  LDL.LU R40, [R1+0xb518] ;  /* 0x00b5180001287983 */ /* 0x000ea20000300800 */
[C---:B------:R-:W-:Y:S08]  /*b17b0*/  HMMA.16816.F32 R56, R36.reuse, R14, R56 ;  /* 0x0000000e2438723c */ /* 0x040ff00000001838 */
[C---:B------:R-:W-:Y:S08]  /*b17c0*/  HMMA.16816.F32 R28, R36.reuse, R12, R28 ;  /* 0x0000000c241c723c */ /* 0x040ff0000000181c */
[----:B------:R-:W-:Y:S03]  /*b17d0*/  HMMA.16816.F32 R20, R36, R2, R20 ;  /* 0x000000022414723c */ /* 0x000fe60000001814 */
[----:B------:R0:W-:Y:S04]  /*b17e0*/  STL.64 [R1+0xc0], R56 ;  /* 0x0000c03801007387 */ /* 0x0001e80000100a00 */
[----:B------:R1:W-:Y:S04]  /*b17f0*/  STL.64 [R1+0xc8], R58 ;  /* 0x0000c83a01007387 */ /* 0x0003e80000100a00 */
[----:B------:R0:W-:Y:S04]  /*b1800*/  STL.64 [R1+0xb0], R28 ;  /* 0x0000b01c01007387 */ /* 0x0001e80000100a00 */
[----:B------:R0:W-:Y:S04]  /*b1810*/  STL.64 [R1+0xb8], R30 ;  /* 0x0000b81e01007387 */ /* 0x0001e80000100a00 */
[----:B------:R-:W-:Y:S04]  /*b1820*/  STL.64 [R1], R20 ;  /* 0x0000001401007387 */ /* 0x000fe80000100a00 */
[----:B------:R-:W-:Y:S04]  /*b1830*/  STL.64 [R1+0x8], R22 ;  /* 0x0000081601007387 */ /* 0x000fe80000100a00 */
[----:B0-----:R-:W2:Y:S01]  /*b1840*/  LDL.LU.64 R56, [R1+0xc60] ;  /* 0x000c600001387983 */ /* 0x001ea20000300a00 */
[----:B---3--:R-:W-:-:S02]  /*b1850*/  IMAD R34, R51, 0x100, R54 ;  /* 0x0000010033227824 */ /* 0x008fc400078e0236 */
[----:B----4-:R-:W-:Y:S02]  /*b1860*/  IMAD R37, R52, 0x100, R48 ;  /* 0x0000010034257824 */ /* 0x010fe400078e0230 */
[----:B--2---:R-:W-:Y:S02]  /*b1870*/  IMAD R35, R43, 0x100, R47 ;  /* 0x000001002b237824 */ /* 0x004fe400078e022f */
[----:B------:R-:W-:Y:S01]  /*b1880*/  IMAD R36, R44, 0x100, R40 ;  /* 0x000001002c247824 */ /* 0x000fe200078e0228 */
[----:B------:R-:W-:Y:S02]  /*b1890*/  F2FP.F16.E5M2.UNPACK_B R40, R34 ;  /* 0x00000022ff28723e */ /* 0x000fe400020004ff */
[----:B------:R-:W-:Y:S02]  /*b18a0*/  F2FP.F16.E5M2.UNPACK_B R41, R35 ;  /* 0x00000023ff29723e */ /* 0x000fe400020004ff */
[----:B------:R-:W-:Y:S02]  /*b18b0*/  F2FP.F16.E5M2.UNPACK_B R42, R36 ;  /* 0x00000024ff2a723e */ /* 0x000fe400020004ff */
[----:B------:R-:W-:-:S07]  /*b18c0*/  F2FP.F16.E5M2.UNPACK_B R43, R37 ;  /* 0x00000025ff2b723e */ /* 0x000fce00020004ff */
[C---:B------:R-:W-:Y:S08]  /*b18d0*/  HMMA.16816.F32 R8, R40.reuse, R32, R8 ;  /* 0x000000202808723c */ /* 0x040ff00000001808 */
[C---:B------:R-:W-:Y:S11]  /*b18e0*/  HMMA.16816.F32 R4, R40.reuse, R26, R4 ;  /* 0x0000001a2804723c */ /* 0x040ff60000001804 */
[----:B------:R-:W-:Y:S04]  /*b18f0*/  STL.64 [R1+0xa0], R8 ;  /* 0x0000a00801007387 */ /* 0x000fe80000100a00 */
[----:B------:R-:W-:Y:S04]  /*b1900*/  STL.64 [R1+0xa8], R10 ;  /* 0x0000a80a01007387 */ /* 0x000fe80000100a00 */
[----:B-1----:R-:W2:Y:S04]  /*b1910*/  LDL.LU.64 R58, [R1+0xc68] ;  /* 0x000c6800013a7983 */ /* 0x002ea80000300a00 */
[----:B------:R-:W-:Y:S04]  /*b1920*/  STL.64 [R1+0x90], R4 ;  /* 0x0000900401007387 */ /* 0x000fe80000100a00 */
[----:B------:R0:W-:Y:S04]  /*b1930*/  STL.64 [R1+0x98], R6 ;  /* 0x0000980601007387 */ /* 0x0001e80000100a00 */
[----:B------:R-:W3:Y:S04]  /*b1940*/  LDL.LU.64 R52, [R1+0xc50] ;  /* 0x000c500001347983 */ /* 0x000ee80000300a00 */
[----:B------:R-:W3:Y:S04]  /*b1950*/  LDL.LU.64 R54, [R1+0xc58] ;  /* 0x000c580001367983 */ /* 0x000ee80000300a00 */
[----:B------:R-:W4:Y:S04]  /*b1960*/  LDL.LU.64 R48, [R1+0xc40] ;  /* 0x000c400001307983 */ /* 0x000f280000300a00 */
[----:B------:R-:W4:Y:S04]  /*b1970*/  LDL.LU.64 R50, [R1+0xc48] ;  /* 0x000c480001327983 */ /* 0x000f280000300a00 */
[----:B------:R-:W4:Y:S04]  /*b1980*/  LDL.LU.64 R44, [R1+0xc30] ;  /* 0x000c3000012c7983 */ /* 0x000f280000300a00 */
[----:B------:R-:W4:Y:S04]  /*b1990*/  LDL.LU.64 R46, [R1+0xc38] ;  /* 0x000c3800012e7983 */ /* 0x000f280000300a00 */
[----:B------:R-:W4:Y:S04]  /*b19a0*/  LDL.LU.64 R36, [R1+0xc20] ;  /* 0x000c200001247983 */ /* 0x000f280000300a00 */
[----:B------:R-:W4:Y:S04]  /*b19b0*/  LDL.LU.64 R38, [R1+0xc28] ;  /* 0x000c280001267983 */ /* 0x000f280000300a00 */
[----:B------:R-:W4:Y:S04]  /*b19c0*/  LDL.LU.64 R28, [R1+0xc10] ;  /* 0x000c1000011c7983 */ /* 0x000f280000300a00 */
[----:B------:R-:W4:Y:S04]  /*b19d0*/  LDL.LU.64 R30, [R1+0xc18] ;  /* 0x000c1800011e7983 */ /* 0x000f280000300a00 */
[----:B0-----:R-:W4:Y:S04]  /*b19e0*/  LDL.LU R7, [R1+0x3f0] ;  /* 0x0003f00001077983 */ /* 0x001f280000300800 */
[----:B------:R-:W4:Y:S04]  /*b19f0*/  LDL.LU R20, [R1+0x3ec] ;  /* 0x0003ec0001147983 */ /* 0x000f280000300800 */
[----:B------:R-:W4:Y:S04]  /*b1a00*/  LDL.LU R21, [R1+0x3f8] ;  /* 0x0003f80001157983 */ /* 0x000f280000300800 */
[----:B------:R-:W4:Y:S04]  /*b1a10*/  LDL.LU R22, [R1+0x3f4] ;  /* 0x0003f40001167983 */ /* 0x000f280000300800 */
[----:B------:R-:W4:Y:S04]  /*b1a20*/  LDL.LU R23, [R1+0x400] ;  /* 0x0004000001177983 */ /* 0x000f280000300800 */
[----:B------:R-:W4:Y:S04]  /*b1a30*/  LDL.LU R8, [R1+0x3fc] ;  /* 0x0003fc0001087983 */ /* 0x000f280000300800 */
[----:B------:R-:W-:Y:S04]  /*b1a40*/  STL.64 [R1+0xb510], R26 ;  /* 0x00b5101a01007387 */ /* 0x000fe80000100a00 */
[----:B------:R3:W-:Y:S01]  /*b1a50*/  STL.64 [R1+0xb508], R24 ;  /* 0x00b5081801007387 */ /* 0x0007e20000100a00 */
[C---:B--2---:R-:W-:Y:S08]  /*b1a60*/  HMMA.16816.F32 R56, R40.reuse, R24, R56 ;  /* 0x000000182838723c */ /* 0x044ff00000001838 */
[C---:B---3--:R-:W-:Y:S08]  /*b1a70*/  HMMA.16816.F32 R24, R40.reuse, R18, R52 ;  /* 0x000000122818723c */ /* 0x048ff00000001834 */
[C---:B----4-:R-:W-:Y:S08]  /*b1a80*/  HMMA.16816.F32 R52, R40.reuse, R16, R48 ;  /* 0x000000102834723c */ /* 0x050ff00000001830 */
[C---:B------:R-:W-:Y:S08]  /*b1a90*/  HMMA.16816.F32 R48, R40.reuse, R14, R44 ;  /* 0x0000000e2830723c */ /* 0x040ff0000000182c */
[C---:B------:R-:W-:Y:S01]  /*b1aa0*/  HMMA.16816.F32 R44, R40.reuse, R12, R36 ;  /* 0x0000000c282c723c */ /* 0x040fe20000001824 */
[----:B------:R-:W-:Y:S04]  /*b1ab0*/  STL.64 [R1+0x80], R56 ;  /* 0x0000803801007387 */ /* 0x000fe80000100a00 */
[----:B------:R-:W-:Y:S03]  /*b1ac0*/  STL.64 [R1+0x88], R58 ;  /* 0x0000883a01007387 */ /* 0x000fe60000100a00 */
[----:B------:R-:W-:Y:S01]  /*b1ad0*/  HMMA.16816.F32 R40, R40, R2, R28 ;  /* 0x000000022828723c */ /* 0x000fe2000000181c */
[----:B------:R-:W-:Y:S04]  /*b1ae0*/  STL.64 [R1+0xb1e0], R54 ;  /* 0x00b1e03601007387 */ /* 0x000fe80000100a00 */
[----:B------:R0:W-:Y:S04]  /*b1af0*/  STL.64 [R1+0x70], R24 ;  /* 0x0000701801007387 */ /* 0x0001e80000100a00 */
[----:B------:R1:W-:Y:S04]  /*b1b00*/  STL.64 [R1+0x78], R26 ;  /* 0x0000781a01007387 */ /* 0x0003e80000100a00 */
[----:B------:R2:W-:Y:S04]  /*b1b10*/  STL.64 [R1+0xb1d8], R52 ;  /* 0x00b1d83401007387 */ /* 0x0005e80000100a00 */
[----:B------:R-:W-:Y:S04]  /*b1b20*/  STL.64 [R1+0xb1f0], R50 ;  /* 0x00b1f03201007387 */ /* 0x000fe80000100a00 */
[----:B------:R3:W-:Y:S04]  /*b1b30*/  STL.64 [R1+0xb1e8], R48 ;  /* 0x00b1e83001007387 */ /* 0x0007e80000100a00 */
[----:B------:R-:W4:Y:S04]  /*b1b40*/  LDL.LU R9, [R1+0x408] ;  /* 0x0004080001097983 */ /* 0x000f280000300800 */
[----:B------:R-:W4:Y:S04]  /*b1b50*/  LDL.LU R10, [R1+0x404] ;  /* 0x00040400010a7983 */ /* 0x000f280000300800 */
[----:B------:R-:W-:Y:S04]  /*b1b60*/  STL.64 [R1+0xb200], R46 ;  /* 0x00b2002e01007387 */ /* 0x000fe80000100a00 */
[----:B------:R0:W-:Y:S04]  /*b1b70*/  STL.64 [R1+0xb1f8], R44 ;  /* 0x00b1f82c01007387 */ /* 0x0001e80000100a00 */
        /* <DEDUP_REMOVED lines=8> */
[----:B------:R-:W-:Y:S04]  /*b1c00*/  STL [R1+0xb1d4], R40 ;  /* 0x00b1d42801007387 */ /* 0x000fe80000100800 */
[----:B------:R0:W-:Y:S04]  /*b1c10*/  STL [R1+0xb1d0], R41 ;  /* 0x00b1d02901007387 */ /* 0x0001e80000100800 */
[----:B------:R-:W-:Y:S04]  /*b1c20*/  STL [R1+0xb1cc], R42 ;  /* 0x00b1cc2a01007387 */ /* 0x000fe80000100800 */
[----:B------:R2:W-:Y:S04]  /*b1c30*/  STL [R1+0xb1c8], R43 ;  /* 0x00b1c82b01007387 */ /* 0x0005e80000100800 */
[----:B0-----:R-:W4:Y:S04]  /*b1c40*/  LDL.LU.64 R24, [R1+0xb00] ;  /* 0x000b000001187983 */ /* 0x001f280000300a00 */
[----:B-1----:R-:W4:Y:S01]  /*b1c50*/  LDL.LU.64 R26, [R1+0xb08] ;  /* 0x000b0800011a7983 */ /* 0x002f220000300a00 */
[----:B------:R-:W-:-:S02]  /*b1c60*/  IMAD R34, R20, 0x100, R7 ;  /* 0x0000010014227824 */ /* 0x000fc400078e0207 */
[----:B------:R-:W-:Y:S01]  /*b1c70*/  IMAD R35, R22, 0x100, R21 ;  /* 0x0000010016237824 */ /* 0x000fe200078e0215 */
[----:B------:R-:W4:Y:S01]  /*b1c80*/  LDL.LU.64 R56, [R1+0xb70] ;  /* 0x000b700001387983 */ /* 0x000f220000300a00 */
[----:B------:R-:W-:Y:S01]  /*b1c90*/  IMAD R38, R8, 0x100, R23 ;  /* 0x0000010008267824 */ /* 0x000fe200078e0217 */
[----:B------:R-:W-:Y:S02]  /*b1ca0*/  F2FP.F16.E5M2.UNPACK_B R36, R34 ;  /* 0x00000022ff24723e */ /* 0x000fe400020004ff */
[----:B------:R-:W-:Y:S01]  /*b1cb0*/  F2FP.F16.E5M2.UNPACK_B R37, R35 ;  /* 0x00000023ff25723e */ /* 0x000fe200020004ff */
[----:B------:R-:W4:Y:S01]  /*b1cc0*/  LDL.LU.64 R58, [R1+0xb78] ;  /* 0x000b7800013a7983 */ /* 0x000f220000300a00 */
[----:B------:R-:W-:-:S03]  /*b1cd0*/  F2FP.F16.E5M2.UNPACK_B R38, R38 ;  /* 0x00000026ff26723e */ /* 0x000fc600020004ff */
[----:B--2---:R-:W2:Y:S04]  /*b1ce0*/  LDL.LU.64 R52, [R1+0xb60] ;  /* 0x000b600001347983 */ /* 0x004ea80000300a00 */
[----:B------:R-:W2:Y:S04]  /*b1cf0*/  LDL.LU.64 R54, [R1+0xb68] ;  /* 0x000b680001367983 */ /* 0x000ea80000300a00 */
[----:B---3--:R-:W3:Y:S04]  /*b1d00*/  LDL.LU.64 R48, [R1+0xb50] ;  /* 0x000b500001307983 */ /* 0x008ee80000300a00 */
[----:B------:R-:W3:Y:S04]  /*b1d10*/  LDL.LU.64 R50, [R1+0xb58] ;  /* 0x000b580001327983 */ /* 0x000ee80000300a00 */
[----:B------:R-:W2:Y:S04]  /*b1d20*/  LDL.LU.64 R44, [R1+0xb40] ;  /* 0x000b4000012c7983 */ /* 0x000ea80000300a00 */
[----:B------:R-:W2:Y:S04]  /*b1d30*/  LDL.LU.64 R46, [R1+0xb48] ;  /* 0x000b4800012e7983 */ /* 0x000ea80000300a00 */
[----:B------:R-:W2:Y:S04]  /*b1d40*/  LDL.LU.64 R40, [R1+0xb30] ;  /* 0x000b300001287983 */ /* 0x000ea80000300a00 */
[----:B------:R-:W2:Y:S04]  /*b1d50*/  LDL.LU.64 R42, [R1+0xb38] ;  /* 0x000b3800012a7983 */ /* 0x000ea80000300a00 */
[----:B------:R-:W2:Y:S04]  /*b1d60*/  LDL.LU.64 R20, [R1+0xb20] ;  /* 0x000b200001147983 */ /* 0x000ea80000300a00 */
[----:B------:R-:W2:Y:S04]  /*b1d70*/  LDL.LU.64 R22, [R1+0xb28] ;  /* 0x000b280001167983 */ /* 0x000ea80000300a00 */
[----:B------:R-:W2:Y:S04]  /*b1d80*/  LDL.LU.64 R4, [R1+0xa80] ;  /* 0x000a800001047983 */ /* 0x000ea80000300a00 */
[----:B------:R-:W2:Y:S01]  /*b1d90*/  LDL.LU.64 R6, [R1+0xa88] ;  /* 0x000a880001067983 */ /* 0x000ea20000300a00 */
[----:B----4-:R-:W-:-:S05]  /*b1da0*/  IMAD R39, R10, 0x100, R9 ;  /* 0x000001000a277824 */ /* 0x010fca00078e0209 */
[----:B------:R-:W-:-:S07]  /*b1db0*/  F2FP.F16.E5M2.UNPACK_B R39, R39 ;  /* 0x00000027ff27723e */ /* 0x000fce00020004ff */
[----:B------:R-:W-:-:S15]  /*b1dc0*/  HMMA.16816.F32 R24, R36, R32, R24 ;  /* 0x000000202418723c */ /* 0x000fde0000001818 */
[----:B------:R-:W-:-:S04]  /*b1dd0*/  NOP ;  /* 0x0000000000007918 */ /* 0x000fc80000000000 */
[----:B------:R-:W-:Y:S04]  /*b1de0*/  STL.64 [R1+0x2f0], R24 ;  /* 0x0002f01801007387 */ /* 0x000fe80000100a00 */
[----:B------:R0:W-:Y:S04]  /*b1df0*/  STL.64 [R1+0x2f8], R26 ;  /* 0x0002f81a01007387 */ /* 0x0001e80000100a00 */
[----:B0-----:R-:W4:Y:S04]  /*b1e00*/  LDL.LU.64 R26, [R1+0xb510] ;  /* 0x00b51000011a7983 */ /* 0x001f280000300a00 */
[----:B------:R-:W4:Y:S01]  /*b1e10*/  LDL.LU.64 R24, [R1+0xb508] ;  /* 0x00b5080001187983 */ /* 0x000f220000300a00 */
[C---:B---3--:R-:W-:Y:S08]  /*b1e20*/  HMMA.16816.F32 R48, R36.reuse, R18, R48 ;  /* 0x000000122430723c */ /* 0x048ff00000001830 */
[C---:B--2---:R-:W-:Y:S08]  /*b1e30*/  HMMA.16816.F32 R44, R36.reuse, R16, R44 ;  /* 0x00000010242c723c */ /* 0x044ff0000000182c */
[C---:B------:R-:W-:Y:S08]  /*b1e40*/  HMMA.16816.F32 R20, R36.reuse, R12, R20 ;  /* 0x0000000c2414723c */ /* 0x040ff00000001814 */
[----:B------:R-:W-:Y:S01]  /*b1e50*/  HMMA.16816.F32 R4, R36, R2, R4 ;  /* 0x000000022404723c */ /* 0x000fe20000001804 */
[----:B------:R-:W-:-:S07]  /*b1e60*/  IMAD R34, R28, 0x100, R11 ;  /* 0x000001001c227824 */ /* 0x000fce00078e020b */
[C---:B----4-:R-:W-:Y:S01]  /*b1e70*/  HMMA.16816.F32 R56, R36.reuse, R26, R56 ;  /* 0x0000001a2438723c */ /* 0x050fe20000001838 */
[----:B------:R-:W-:Y:S07]  /*b1e80*/  STL.64 [R1+0xb500], R26 ;  /* 0x00b5001a01007387 */ /* 0x000fee0000100a00 */
[C---:B------:R-:W-:Y:S11]  /*b1e90*/  HMMA.16816.F32 R52, R36.reuse, R24, R52 ;  /* 0x000000182434723c */ /* 0x040ff60000001834 */
[----:B------:R-:W-:Y:S04]  /*b1ea0*/  STL.64 [R1+0x300], R56 ;  /* 0x0003003801007387 */ /* 0x000fe80000100a00 */
[----:B------:R-:W-:Y:S04]  /*b1eb0*/  STL.64 [R1+0x308], R58 ;  /* 0x0003083a01007387 */ /* 0x000fe80000100a00 */
[----:B------:R0:W-:Y:S02]  /*b1ec0*/  STL.64 [R1+0xb4f8], R24 ;  /* 0x00b4f81801007387 */ /* 0x0001e40000100a00 */
[----:B0-----:R-:W-:Y:S02]  /*b1ed0*/  HMMA.16816.F32 R24, R36, R14, R40 ;  /* 0x0000000e2418723c */ /* 0x001fe40000001828 */
[----:B------:R0:W-:Y:S04]  /*b1ee0*/  STL.64 [R1+0x320], R52 ;  /* 0x0003203401007387 */ /* 0x0001e80000100a00 */
[----:B------:R1:W-:Y:S04]  /*b1ef0*/  STL.64 [R1+0x328], R54 ;  /* 0x0003283601007387 */ /* 0x0003e80000100a00 */
[----:B------:R2:W-:Y:S04]  /*b1f00*/  STL.64 [R1+0x330], R48 ;  /* 0x0003303001007387 */ /* 0x0005e80000100a00 */
[----:B------:R3:W-:Y:S05]  /*b1f10*/  STL.64 [R1+0x338], R50 ;  /* 0x0003383201007387 */ /* 0x0007ea0000100a00 */
[----:B------:R-:W-:-:S02]  /*b1f20*/  IMAD.MOV.U32 R42, RZ, RZ, R26 ;  /* 0x000000ffff2a7224 */ /* 0x000fc400078e001a */
[----:B------:R-:W-:Y:S02]  /*b1f30*/  IMAD.MOV.U32 R43, RZ, RZ, R27 ;  /* 0x000000ffff2b7224 */ /* 0x000fe400078e001b */
[----:B------:R-:W-:Y:S02]  /*b1f40*/  IMAD.MOV.U32 R40, RZ, RZ, R24 ;  /* 0x000000ffff287224 */ /* 0x000fe400078e0018 */
[----:B------:R-:W-:Y:S01]  /*b1f50*/  IMAD.MOV.U32 R41, RZ, RZ, R25 ;  /* 0x000000ffff297224 */ /* 0x000fe200078e0019 */
[----:B------:R4:W-:Y:S04]  /*b1f60*/  STL.64 [R1+0x340], R44 ;  /* 0x0003402c01007387 */ /* 0x0009e80000100a00 */
[----:B------:R0:W-:Y:S04]  /*b1f70*/  STL.64 [R1+0x348], R46 ;  /* 0x0003482e01007387 */ /* 0x0001e80000100a00 */
[----:B------:R-:W-:Y:S04]  /*b1f80*/  STL.64 [R1+0xb210], R42 ;  /* 0x00b2102a01007387 */ /* 0x000fe80000100a00 */
[----:B------:R0:W-:Y:S04]  /*b1f90*/  STL.64 [R1+0xb208], R40 ;  /* 0x00b2082801007387 */ /* 0x0001e80000100a00 */
[----:B------:R0:W-:Y:S04]  /*b1fa0*/  STL.64 [R1+0x370], R20 ;  /* 0x0003701401007387 */ /* 0x0001e80000100a00 */
[----:B------:R0:W-:Y:S04]  /*b1fb0*/  STL.64 [R1+0x378], R22 ;  /* 0x0003781601007387 */ /* 0x0001e80000100a00 */
[----:B------:R0:W-:Y:S04]  /*b1fc0*/  STL.64 [R1+0x360], R4 ;  /* 0x0003600401007387 */ /* 0x0001e80000100a00 */
[----:B------:R0:W-:Y:S04]  /*b1fd0*/  STL.64 [R1+0x368], R6 ;  /* 0x0003680601007387 */ /* 0x0001e80000100a00 */
[----:B------:R-:W4:Y:S04]  /*b1fe0*/  LDL.LU R9, [R1+0x430] ;  /* 0x0004300001097983 */ /* 0x000f280000300800 */
[----:B------:R-:W4:Y:S04]  /*b1ff0*/  LDL.LU R10, [R1+0x42c] ;  /* 0x00042c00010a7983 */ /* 0x000f280000300800 */
[----:B------:R-:W4:Y:S04]  /*b2000*/  LDL.LU.64 R24, [R1+0xaf0] ;  /* 0x000af00001187983 */ /* 0x000f280000300a00 */
[----:B------:R-:W4:Y:S04]  /*b2010*/  LDL.LU.64 R26, [R1+0xaf8] ;  /* 0x000af800011a7983 */ /* 0x000f280000300a00 */
[----:B------:R-:W4:Y:S04]  /*b2020*/  LDL.LU.64 R56, [R1+0xae0] ;  /* 0x000ae00001387983 */ /* 0x000f280000300a00 */
[----:B------:R-:W4:Y:S04]  /*b2030*/  LDL.LU.64 R58, [R1+0xae8] ;  /* 0x000ae800013a7983 */ /* 0x000f280000300a00 */
[----:B0-----:R-:W4:Y:S04]  /*b2040*/  LDL.LU.64 R52, [R1+0xad0] ;  /* 0x000ad00001347983 */ /* 0x001f280000300a00 */
[----:B-1----:R-:W4:Y:S04]  /*b2050*/  LDL.LU.64 R54, [R1+0xad8] ;  /* 0x000ad80001367983 */ /* 0x002f280000300a00 */
[----:B--2---:R-:W2:Y:S04]  /*b2060*/  LDL.LU.64 R48, [R1+0xac0] ;  /* 0x000ac00001307983 */ /* 0x004ea80000300a00 */
[----:B---3--:R-:W2:Y:S04]  /*b2070*/  LDL.LU.64 R50, [R1+0xac8] ;  /* 0x000ac80001327983 */ /* 0x008ea80000300a00 */
[----:B----4-:R-:W3:Y:S04]  /*b2080*/  LDL.LU.64 R44, [R1+0xab0] ;  /* 0x000ab000012c7983 */ /* 0x010ee80000300a00 */
[----:B------:R-:W3:Y:S04]  /*b2090*/  LDL.LU.64 R46, [R1+0xab8] ;  /* 0x000ab800012e7983 */ /* 0x000ee80000300a00 */
[----:B------:R-:W4:Y:S04]  /*b20a0*/  LDL.LU.64 R40, [R1+0xaa0] ;  /* 0x000aa00001287983 */ /* 0x000f280000300a00 */
[----:B------:R-:W4:Y:S04]  /*b20b0*/  LDL.LU.64 R42, [R1+0xaa8] ;  /* 0x000aa800012a7983 */ /* 0x000f280000300a00 */
[----:B------:R-:W2:Y:S04]  /*b20c0*/  LDL.LU.64 R20, [R1+0xa90] ;  /* 0x000a900001147983 */ /* 0x000ea80000300a00 */
[----:B------:R-:W2:Y:S04]  /*b20d0*/  LDL.LU.64 R22, [R1+0xa98] ;  /* 0x000a980001167983 */ /* 0x000ea80000300a00 */
[----:B------:R-:W2:Y:S04]  /*b20e0*/  LDL.LU.64 R4, [R1+0xa00] ;  /* 0x000a000001047983 */ /* 0x000ea80000300a00 */
[----:B------:R-:W2:Y:S04]  /*b20f0*/  LDL.LU.64 R6, [R1+0xa08] ;  /* 0x000a080001067983 */ /* 0x000ea80000300a00 */
[----:B------:R-:W2:Y:S01]  /*b2100*/  LDL.LU R11, [R1+0x464] ;  /* 0x00046400010b7983 */ /* 0x000ea20000300800 */
[----:B------:R-:W-:-:S02]  /*b2110*/  IMAD R35, R30, 0x100, R29 ;  /* 0x000001001e237824 */ /* 0x000fc400078e021d */
[----:B------:R-:W-:Y:S02]  /*b2120*/  IMAD R38, R0, 0x100, R31 ;  /* 0x0000010000267824 */ /* 0x000fe400078e021f */
[----:B------:R-:W-:Y:S01]  /*b2130*/  IMAD R39, R60, 0x100, R61 ;  /* 0x000001003c277824 */ /* 0x000fe200078e023d */
[----:B------:R-:W-:Y:S02]  /*b2140*/  F2FP.F16.E5M2.UNPACK_B R36, R34 ;  /* 0x00000022ff24723e */ /* 0x000fe400020004ff */
[----:B------:R-:W-:Y:S02]  /*b2150*/  F2FP.F16.E5M2.UNPACK_B R37, R35 ;  /* 0x00000023ff25723e */ /* 0x000fe400020004ff */
[----:B------:R-:W-:Y:S02]  /*b2160*/  F2FP.F16.E5M2.UNPACK_B R38, R38 ;  /* 0x00000026ff26723e */ /* 0x000fe400020004ff */
[----:B------:R-:W-:Y:S01]  /*b2170*/  F2FP.F16.E5M2.UNPACK_B R39, R39 ;  /* 0x00000027ff27723e */ /* 0x000fe200020004ff */
[----:B--2---:R-:W-:Y:S04]  /*b2180*/  STL [R1+0xb4f0], R11 ;  /* 0x00b4f00b01007387 */ /* 0x004fe80000100800 */
[----:B------:R-:W2:Y:S02]  /*b2190*/  LDL.LU R28, [R1+0x460] ;  /* 0x00046000011c7983 */ /* 0x000ea40000300800 */
[C---:B------:R-:W-:Y:S02]  /*b21a0*/  HMMA.16816.F32 R24, R36.reuse, R32, R24 ;  /* 0x000000202418723c */ /* 0x040fe40000001818 */
[----:B--2---:R0:W-:Y:S04]  /*b21b0*/  STL [R1+0xb4f4], R28 ;  /* 0x00b4f41c01007387 */ /* 0x0041e80000100800 */
        /* <DEDUP_REMOVED lines=8> */
[----:B------:R-:W-:Y:S04]  /*b2240*/  STL.64 [R1+0x3a0], R24 ;  /* 0x0003a01801007387 */ /* 0x000fe80000100a00 */
[----:B------:R0:W-:Y:S04]  /*b2250*/  STL.64 [R1+0x3a8], R26 ;  /* 0x0003a81a01007387 */ /* 0x0001e80000100a00 */
[----:B0-----:R-:W2:Y:S04]  /*b2260*/  LDL.LU.64 R26, [R1+0xb500] ;  /* 0x00b50000011a7983 */ /* 0x001ea80000300a00 */
[----:B------:R-:W2:Y:S01]  /*b2270*/  LDL.LU.64 R24, [R1+0xb4f8] ;  /* 0x00b4f80001187983 */ /* 0x000ea20000300a00 */
[C---:B------:R-:W-:Y:S08]  /*b2280*/  HMMA.16816.F32 R48, R36.reuse, R18, R48 ;  /* 0x000000122430723c */ /* 0x040ff00000001830 */
[C---:B---3--:R-:W-:Y:S08]  /*b2290*/  HMMA.16816.F32 R44, R36.reuse, R16, R44 ;  /* 0x00000010242c723c */ /* 0x048ff0000000182c */
[C---:B----4-:R-:W-:Y:S08]  /*b22a0*/  HMMA.16816.F32 R40, R36.reuse, R14, R40 ;  /* 0x0000000e2428723c */ /* 0x050ff00000001828 */
[C---:B------:R-:W-:Y:S08]  /*b22b0*/  HMMA.16816.F32 R20, R36.reuse, R12, R20 ;  /* 0x0000000c2414723c */ /* 0x040ff00000001814 */
[----:B------:R-:W-:Y:S01]  /*b22c0*/  HMMA.16816.F32 R4, R36, R2, R4 ;  /* 0x000000022404723c */ /* 0x000fe20000001804 */
[----:B------:R-:W-:-:S07]  /*b22d0*/  IMAD R34, R10, 0x100, R9 ;  /* 0x000001000a227824 */ /* 0x000fce00078e0209 */
[C---:B--2---:R-:W-:Y:S08]  /*b22e0*/  HMMA.16816.F32 R56, R36.reuse, R26, R56 ;  /* 0x0000001a2438723c */ /* 0x044ff00000001838 */
        /* <DEDUP_REMOVED lines=11> */
[----:B------:R-:W2:Y:S04]  /*b23a0*/  LDL.LU R36, [R1+0x440] ;  /* 0x0004400001247983 */ /* 0x000ea80000300800 */
[----:B------:R-:W-:Y:S04]  /*b23b0*/  STL.64 [R1+0x410], R20 ;  /* 0x0004101401007387 */ /* 0x000fe80000100a00 */
[----:B------:R-:W-:Y:S04]  /*b23c0*/  STL.64 [R1+0x418], R22 ;  /* 0x0004181601007387 */ /* 0x000fe80000100a00 */
[----:B------:R-:W2:Y:S04]  /*b23d0*/  LDL.LU R38, [R1+0x43c] ;  /* 0x00043c0001267983 */ /* 0x000ea80000300800 */
[----:B------:R0:W-:Y:S04]  /*b23e0*/  STL.64 [R1+0x400], R4 ;  /* 0x0004000401007387 */ /* 0x0001e80000100a00 */
[----:B------:R1:W-:Y:S04]  /*b23f0*/  STL.64 [R1+0x408], R6 ;  /* 0x0004080601007387 */ /* 0x0003e80000100a00 */
[----:B------:R-:W3:Y:S04]  /*b2400*/  LDL.LU R37, [R1+0x448] ;  /* 0x0004480001257983 */ /* 0x000ee80000300800 */
[----:B------:R-:W3:Y:S04]  /*b2410*/  LDL.LU R39, [R1+0x444] ;  /* 0x0004440001277983 */ /* 0x000ee80000300800 */
[----:B------:R-:W4:Y:S04]  /*b2420*/  LDL.LU.64 R8, [R1+0xb80] ;  /* 0x000b800001087983 */ /* 0x000f280000300a00 */
[----:B------:R-:W4:Y:S04]  /*b2430*/  LDL.LU.64 R10, [R1+0xb88] ;  /* 0x000b8800010a7983 */ /* 0x000f280000300a00 */
[----:B0-----:R-:W4:Y:S04]  /*b2440*/  LDL.LU.64 R4, [R1+0xa70] ;  /* 0x000a700001047983 */ /* 0x001f280000300a00 */
[----:B-1----:R-:W4:Y:S01]  /*b2450*/  LDL.LU.64 R6, [R1+0xa78] ;  /* 0x000a780001067983 */ /* 0x002f220000300a00 */
[----:B------:R-:W-:-:S03]  /*b2460*/  IMAD R35, R35, 0x100, R28 ;  /* 0x0000010023237824 */ /* 0x000fc600078e021c */
        /* <DEDUP_REMOVED lines=12> */
[----:B------:R-:W4:Y:S01]  /*b2530*/  LDL.LU R28, [R1+0xb4f4] ;  /* 0x00b4f400011c7983 */ /* 0x000f220000300800 */
[----:B--2---:R-:W-:Y:S01]  /*b2540*/  IMAD R38, R38, 0x100, R36 ;  /* 0x0000010026267824 */ /* 0x004fe200078e0224 */
[----:B------:R-:W-:-:S04]  /*b2550*/  F2FP.F16.E5M2.UNPACK_B R36, R34 ;  /* 0x00000022ff24723e */ /* 0x000fc800020004ff */
[----:B------:R-:W-:Y:S01]  /*b2560*/  F2FP.F16.E5M2.UNPACK_B R38, R38 ;  /* 0x00000026ff26723e */ /* 0x000fe200020004ff */
[----:B---3--:R-:W-:Y:S01]  /*b2570*/  IMAD R39, R39, 0x100, R37 ;  /* 0x0000010027277824 */ /* 0x008fe200078e0225 */
[----:B------:R-:W-:-:S04]  /*b2580*/  F2FP.F16.E5M2.UNPACK_B R37, R35 ;  /* 0x00000023ff25723e */ /* 0x000fc800020004ff */
[----:B------:R-:W-:-:S07]  /*b2590*/  F2FP.F16.E5M2.UNPACK_B R39, R39 ;  /* 0x00000027ff27723e */ /* 0x000fce00020004ff */
[C---:B----4-:R-:W-:Y:S08]  /*b25a0*/  HMMA.16816.F32 R8, R36.reuse, R32, R8 ;  /* 0x000000202408723c */ /* 0x050ff00000001808 */
[C---:B------:R-:W-:Y:S11]  /*b25b0*/  HMMA.16816.F32 R4, R36.reuse, R26, R4 ;  /* 0x0000001a2404723c */ /* 0x040ff60000001804 */
[----:B------:R-:W-:Y:S04]  /*b25c0*/  STL.64 [R1+0x430], R8 ;  /* 0x0004300801007387 */ /* 0x000fe80000100a00 */
[----:B------:R0:W-:Y:S04]  /*b25d0*/  STL.64 [R1+0x438], R10 ;  /* 0x0004380a01007387 */ /* 0x0001e80000100a00 */
[----:B0-----:R-:W2:Y:S04]  /*b25e0*/  LDL.LU R11, [R1+0xb4f0] ;  /* 0x00b4f000010b7983 */ /* 0x001ea80000300800 */
[----:B------:R0:W-:Y:S04]  /*b25f0*/  STL.64 [R1+0x440], R4 ;  /* 0x0004400401007387 */ /* 0x0001e80000100a00 */
[----:B------:R1:W-:Y:S04]  /*b2600*/  STL.64 [R1+0x448], R6 ;  /* 0x0004480601007387 */ /* 0x0003e80000100a00 */
[----:B0-----:R-:W3:Y:S04]  /*b2610*/  LDL.LU.64 R4, [R1+0x9f0] ;  /* 0x0009f00001047983 */ /* 0x001ee80000300a00 */
[----:B-1----:R-:W3:Y:S01]  /*b2620*/  LDL.LU.64 R6, [R1+0x9f8] ;  /* 0x0009f80001067983 */ /* 0x002ee20000300a00 */
[----:B------:R-:W-:Y:S01]  /*b2630*/  HMMA.16816.F32 R56, R36, R24, R56 ;  /* 0x000000182438723c */ /* 0x000fe20000001838 */
[----:B------:R-:W-:-:S07]  /*b2640*/  IMAD R35, R30, 0x100, R29 ;  /* 0x000001001e237824 */ /* 0x000fce00078e021d */
[C---:B------:R-:W-:Y:S08]  /*b2650*/  HMMA.16816.F32 R52, R36.reuse, R18, R52 ;  /* 0x000000122434723c */ /* 0x040ff00000001834 */
[C---:B------:R-:W-:Y:S08]  /*b2660*/  HMMA.16816.F32 R48, R36.reuse, R16, R48 ;  /* 0x000000102430723c */ /* 0x040ff00000001830 */
[C---:B------:R-:W-:Y:S08]  /*b2670*/  HMMA.16816.F32 R44, R36.reuse, R14, R44 ;  /* 0x0000000e242c723c */ /* 0x040ff0000000182c */
[C---:B------:R-:W-:Y:S08]  /*b2680*/  HMMA.16816.F32 R40, R36.reuse, R12, R40 ;  /* 0x0000000c2428723c */ /* 0x040ff00000001828 */
[----:B------:R-:W-:Y:S01]  /*b2690*/  HMMA.16816.F32 R20, R36, R2, R20 ;  /* 0x000000022414723c */ /* 0x000fe20000001814 */
[----:B------:R-:W-:-:S02]  /*b26a0*/  IMAD R38, R0, 0x100, R31 ;  /* 0x0000010000267824 */ /* 0x000fc400078e021f */
[----:B------:R-:W-:Y:S01]  /*b26b0*/  IMAD R39, R60, 0x100, R61 ;  /* 0x000001003c277824 */ /* 0x000fe200078e023d */
[----:B------:R-:W-:Y:S02]  /*b26c0*/  F2FP.F16.E5M2.UNPACK_B R37, R35 ;  /* 0x00000023ff25723e */ /* 0x000fe400020004ff */
[----:B------:R-:W-:Y:S02]  /*b26d0*/  F2FP.F16.E5M2.UNPACK_B R38, R38 ;  /* 0x00000026ff26723e */ /* 0x000fe400020004ff */
[----:B------:R-:W-:Y:S01]  /*b26e0*/  F2FP.F16.E5M2.UNPACK_B R39, R39 ;  /* 0x00000027ff27723e */ /* 0x000fe200020004ff */
[----:B------:R-:W-:Y:S04]  /*b26f0*/  STL.64 [R1+0x450], R56 ;  /* 0x0004503801007387 */ /* 0x000fe80000100a00 */
[----:B------:R-:W-:Y:S04]  /*b2700*/  STL.64 [R1+0x458], R58 ;  /* 0x0004583a01007387 */ /* 0x000fe80000100a00 */
[----:B------:R0:W-:Y:S04]  /*b2710*/  STL.64 [R1+0x470], R52 ;  /* 0x0004703401007387 */ /* 0x0001e80000100a00 */
        /* <DEDUP_REMOVED lines=8> */
[----:B------:R0:W-:Y:S01]  /*b27a0*/  STL.64 [R1+0x4b8], R22 ;  /* 0x0004b81601007387 */ /* 0x0001e20000100a00 */
[----:B--2---:R-:W-:-:S03]  /*b27b0*/  IMAD R34, R28, 0x100, R11 ;  /* 0x000001001c227824 */ /* 0x004fc600078e020b */
[----:B------:R-:W2:Y:S02]  /*b27c0*/  LDL.LU R28, [R1+0x5b4] ;  /* 0x0005b400011c7983 */ /* 0x000ea40000300800 */
[----:B------:R-:W-:Y:S02]  /*b27d0*/  F2FP.F16.E5M2.UNPACK_B R36, R34 ;  /* 0x00000022ff24723e */ /* 0x000fe400020004ff */
[----:B------:R-:W2:Y:S04]  /*b27e0*/  LDL.LU R29, [R1+0x5b0] ;  /* 0x0005b000011d7983 */ /* 0x000ea80000300800 */
[----:B0-----:R-:W2:Y:S04]  /*b27f0*/  LDL.LU.64 R52, [R1+0x9e0] ;  /* 0x0009e00001347983 */ /* 0x001ea80000300a00 */
[----:B-1----:R-:W2:Y:S01]  /*b2800*/  LDL.LU.64 R54, [R1+0x9e8] ;  /* 0x0009e80001367983 */ /* 0x002ea20000300a00 */
[----:B---3--:R-:W-:-:S15]  /*b2810*/  HMMA.16816.F32 R4, R36, R32, R4 ;  /* 0x000000202404723c */ /* 0x008fde0000001804 */
[----:B------:R-:W-:-:S04]  /*b2820*/  NOP ;  /* 0x0000000000007918 */ /* 0x000fc80000000000 */
[----:B------:R0:W-:Y:S04]  /*b2830*/  STL.64 [R1+0x4f0], R4 ;  /* 0x0004f00401007387 */ /* 0x0001e80000100a00 */
[----:B------:R1:W-:Y:S04]  /*b2840*/  STL.64 [R1+0x4f8], R6 ;  /* 0x0004f80601007387 */ /* 0x0003e80000100a00 */
        /* <DEDUP_REMOVED lines=8> */
[----:B0-----:R-:W2:Y:S04]  /*b28d0*/  LDL.LU.64 R4, [R1+0x990] ;  /* 0x0009900001047983 */ /* 0x001ea80000300a00 */
[----:B-1----:R-:W2:Y:S04]  /*b28e0*/  LDL.LU.64 R6, [R1+0x998] ;  /* 0x0009980001067983 */ /* 0x002ea80000300a00 */
[----:B------:R-:W2:Y:S04]  /*b28f0*/  LDL.LU R34, [R1+0x4d0] ;  /* 0x0004d00001227983 */ /* 0x000ea80000300800 */
[----:B------:R-:W2:Y:S04]  /*b2900*/  LDL.LU R35, [R1+0x4d8] ;  /* 0x0004d80001237983 */ /* 0x000ea80000300800 */
[----:B--2---:R-:W-:Y:S04]  /*b2910*/  STL.64 [R1+0xb4e8], R34 ;  /* 0x00b4e82201007387 */ /* 0x004fe80000100a00 */
[----:B------:R4:W-:Y:S04]  /*b2920*/  STL.64 [R1+0xb4e0], R32 ;  /* 0x00b4e02001007387 */ /* 0x0009e80000100a00 */
[----:B------:R-:W2:Y:S04]  /*b2930*/  LDL.LU R8, [R1+0x4e0] ;  /* 0x0004e00001087983 */ /* 0x000ea80000300800 */
[----:B------:R-:W2:Y:S04]  /*b2940*/  LDL.LU R9, [R1+0x4ec] ;  /* 0x0004ec0001097983 */ /* 0x000ea80000300800 */
[----:B------:R-:W2:Y:S04]  /*b2950*/  LDL.LU R10, [R1+0x4e8] ;  /* 0x0004e800010a7983 */ /* 0x000ea80000300800 */
[----:B------:R-:W2:Y:S04]  /*b2960*/  LDL.LU R30, [R1+0x5bc] ;  /* 0x0005bc00011e7983 */ /* 0x000ea80000300800 */
[----:B------:R-:W2:Y:S01]  /*b2970*/  LDL.LU R31, [R1+0x5b8] ;  /* 0x0005b800011f7983 */ /* 0x000ea20000300800 */
[C---:B---3--:R-:W-:Y:S08]  /*b2980*/  HMMA.16816.F32 R48, R36.reuse, R24, R48 ;  /* 0x000000182430723c */ /* 0x048ff00000001830 */
[C---:B----4-:R-:W-:Y:S08]  /*b2990*/  HMMA.16816.F32 R32, R36.reuse, R18, R44 ;  /* 0x000000122420723c */ /* 0x050ff0000000182c */
[C---:B------:R-:W-:Y:S01]  /*b29a0*/  HMMA.16816.F32 R20, R36.reuse, R14, R20 ;  /* 0x0000000e2414723c */ /* 0x040fe20000001814 */
[----:B--2---:R-:W-:Y:S04]  /*b29b0*/  STL.64 [R1+0xb4d8], R30 ;  /* 0x00b4d81e01007387 */ /* 0x004fe80000100a00 */
[----:B------:R0:W-:Y:S03]  /*b29c0*/  STL.64 [R1+0xb4d0], R28 ;  /* 0x00b4d01c01007387 */ /* 0x0001e60000100a00 */
[----:B0-----:R-:W-:-:S15]  /*b29d0*/  HMMA.16816.F32 R28, R36, R26, R52 ;  /* 0x0000001a241c723c */ /* 0x001fde0000001834 */
[----:B------:R-:W-:-:S04]  /*b29e0*/  NOP ;  /* 0x0000000000007918 */ /* 0x000fc80000000000 */
[----:B------:R-:W-:Y:S04]  /*b29f0*/  STL.64 [R1+0x500], R28 ;  /* 0x0005001c01007387 */ /* 0x000fe80000100a00 */
[----:B------:R0:W-:Y:S02]  /*b2a00*/  STL.64 [R1+0x508], R30 ;  /* 0x0005081e01007387 */ /* 0x0001e40000100a00 */
[C---:B0-----:R-:W-:Y:S02]  /*b2a10*/  HMMA.16816.F32 R28, R36.reuse, R16, R40 ;  /* 0x00000010241c723c */ /* 0x041fe40000001828 */
[----:B------:R-:W-:Y:S04]  /*b2a20*/  STL.64 [R1+0x510], R48 ;  /* 0x0005103001007387 */ /* 0x000fe80000100a00 */
[----:B------:R-:W-:Y:S04]  /*b2a30*/  STL.64 [R1+0x518], R50 ;  /* 0x0005183201007387 */ /* 0x000fe80000100a00 */
[----:B------:R0:W-:Y:S04]  /*b2a40*/  STL.64 [R1+0x520], R32 ;  /* 0x0005202001007387 */ /* 0x0001e80000100a00 */
[----:B------:R1:W-:Y:S05]  /*b2a50*/  STL.64 [R1+0x528], R34 ;  /* 0x0005282201007387 */ /* 0x0003ea0000100a00 */
[----:B------:R2:W-:Y:S04]  /*b2a60*/  STL.64 [R1+0x530], R28 ;  /* 0x0005301c01007387 */ /* 0x0005e80000100a00 */
[----:B------:R3:W-:Y:S04]  /*b2a70*/  STL.64 [R1+0x538], R30 ;  /* 0x0005381e01007387 */ /* 0x0007e80000100a00 */
[----:B0-----:R-:W4:Y:S04]  /*b2a80*/  LDL.LU.64 R32, [R1+0x910] ;  /* 0x0009100001207983 */ /* 0x001f280000300a00 */
[----:B------:R0:W-:Y:S04]  /*b2a90*/  STL.64 [R1+0x540], R20 ;  /* 0x0005401401007387 */ /* 0x0001e80000100a00 */
[----:B------:R0:W-:Y:S04]  /*b2aa0*/  STL.64 [R1+0x548], R22 ;  /* 0x0005481601007387 */ /* 0x0001e80000100a00 */
[----:B-1----:R-:W4:Y:S01]  /*b2ab0*/  LDL.LU.64 R34, [R1+0x918] ;  /* 0x0009180001227983 */ /* 0x002f220000300a00 */
[----:B------:R-:W-:-:S15]  /*b2ac0*/  HMMA.16816.F32 R4, R36, R12, R4 ;  /* 0x0000000c2404723c */ /* 0x000fde0000001804 */
[----:B------:R-:W-:-:S04]  /*b2ad0*/  NOP ;  /* 0x0000000000007918 */ /* 0x000fc80000000000 */
[----:B------:R1:W-:Y:S04]  /*b2ae0*/  STL.64 [R1+0x560], R4 ;  /* 0x0005600401007387 */ /* 0x0003e80000100a00 */
[----:B------:R0:W-:Y:S04]  /*b2af0*/  STL.64 [R1+0x568], R6 ;  /* 0x0005680601007387 */ /* 0x0001e80000100a00 */
[----:B--2---:R-:W2:Y:S04]  /*b2b00*/  LDL.LU.64 R28, [R1+0xff0] ;  /* 0x000ff000011c7983 */ /* 0x004ea80000300a00 */
[----:B---3--:R-:W2:Y:S04]  /*b2b10*/  LDL.LU.64 R30, [R1+0xff8] ;  /* 0x000ff800011e7983 */ /* 0x008ea80000300a00 */
[----:B------:R-:W3:Y:S04]  /*b2b20*/  LDL.LU.64 R56, [R1+0xfe0] ;  /* 0x000fe00001387983 */ /* 0x000ee80000300a00 */
        /* <DEDUP_REMOVED lines=8> */
[----:B------:R-:W2:Y:S04]  /*b2bb0*/  LDL.LU.64 R42, [R1+0xfa8] ;  /* 0x000fa800012a7983 */ /* 0x000ea80000300a00 */
[----:B0-----:R-:W2:Y:S04]  /*b2bc0*/  LDL.LU.64 R20, [R1+0xf90] ;  /* 0x000f900001147983 */ /* 0x001ea80000300a00 */
[----:B------:R-:W2:Y:S04]  /*b2bd0*/  LDL.LU.64 R22, [R1+0xf98] ;  /* 0x000f980001167983 */ /* 0x000ea80000300a00 */
[----:B-1----:R-:W2:Y:S04]  /*b2be0*/  LDL.LU.64 R4, [R1+0x8a0] ;  /* 0x0008a00001047983 */ /* 0x002ea80000300a00 */
[----:B------:R-:W2:Y:S04]  /*b2bf0*/  LDL.LU.64 R6, [R1+0x8a8] ;  /* 0x0008a80001067983 */ /* 0x000ea80000300a00 */
[----:B------:R-:W2:Y:S04]  /*b2c00*/  LDL.LU R11, [R1+0x604] ;  /* 0x00060400010b7983 */ /* 0x000ea80000300800 */
[----:B------:R-:W2:Y:S04]  /*b2c10*/  LDL.LU R0, [R1+0x600] ;  /* 0x0006000001007983 */ /* 0x000ea80000300800 */
[----:B------:R-:W2:Y:S04]  /*b2c20*/  LDL.LU R61, [R1+0x60c] ;  /* 0x00060c00013d7983 */ /* 0x000ea80000300800 */
[----:B------:R-:W2:Y:S01]  /*b2c30*/  LDL.LU R60, [R1+0x608] ;  /* 0x00060800013c7983 */ /* 0x000ea20000300800 */
[----:B----4-:R-:W-:Y:S03]  /*b2c40*/  HMMA.16816.F32 R36, R36, R2, R32 ;  /* 0x000000022424723c */ /* 0x010fe60000001820 */
[----:B------:R-:W4:Y:S04]  /*b2c50*/  LDL.LU.64 R34, [R1+0xb4e8] ;  /* 0x00b4e80001227983 */ /* 0x000f280000300a00 */
[----:B------:R-:W2:-:S12]  /*b2c60*/  LDL.LU.64 R32, [R1+0xb4e0] ;  /* 0x00b4e00001207983 */ /* 0x000e980000300a00 */
[----:B------:R0:W-:Y:S04]  /*b2c70*/  STL.64 [R1+0x550], R36 ;  /* 0x0005502401007387 */ /* 0x0001e80000100a00 */
[----:B------:R1:W-:Y:S04]  /*b2c80*/  STL.64 [R1+0x558], R38 ;  /* 0x0005582601007387 */ /* 0x0003e80000100a00 */
[----:B0-----:R-:W4:Y:S04]  /*b2c90*/  LDL.LU R37, [R1+0x4d4] ;  /* 0x0004d40001257983 */ /* 0x001f280000300800 */
[----:B-1----:R-:W2:Y:S04]  /*b2ca0*/  LDL.LU R38, [R1+0x4dc] ;  /* 0x0004dc0001267983 */ /* 0x002ea80000300800 */
[----:B------:R-:W3:Y:S01]  /*b2cb0*/  LDL.LU R39, [R1+0x4e4] ;  /* 0x0004e40001277983 */ /* 0x000ee20000300800 */
[----:B----4-:R-:W-:-:S02]  /*b2cc0*/  IMAD R34, R34, 0x100, R37 ;  /* 0x0000010022227824 */ /* 0x010fc400078e0225 */
[----:B--2---:R-:W-:Y:S02]  /*b2cd0*/  IMAD R35, R35, 0x100, R38 ;  /* 0x0000010023237824 */ /* 0x004fe400078e0226 */
[----:B---3--:R-:W-:Y:S02]  /*b2ce0*/  IMAD R38, R8, 0x100, R39 ;  /* 0x0000010008267824 */ /* 0x008fe400078e0227 */
[----:B------:R-:W-:Y:S01]  /*b2cf0*/  IMAD R39, R10, 0x100, R9 ;  /* 0x000001000a277824 */ /* 0x000fe200078e0209 */
[----:B------:R-:W-:Y:S02]  /*b2d00*/  F2FP.F16.E5M2.UNPACK_B R36, R34 ;  /* 0x00000022ff24723e */ /* 0x000fe400020004ff */
[----:B------:R-:W-:Y:S02]  /*b2d10*/  F2FP.F16.E5M2.UNPACK_B R37, R35 ;  /* 0x00000023ff25723e */ /* 0x000fe400020004ff */
[----:B------:R-:W-:Y:S02]  /*b2d20*/  F2FP.F16.E5M2.UNPACK_B R38, R38 ;  /* 0x00000026ff26723e */ /* 0x000fe400020004ff */
[----:B------:R-:W-:-:S07]  /*b2d30*/  F2FP.F16.E5M2.UNPACK_B R39, R39 ;  /* 0x00000027ff27723e */ /* 0x000fce00020004ff */
[----:B------:R-:W-:-:S15]  /*b2d40*/  HMMA.16816.F32 R28, R36, R32, R28 ;  /* 0x00000020241c723c */ /* 0x000fde000000181c */
[----:B------:R-:W-:-:S04]  /*b2d50*/  NOP ;  /* 0x0000000000007918 */ /* 0x000fc80000000000 */
[----:B------:R-:W-:Y:S04]  /*b2d60*/  STL.64 [R1+0x570], R28 ;  /* 0x0005701c01007387 */ /* 0x000fe80000100a00 */
[----:B------:R0:W-:Y:S04]  /*b2d70*/  STL.64 [R1+0x578], R30 ;  /* 0x0005781e01007387 */ /* 0x0001e80000100a00 */
[----:B0-----:R-:W2:Y:S04]  /*b2d80*/  LDL.LU.64 R30, [R1+0xb4d8] ;  /* 0x00b4d800011e7983 */ /* 0x001ea80000300a00 */
[----:B------:R-:W3:Y:S01]  /*b2d90*/  LDL.LU.64 R28, [R1+0xb4d0] ;  /* 0x00b4d000011c7983 */ /* 0x000ee20000300a00 */
[C---:B------:R-:W-:Y:S08]  /*b2da0*/  HMMA.16816.F32 R56, R36.reuse, R26, R56 ;  /* 0x0000001a2438723c */ /* 0x040ff00000001838 */
[C---:B------:R-:W-:Y:S08]  /*b2db0*/  HMMA.16816.F32 R52, R36.reuse, R24, R52 ;  /* 0x000000182434723c */ /* 0x040ff00000001834 */
[C---:B------:R-:W-:Y:S08]  /*b2dc0*/  HMMA.16816.F32 R48, R36.reuse, R18, R48 ;  /* 0x000000122430723c */ /* 0x040ff00000001830 */
[C---:B------:R-:W-:Y:S08]  /*b2dd0*/  HMMA.16816.F32 R44, R36.reuse, R16, R44 ;  /* 0x00000010242c723c */ /* 0x040ff0000000182c */
[C---:B------:R-:W-:Y:S08]  /*b2de0*/  HMMA.16816.F32 R40, R36.reuse, R14, R40 ;  /* 0x0000000e2428723c */ /* 0x040ff00000001828 */
[C---:B------:R-:W-:Y:S01]  /*b2df0*/  HMMA.16816.F32 R20, R36.reuse, R12, R20 ;  /* 0x0000000c2414723c */ /* 0x040fe20000001814 */
[----:B------:R-:W-:Y:S07]  /*b2e00*/  STL.64 [R1+0x580], R56 ;  /* 0x0005803801007387 */ /* 0x000fee0000100a00 */
[----:B------:R-:W-:Y:S01]  /*b2e10*/  HMMA.16816.F32 R4, R36, R2, R4 ;  /* 0x000000022404723c */ /* 0x000fe20000001804 */
[----:B------:R-:W-:Y:S04]  /*b2e20*/  STL.64 [R1+0x588], R58 ;  /* 0x0005883a01007387 */ /* 0x000fe80000100a00 */
        /* <DEDUP_REMOVED lines=10> */
[----:B0-----:R-:W3:Y:S04]  /*b2ed0*/  LDL.LU.64 R48, [R1+0xf80] ;  /* 0x000f800001307983 */ /* 0x001ee80000300a00 */
[----:B------:R0:W-:Y:S04]  /*b2ee0*/  STL.64 [R1+0x5e0], R4 ;  /* 0x0005e00401007387 */ /* 0x0001e80000100a00 */
[----:B------:R0:W-:Y:S04]  /*b2ef0*/  STL.64 [R1+0x5e8], R6 ;  /* 0x0005e80601007387 */ /* 0x0001e80000100a00 */
[----:B-1----:R-:W3:Y:S04]  /*b2f00*/  LDL.LU.64 R50, [R1+0xf88] ;  /* 0x000f880001327983 */ /* 0x002ee80000300a00 */
[----:B----4-:R-:W4:Y:S04]  /*b2f10*/  LDL.LU.64 R44, [R1+0x900] ;  /* 0x00090000012c7983 */ /* 0x010f280000300a00 */
[----:B------:R-:W4:Y:S04]  /*b2f20*/  LDL.LU.64 R46, [R1+0x908] ;  /* 0x00090800012e7983 */ /* 0x000f280000300a00 */
[----:B------:R-:W4:Y:S04]  /*b2f30*/  LDL.LU.64 R40, [R1+0x8f0] ;  /* 0x0008f00001287983 */ /* 0x000f280000300a00 */
[----:B------:R-:W4:Y:S01]  /*b2f40*/  LDL.LU.64 R42, [R1+0x8f8] ;  /* 0x0008f800012a7983 */ /* 0x000f220000300a00 */
[----:B------:R-:W-:-:S02]  /*b2f50*/  IMAD R38, R0, 0x100, R11 ;  /* 0x0000010000267824 */ /* 0x000fc400078e020b */
[----:B--2---:R-:W-:Y:S02]  /*b2f60*/  IMAD R35, R31, 0x100, R30 ;  /* 0x000001001f237824 */ /* 0x004fe400078e021e */
[----:B---3--:R-:W-:Y:S02]  /*b2f70*/  IMAD R34, R29, 0x100, R28 ;  /* 0x000001001d227824 */ /* 0x008fe400078e021c */
[----:B------:R-:W2:Y:S04]  /*b2f80*/  LDL.LU.64 R28, [R1+0x8e0] ;  /* 0x0008e000011c7983 */ /* 0x000ea80000300a00 */
[----:B------:R-:W2:Y:S04]  /*b2f90*/  LDL.LU.64 R30, [R1+0x8e8] ;  /* 0x0008e800011e7983 */ /* 0x000ea80000300a00 */
[----:B------:R-:W3:Y:S04]  /*b2fa0*/  LDL.LU.64 R20, [R1+0x8d0] ;  /* 0x0008d00001147983 */ /* 0x000ee80000300a00 */
[----:B------:R-:W3:Y:S04]  /*b2fb0*/  LDL.LU.64 R22, [R1+0x8d8] ;  /* 0x0008d80001167983 */ /* 0x000ee80000300a00 */
[----:B------:R-:W3:Y:S04]  /*b2fc0*/  LDL.LU.64 R8, [R1+0x8c0] ;  /* 0x0008c00001087983 */ /* 0x000ee80000300a00 */
[----:B------:R-:W3:Y:S01]  /*b2fd0*/  LDL.LU.64 R10, [R1+0x8c8] ;  /* 0x0008c800010a7983 */ /* 0x000ee20000300a00 */
[----:B------:R-:W-:Y:S01]  /*b2fe0*/  IMAD R39, R60, 0x100, R61 ;  /* 0x000001003c277824 */ /* 0x000fe200078e023d */
[----:B------:R-:W-:-:S02]  /*b2ff0*/  F2FP.F16.E5M2.UNPACK_B R36, R34 ;  /* 0x00000022ff24723e */ /* 0x000fc400020004ff */
[----:B------:R-:W-:Y:S01]  /*b3000*/  F2FP.F16.E5M2.UNPACK_B R37, R35 ;  /* 0x00000023ff25723e */ /* 0x000fe200020004ff */
[----:B0-----:R-:W3:Y:S01]  /*b3010*/  LDL.LU.64 R4, [R1+0x8b0] ;  /* 0x0008b00001047983 */ /* 0x001ee20000300a00 */
[----:B------:R-:W-:Y:S02]  /*b3020*/  F2FP.F16.E5M2.UNPACK_B R38, R38 ;  /* 0x00000026ff26723e */ /* 0x000fe400020004ff */
[----:B------:R-:W-:Y:S01]  /*b3030*/  F2FP.F16.E5M2.UNPACK_B R39, R39 ;  /* 0x00000027ff27723e */ /* 0x000fe200020004ff */
[----:B------:R-:W3:Y:S06]  /*b3040*/  LDL.LU.64 R6, [R1+0x8b8] ;  /* 0x0008b80001067983 */ /* 0x000eec0000300a00 */
[C---:B------:R-:W-:Y:S08]  /*b3050*/  HMMA.16816.F32 R48, R36.reuse, R32, R48 ;  /* 0x000000202430723c */ /* 0x040ff00000001830 */
[C---:B----4-:R-:W-:Y:S08]  /*b3060*/  HMMA.16816.F32 R44, R36.reuse, R26, R44 ;  /* 0x0000001a242c723c */ /* 0x050ff0000000182c */
[C---:B------:R-:W-:Y:S03]  /*b3070*/  HMMA.16816.F32 R40, R36.reuse, R24, R40 ;  /* 0x000000182428723c */ /* 0x040fe60000001828 */
[----:B------:R-:W-:Y:S04]  /*b3080*/  STL.64 [R1+0x600], R48 ;  /* 0x0006003001007387 */ /* 0x000fe80000100a00 */
[----:B------:R-:W-:Y:S04]  /*b3090*/  STL.64 [R1+0x608], R50 ;  /* 0x0006083201007387 */ /* 0x000fe80000100a00 */
[----:B------:R-:W-:Y:S04]  /*b30a0*/  STL.64 [R1+0xb4b8], R26 ;  /* 0x00b4b81a01007387 */ /* 0x000fe80000100a00 */
[----:B------:R-:W-:Y:S04]  /*b30b0*/  STL.64 [R1+0x610], R44 ;  /* 0x0006102c01007387 */ /* 0x000fe80000100a00 */
[----:B------:R-:W-:Y:S04]  /*b30c0*/  STL.64 [R1+0x618], R46 ;  /* 0x0006182e01007387 */ /* 0x000fe80000100a00 */
[----:B------:R2:W-:Y:S04]  /*b30d0*/  STL.64 [R1+0xb4b0], R24 ;  /* 0x00b4b01801007387 */ /* 0x0005e80000100a00 */
[----:B------:R-:W-:Y:S04]  /*b30e0*/  STL.64 [R1+0x620], R40 ;  /* 0x0006202801007387 */ /* 0x000fe80000100a00 */
[----:B------:R-:W-:Y:S04]  /*b30f0*/  STL.64 [R1+0x628], R42 ;  /* 0x0006282a01007387 */ /* 0x000fe80000100a00 */
[----:B------:R-:W-:Y:S01]  /*b3100*/  STL.64 [R1+0xb4c8], R18 ;  /* 0x00b4c81201007387 */ /* 0x000fe20000100a00 */
[C---:B--2---:R-:W-:Y:S08]  /*b3110*/  HMMA.16816.F32 R24, R36.reuse, R18, R28 ;  /* 0x000000122418723c */ /* 0x044ff0000000181c */
[C---:B---3--:R-:W-:Y:S08]  /*b3120*/  HMMA.16816.F32 R20, R36.reuse, R16, R20 ;  /* 0x000000102414723c */ /* 0x048ff00000001814 */
[C---:B------:R-:W-:Y:S03]  /*b3130*/  HMMA.16816.F32 R8, R36.reuse, R14, R8 ;  /* 0x0000000e2408723c */ /* 0x040fe60000001808 */
[----:B------:R-:W-:Y:S04]  /*b3140*/  STL.64 [R1+0x650], R24 ;  /* 0x0006501801007387 */ /* 0x000fe80000100a00 */
[----:B------:R-:W-:Y:S04]  /*b3150*/  STL.64 [R1+0x658], R26 ;  /* 0x0006581a01007387 */ /* 0x000fe80000100a00 */
[----:B------:R0:W-:Y:S04]  /*b3160*/  STL.64 [R1+0xb4c0], R16 ;  /* 0x00b4c01001007387 */ /* 0x0001e80000100a00 */
[----:B------:R-:W-:Y:S04]  /*b3170*/  STL.64 [R1+0x660], R20 ;  /* 0x0006601401007387 */ /* 0x000fe80000100a00 */
[----:B------:R-:W-:Y:S04]  /*b3180*/  STL.64 [R1+0x668], R22 ;  /* 0x0006681601007387 */ /* 0x000fe80000100a00 */
[----:B------:R-:W2:Y:S04]  /*b3190*/  LDL.LU R34, [R1+0x630] ;  /* 0x0006300001227983 */ /* 0x000ea80000300800 */
[----:B------:R-:W3:Y:S04]  /*b31a0*/  LDL.LU R35, [R1+0x638] ;  /* 0x0006380001237983 */ /* 0x000ee80000300800 */
[----:B------:R-:W4:Y:S04]  /*b31b0*/  LDL.LU R56, [R1+0x640] ;  /* 0x0006400001387983 */ /* 0x000f280000300800 */
[----:B------:R-:W2:Y:S04]  /*b31c0*/  LDL.LU R57, [R1+0x64c] ;  /* 0x00064c0001397983 */ /* 0x000ea80000300800 */
[----:B------:R-:W2:Y:S04]  /*b31d0*/  LDL.LU R58, [R1+0x648] ;  /* 0x00064800013a7983 */ /* 0x000ea80000300800 */
[----:B0-----:R-:W2:Y:S04]  /*b31e0*/  LDL.LU.64 R16, [R1+0x880] ;  /* 0x0008800001107983 */ /* 0x001ea80000300a00 */
[----:B------:R0:W-:Y:S04]  /*b31f0*/  STL.64 [R1+0x670], R8 ;  /* 0x0006700801007387 */ /* 0x0001e80000100a00 */
[----:B------:R1:W-:Y:S04]  /*b3200*/  STL.64 [R1+0x678], R10 ;  /* 0x0006780a01007387 */ /* 0x0003e80000100a00 */
[----:B------:R-:W2:Y:S01]  /*b3210*/  LDL.LU.64 R18, [R1+0x888] ;  /* 0x0008880001127983 */ /* 0x000ea20000300a00 */
[----:B------:R-:W-:-:S15]  /*b3220*/  HMMA.16816.F32 R4, R36, R12, R4 ;  /* 0x0000000c2404723c */ /* 0x000fde0000001804 */
[----:B------:R-:W-:-:S04]  /*b3230*/  NOP ;  /* 0x0000000000007918 */ /* 0x000fc80000000000 */
[----:B------:R0:W-:Y:S04]  /*b3240*/  STL.64 [R1+0x690], R4 ;  /* 0x0006900401007387 */ /* 0x0001e80000100a00 */
[----:B------:R0:W-:Y:S04]  /*b3250*/  STL.64 [R1+0x698], R6 ;  /* 0x0006980601007387 */ /* 0x0001e80000100a00 */
[----:B------:R-:W3:Y:S04]  /*b3260*/  LDL.LU.64 R24, [R1+0x10f0] ;  /* 0x0010f00001187983 */ /* 0x000ee80000300a00 */
        /* <DEDUP_REMOVED lines=11> */
[----:B0-----:R-:W3:Y:S04]  /*b3320*/  LDL.LU.64 R8, [R1+0x1090] ;  /* 0x0010900001087983 */ /* 0x001ee80000300a00 */
[----:B-1----:R-:W3:Y:S04]  /*b3330*/  LDL.LU.64 R10, [R1+0x1098] ;  /* 0x00109800010a7983 */ /* 0x002ee80000300a00 */
[----:B------:R-:W3:Y:S04]  /*b3340*/  LDL.LU.64 R4, [R1+0x870] ;  /* 0x0008700001047983 */ /* 0x000ee80000300a00 */
[----:B------:R-:W3:Y:S04]  /*b3350*/  LDL.LU.64 R6, [R1+0x878] ;  /* 0x0008780001067983 */ /* 0x000ee80000300a00 */
[----:B------:R-:W3:Y:S04]  /*b3360*/  LDL.LU R59, [R1+0x6c4] ;  /* 0x0006c400013b7983 */ /* 0x000ee80000300800 */
[----:B------:R-:W3:Y:S04]  /*b3370*/  LDL.LU R20, [R1+0x6c0] ;  /* 0x0006c00001147983 */ /* 0x000ee80000300800 */
[----:B------:R-:W3:Y:S04]  /*b3380*/  LDL.LU R21, [R1+0x6cc] ;  /* 0x0006cc0001157983 */ /* 0x000ee80000300800 */
[----:B------:R-:W3:Y:S04]  /*b3390*/  LDL.LU R22, [R1+0x6c8] ;  /* 0x0006c80001167983 */ /* 0x000ee80000300800 */
[----:B------:R-:W3:Y:S04]  /*b33a0*/  LDL.LU R23, [R1+0x704] ;  /* 0x0007040001177983 */ /* 0x000ee80000300800 */
[----:B------:R-:W3:Y:S04]  /*b33b0*/  LDL.LU R0, [R1+0x700] ;  /* 0x0007000001007983 */ /* 0x000ee80000300800 */
[----:B------:R-:W3:Y:S04]  /*b33c0*/  LDL.LU R61, [R1+0x70c] ;  /* 0x00070c00013d7983 */ /* 0x000ee80000300800 */
[----:B------:R-:W3:Y:S01]  /*b33d0*/  LDL.LU R60, [R1+0x708] ;  /* 0x00070800013c7983 */ /* 0x000ee20000300800 */
[----:B--2---:R-:W-:Y:S03]  /*b33e0*/  HMMA.16816.F32 R36, R36, R2, R16 ;  /* 0x000000022424723c */ /* 0x004fe60000001810 */
[----:B------:R-:W2:Y:S04]  /*b33f0*/  LDL.LU.64 R18, [R1+0xb4c8] ;  /* 0x00b4c80001127983 */ /* 0x000ea80000300a00 */
[----:B------:R-:W2:-:S12]  /*b3400*/  LDL.LU.64 R16, [R1+0xb4c0] ;  /* 0x00b4c00001107983 */ /* 0x000e980000300a00 */
[----:B------:R0:W-:Y:S04]  /*b3410*/  STL.64 [R1+0x680], R36 ;  /* 0x0006802401007387 */ /* 0x0001e80000100a00 */
[----:B------:R1:W-:Y:S04]  /*b3420*/  STL.64 [R1+0x688], R38 ;  /* 0x0006882601007387 */ /* 0x0003e80000100a00 */
[----:B0-----:R-:W2:Y:S04]  /*b3430*/  LDL.LU R37, [R1+0x634] ;  /* 0x0006340001257983 */ /* 0x001ea80000300800 */
[----:B-1----:R-:W3:Y:S04]  /*b3440*/  LDL.LU R38, [R1+0x63c] ;  /* 0x00063c0001267983 */ /* 0x002ee80000300800 */
[----:B------:R-:W4:Y:S01]  /*b3450*/  LDL.LU R39, [R1+0x644] ;  /* 0x0006440001277983 */ /* 0x000f220000300800 */
[----:B--2---:R-:W-:-:S02]  /*b3460*/  IMAD R34, R34, 0x100, R37 ;  /* 0x0000010022227824 */ /* 0x004fc400078e0225 */
[----:B---3--:R-:W-:Y:S02]  /*b3470*/  IMAD R35, R35, 0x100, R38 ;  /* 0x0000010023237824 */ /* 0x008fe400078e0226 */
[----:B----4-:R-:W-:Y:S02]  /*b3480*/  IMAD R38, R56, 0x100, R39 ;  /* 0x0000010038267824 */ /* 0x010fe400078e0227 */
        /* <DEDUP_REMOVED lines=16> */
[C---:B--2---:R-:W-:Y:S08]  /*b3590*/  HMMA.16816.F32 R52, R36.reuse, R26, R52 ;  /* 0x0000001a2434723c */ /* 0x044ff00000001834 */
[----:B---3--:R-:W-:Y:S11]  /*b35a0*/  HMMA.16816.F32 R48, R36, R24, R48 ;  /* 0x000000182430723c */ /* 0x008ff60000001830 */
[----:B------:R-:W-:Y:S04]  /*b35b0*/  STL.64 [R1+0x6b0], R52 ;  /* 0x0006b03401007387 */ /* 0x000fe80000100a00 */
        /* <DEDUP_REMOVED lines=9> */
[----:B0-----:R-:W4:Y:S04]  /*b3650*/  LDL.LU.64 R44, [R1+0x1080] ;  /* 0x00108000012c7983 */ /* 0x001f280000300a00 */
[----:B------:R0:W-:Y:S04]  /*b3660*/  STL.64 [R1+0x740], R8 ;  /* 0x0007400801007387 */ /* 0x0001e80000100a00 */
[----:B------:R0:W-:Y:S04]  /*b3670*/  STL.64 [R1+0x748], R10 ;  /* 0x0007480a01007387 */ /* 0x0001e80000100a00 */
[----:B-1----:R-:W4:Y:S04]  /*b3680*/  LDL.LU.64 R46, [R1+0x1088] ;  /* 0x00108800012e7983 */ /* 0x002f280000300a00 */
[----:B------:R1:W-:Y:S04]  /*b3690*/  STL.64 [R1+0x730], R4 ;  /* 0x0007300401007387 */ /* 0x0003e80000100a00 */
[----:B------:R0:W-:Y:S04]  /*b36a0*/  STL.64 [R1+0x738], R6 ;  /* 0x0007380601007387 */ /* 0x0001e80000100a00 */
[----:B--2---:R-:W2:Y:S04]  /*b36b0*/  LDL.LU.64 R40, [R1+0x1070] ;  /* 0x0010700001287983 */ /* 0x004ea80000300a00 */
[----:B---3--:R-:W2:Y:S04]  /*b36c0*/  LDL.LU.64 R42, [R1+0x1078] ;  /* 0x00107800012a7983 */ /* 0x008ea80000300a00 */
[----:B----4-:R-:W3:Y:S04]  /*b36d0*/  LDL.LU.64 R28, [R1+0x1060] ;  /* 0x00106000011c7983 */ /* 0x010ee80000300a00 */
[----:B------:R-:W3:Y:S04]  /*b36e0*/  LDL.LU.64 R30, [R1+0x1068] ;  /* 0x00106800011e7983 */ /* 0x000ee80000300a00 */
[----:B0-----:R-:W4:Y:S04]  /*b36f0*/  LDL.LU.64 R8, [R1+0x1050] ;  /* 0x0010500001087983 */ /* 0x001f280000300a00 */
[----:B------:R-:W4:Y:S04]  /*b3700*/  LDL.LU.64 R10, [R1+0x1058] ;  /* 0x00105800010a7983 */ /* 0x000f280000300a00 */
[----:B-1----:R-:W4:Y:S04]  /*b3710*/  LDL.LU.64 R4, [R1+0x1040] ;  /* 0x0010400001047983 */ /* 0x002f280000300a00 */
[----:B------:R-:W4:Y:S01]  /*b3720*/  LDL.LU.64 R6, [R1+0x1048] ;  /* 0x0010480001067983 */ /* 0x000f220000300a00 */
[----:B------:R-:W-:-:S02]  /*b3730*/  IMAD R34, R20, 0x100, R59 ;  /* 0x0000010014227824 */ /* 0x000fc400078e023b */
[----:B------:R-:W-:Y:S02]  /*b3740*/  IMAD R35, R22, 0x100, R21 ;  /* 0x0000010016237824 */ /* 0x000fe400078e0215 */
[----:B------:R-:W-:Y:S02]  /*b3750*/  IMAD R38, R0, 0x100, R23 ;  /* 0x0000010000267824 */ /* 0x000fe400078e0217 */
[----:B------:R-:W-:Y:S01]  /*b3760*/  IMAD R39, R60, 0x100, R61 ;  /* 0x000001003c277824 */ /* 0x000fe200078e023d */
[----:B------:R-:W-:Y:S01]  /*b3770*/  F2FP.F16.E5M2.UNPACK_B R36, R34 ;  /* 0x00000022ff24723e */ /* 0x000fe200020004ff */
[----:B------:R-:W4:Y:S01]  /*b3780*/  LDL.LU R22, [R1+0x724] ;  /* 0x0007240001167983 */ /* 0x000f220000300800 */
[----:B------:R-:W-:Y:S02]  /*b3790*/  F2FP.F16.E5M2.UNPACK_B R37, R35 ;  /* 0x00000023ff25723e */ /* 0x000fe400020004ff */
[----:B------:R-:W-:Y:S01]  /*b37a0*/  F2FP.F16.E5M2.UNPACK_B R38, R38 ;  /* 0x00000026ff26723e */ /* 0x000fe200020004ff */
[----:B------:R-:W4:Y:S01]  /*b37b0*/  LDL.LU R23, [R1+0x720] ;  /* 0x0007200001177983 */ /* 0x000f220000300800 */
[----:B------:R-:W-:-:S07]  /*b37c0*/  F2FP.F16.E5M2.UNPACK_B R39, R39 ;  /* 0x00000027ff27723e */ /* 0x000fce00020004ff */
[C---:B------:R-:W-:Y:S08]  /*b37d0*/  HMMA.16816.F32 R44, R36.reuse, R32, R44 ;  /* 0x00000020242c723c */ /* 0x040ff0000000182c */
[C---:B--2---:R-:W-:Y:S08]  /*b37e0*/  HMMA.16816.F32 R40, R36.reuse, R26, R40 ;  /* 0x0000001a2428723c */ /* 0x044ff00000001828 */
[C---:B---3--:R-:W-:Y:S08]  /*b37f0*/  HMMA.16816.F32 R28, R36.reuse, R24, R28 ;  /* 0x00000018241c723c */ /* 0x048ff0000000181c */
[C---:B----4-:R-:W-:Y:S01]  /*b3800*/  HMMA.16816.F32 R8, R36.reuse, R18, R8 ;  /* 0x000000122408723c */ /* 0x050fe20000001808 */
[----:B------:R-:W-:Y:S04]  /*b3810*/  STL.64 [R1+0x750], R44 ;  /* 0x0007502c01007387 */ /* 0x000fe80000100a00 */
[----:B------:R-:W-:Y:S04]  /*b3820*/  STL.64 [R1+0x758], R46 ;  /* 0x0007582e01007387 */ /* 0x000fe80000100a00 */
[----:B------:R-:W-:Y:S04]  /*b3830*/  STL.64 [R1+0xb4a8], R26 ;  /* 0x00b4a81a01007387 */ /* 0x000fe80000100a00 */
[----:B------:R0:W-:Y:S04]  /*b3840*/  STL.64 [R1+0x760], R40 ;  /* 0x0007602801007387 */ /* 0x0001e80000100a00 */
[----:B------:R1:W-:Y:S04]  /*b3850*/  STL.64 [R1+0x768], R42 ;  /* 0x0007682a01007387 */ /* 0x0003e80000100a00 */
[----:B------:R2:W-:Y:S04]  /*b3860*/  STL.64 [R1+0xb4a0], R24 ;  /* 0x00b4a01801007387 */ /* 0x0005e80000100a00 */
[----:B------:R-:W-:Y:S01]  /*b3870*/  STL.64 [R1+0x790], R28 ;  /* 0x0007901c01007387 */ /* 0x000fe20000100a00 */
[C---:B------:R-:W-:Y:S03]  /*b3880*/  HMMA.16816.F32 R4, R36.reuse, R16, R4 ;  /* 0x000000102404723c */ /* 0x040fe60000001804 */
[----:B------:R-:W-:Y:S04]  /*b3890*/  STL.64 [R1+0x798], R30 ;  /* 0x0007981e01007387 */ /* 0x000fe80000100a00 */
[----:B0-----:R-:W3:Y:S04]  /*b38a0*/  LDL.LU.64 R40, [R1+0x1030] ;  /* 0x0010300001287983 */ /* 0x001ee80000300a00 */
[----:B------:R-:W-:Y:S04]  /*b38b0*/  STL.64 [R1+0x7a0], R8 ;  /* 0x0007a00801007387 */ /* 0x000fe80000100a00 */
[----:B------:R-:W-:Y:S04]  /*b38c0*/  STL.64 [R1+0x7a8], R10 ;  /* 0x0007a80a01007387 */ /* 0x000fe80000100a00 */
[----:B-1----:R-:W3:Y:S04]  /*b38d0*/  LDL.LU.64 R42, [R1+0x1038] ;  /* 0x00103800012a7983 */ /* 0x002ee80000300a00 */
[----:B------:R0:W-:Y:S04]  /*b38e0*/  STL.64 [R1+0x7b0], R4 ;  /* 0x0007b00401007387 */ /* 0x0001e80000100a00 */
[----:B------:R1:W-:Y:S04]  /*b38f0*/  STL.64 [R1+0x7b8], R6 ;  /* 0x0007b80601007387 */ /* 0x0003e80000100a00 */
[----:B--2---:R-:W2:Y:S04]  /*b3900*/  LDL.LU.64 R24, [R1+0x1020] ;  /* 0x0010200001187983 */ /* 0x004ea80000300a00 */
[----:B------:R-:W2:Y:S04]  /*b3910*/  LDL.LU.64 R26, [R1+0x1028] ;  /* 0x00102800011a7983 */ /* 0x000ea80000300a00 */
[----:B0-----:R-:W4:Y:S04]  /*b3920*/  LDL.LU.64 R4, [R1+0x1010] ;  /* 0x0010100001047983 */ /* 0x001f280000300a00 */
[----:B-1----:R-:W4:Y:S04]  /*b3930*/  LDL.LU.64 R6, [R1+0x1018] ;  /* 0x0010180001067983 */ /* 0x002f280000300a00 */
        /* <DEDUP_REMOVED lines=12> */
[----:B------:R-:W2:Y:S04]  /*b3a00*/  LDL.LU R10, [R1+0x854] ;  /* 0x00085400010a7983 */ /* 0x000ea80000300800 */
[----:B------:R-:W2:Y:S01]  /*b3a10*/  LDL.LU R11, [R1+0x850] ;  /* 0x00085000010b7983 */ /* 0x000ea20000300800 */
[----:B---3--:R-:W-:-:S15]  /*b3a20*/  HMMA.16816.F32 R16, R36, R14, R40 ;  /* 0x0000000e2410723c */ /* 0x008fde0000001828 */
[----:B------:R-:W-:-:S04]  /*b3a30*/  NOP ;  /* 0x0000000000007918 */ /* 0x000fc80000000000 */
[----:B------:R-:W-:Y:S04]  /*b3a40*/  STL.64 [R1+0x7c0], R16 ;  /* 0x0007c01001007387 */ /* 0x000fe80000100a00 */
[----:B------:R2:W-:Y:S01]  /*b3a50*/  STL.64 [R1+0x7c8], R18 ;  /* 0x0007c81201007387 */ /* 0x0005e20000100a00 */
[C---:B----4-:R-:W-:Y:S08]  /*b3a60*/  HMMA.16816.F32 R4, R36.reuse, R2, R4 ;  /* 0x000000022404723c */ /* 0x050ff00000001804 */
[----:B--2---:R-:W-:-:S15]  /*b3a70*/  HMMA.16816.F32 R16, R36, R12, R24 ;  /* 0x0000000c2410723c */ /* 0x004fde0000001818 */
[----:B------:R-:W-:-:S04]  /*b3a80*/  NOP ;  /* 0x0000000000007918 */ /* 0x000fc80000000000 */
[----:B------:R-:W-:Y:S02]  /*b3a90*/  IMAD.MOV.U32 R60, RZ, RZ, R19 ;  /* 0x000000ffff3c7224 */ /* 0x000fe400078e0013 */
[----:B------:R-:W-:Y:S01]  /*b3aa0*/  IMAD.MOV.U32 R61, RZ, RZ, R18 ;  /* 0x000000ffff3d7224 */ /* 0x000fe200078e0012 */
[----:B------:R0:W-:Y:S04]  /*b3ab0*/  STL.64 [R1+0x7e0], R16 ;  /* 0x0007e01001007387 */ /* 0x0001e80000100a00 */
[----:B------:R-:W-:Y:S04]  /*b3ac0*/  STL [R1+0xb0ac], R60 ;  /* 0x00b0ac3c01007387 */ /* 0x000fe80000100800 */
[----:B------:R-:W-:Y:S04]  /*b3ad0*/  STL [R1+0xb0a8], R61 ;  /* 0x00b0a83d01007387 */ /* 0x000fe80000100800 */
[----:B------:R-:W2:Y:S04]  /*b3ae0*/  LDL.LU.64 R24, [R1+0x11e0] ;  /* 0x0011e00001187983 */ /* 0x000ea80000300a00 */
[----:B------:R1:W-:Y:S04]  /*b3af0*/  STL.64 [R1+0x7d0], R4 ;  /* 0x0007d00401007387 */ /* 0x0003e80000100a00 */
[----:B------:R3:W-:Y:S04]  /*b3b00*/  STL.64 [R1+0x7d8], R6 ;  /* 0x0007d80601007387 */ /* 0x0007e80000100a00 */
[----:B------:R-:W2:Y:S01]  /*b3b10*/  LDL.LU.64 R26, [R1+0x11e8] ;  /* 0x0011e800011a7983 */ /* 0x000ea20000300a00 */
[----:B------:R-:W-:-:S02]  /*b3b20*/  IMAD R34, R23, 0x100, R22 ;  /* 0x0000010017227824 */ /* 0x000fc400078e0216 */
[----:B------:R-:W-:Y:S01]  /*b3b30*/  IMAD R35, R58, 0x100, R57 ;  /* 0x000001003a237824 */ /* 0x000fe200078e0239 */
[----:B0-----:R-:W4:Y:S01]  /*b3b40*/  LDL.LU.64 R16, [R1+0x11d0] ;  /* 0x0011d00001107983 */ /* 0x001f220000300a00 */
[----:B------:R-:W-:Y:S02]  /*b3b50*/  IMAD R38, R0, 0x100, R59 ;  /* 0x0000010000267824 */ /* 0x000fe400078e023b */
[----:B------:R-:W-:Y:S01]  /*b3b60*/  IMAD R39, R9, 0x100, R8 ;  /* 0x0000010009277824 */ /* 0x000fe200078e0208 */
[----:B------:R-:W-:Y:S01]  /*b3b70*/  F2FP.F16.E5M2.UNPACK_B R36, R34 ;  /* 0x00000022ff24723e */ /* 0x000fe200020004ff */
[----:B------:R-:W4:Y:S01]  /*b3b80*/  LDL.LU.64 R18, [R1+0x11d8] ;  /* 0x0011d80001127983 */ /* 0x000f220000300a00 */
[----:B------:R-:W-:Y:S02]  /*b3b90*/  F2FP.F16.E5M2.UNPACK_B R37, R35 ;  /* 0x00000023ff25723e */ /* 0x000fe400020004ff */
[----:B------:R-:W-:Y:S01]  /*b3ba0*/  F2FP.F16.E5M2.UNPACK_B R38, R38 ;  /* 0x00000026ff26723e */ /* 0x000fe200020004ff */
[----:B------:R-:W4:Y:S01]  /*b3bb0*/  LDL.LU.64 R52, [R1+0x11c0] ;  /* 0x0011c00001347983 */ /* 0x000f220000300a00 */
[----:B------:R-:W-:-:S03]  /*b3bc0*/  F2FP.F16.E5M2.UNPACK_B R39, R39 ;  /* 0x00000027ff27723e */ /* 0x000fc600020004ff */
        /* <DEDUP_REMOVED lines=9> */
[----:B-1----:R-:W4:Y:S04]  /*b3c60*/  LDL.LU.64 R4, [R1+0x1000] ;  /* 0x0010000001047983 */ /* 0x002f280000300a00 */
[----:B---3--:R-:W3:Y:S04]  /*b3c70*/  LDL.LU.64 R6, [R1+0x1008] ;  /* 0x0010080001067983 */ /* 0x008ee80000300a00 */
[----:B------:R-:W3:Y:S04]  /*b3c80*/  LDL.LU R59, [R1+0x85c] ;  /* 0x00085c00013b7983 */ /* 0x000ee80000300800 */
[----:B------:R-:W3:Y:S01]  /*b3c90*/  LDL.LU R0, [R1+0x858] ;  /* 0x0008580001007983 */ /* 0x000ee20000300800 */
[----:B--2---:R-:W-:-:S15]  /*b3ca0*/  HMMA.16816.F32 R24, R36, R32, R24 ;  /* 0x000000202418723c */ /* 0x004fde0000001818 */
[----:B------:R-:W-:-:S04]  /*b3cb0*/  NOP ;  /* 0x0000000000007918 */ /* 0x000fc80000000000 */
[----:B------:R-:W-:Y:S04]  /*b3cc0*/  STL.64 [R1+0x7f0], R24 ;  /* 0x0007f01801007387 */ /* 0x000fe80000100a00 */
[----:B------:R0:W-:Y:S04]  /*b3cd0*/  STL.64 [R1+0x7f8], R26 ;  /* 0x0007f81a01007387 */ /* 0x0001e80000100a00 */
[----:B0-----:R-:W4:Y:S04]  /*b3ce0*/  LDL.LU.64 R26, [R1+0xb4a8] ;  /* 0x00b4a800011a7983 */ /* 0x001f280000300a00 */
[----:B------:R-:W2:Y:S01]  /*b3cf0*/  LDL.LU.64 R24, [R1+0xb4a0] ;  /* 0x00b4a00001187983 */ /* 0x000ea20000300a00 */
[----:B----4-:R-:W-:-:S15]  /*b3d00*/  HMMA.16816.F32 R16, R36, R26, R16 ;  /* 0x0000001a2410723c */ /* 0x010fde0000001810 */
[----:B------:R-:W-:-:S04]  /*b3d10*/  NOP ;  /* 0x0000000000007918 */ /* 0x000fc80000000000 */
[----:B------:R-:W-:Y:S04]  /*b3d20*/  STL.64 [R1+0x800], R16 ;  /* 0x0008001001007387 */ /* 0x000fe80000100a00 */
[----:B------:R0:W-:Y:S04]  /*b3d30*/  STL.64 [R1+0x808], R18 ;  /* 0x0008081201007387 */ /* 0x0001e80000100a00 */
[----:B0-----:R-:W4:Y:S04]  /*b3d40*/  LDL.LU.64 R18, [R1+0xb498] ;  /* 0x00b4980001127983 */ /* 0x001f280000300a00 */
[----:B------:R-:W4:Y:S01]  /*b3d50*/  LDL.LU.64 R16, [R1+0xb490] ;  /* 0x00b4900001107983 */ /* 0x000f220000300a00 */
[C---:B--2---:R-:W-:Y:S08]  /*b3d60*/  HMMA.16816.F32 R52, R36.reuse, R24, R52 ;  /* 0x000000182434723c */ /* 0x044ff00000001834 */
[C---:B------:R-:W-:Y:S08]  /*b3d70*/  HMMA.16816.F32 R40, R36.reuse, R14, R40 ;  /* 0x0000000e2428723c */ /* 0x040ff00000001828 */
[C---:B------:R-:W-:Y:S08]  /*b3d80*/  HMMA.16816.F32 R20, R36.reuse, R12, R20 ;  /* 0x0000000c2414723c */ /* 0x040ff00000001814 */
[----:B---3--:R-:W-:Y:S01]  /*b3d90*/  HMMA.16816.F32 R4, R36, R2, R4 ;  /* 0x000000022404723c */ /* 0x008fe20000001804 */
[----:B------:R-:W-:Y:S04]  /*b3da0*/  STL.64 [R1+0x810], R52 ;  /* 0x0008103401007387 */ /* 0x000fe80000100a00 */
[----:B------:R-:W-:Y:S01]  /*b3db0*/  STL.64 [R1+0x818], R54 ;  /* 0x0008183601007387 */ /* 0x000fe20000100a00 */
[----:B------:R-:W-:-:S02]  /*b3dc0*/  IMAD R34, R29, 0x100, R28 ;  /* 0x000001001d227824 */ /* 0x000fc400078e021c */
[----:B------:R-:W-:Y:S01]  /*b3dd0*/  IMAD R35, R31, 0x100, R30 ;  /* 0x000001001f237824 */ /* 0x000fe200078e021e */
[C---:B----4-:R-:W-:Y:S08]  /*b3de0*/  HMMA.16816.F32 R48, R36.reuse, R18, R48 ;  /* 0x000000122430723c */ /* 0x050ff00000001830 */
[----:B------:R-:W-:Y:S11]  /*b3df0*/  HMMA.16816.F32 R44, R36, R16, R44 ;  /* 0x00000010242c723c */ /* 0x000ff6000000182c */
[----:B------:R-:W-:Y:S04]  /*b3e00*/  STL.64 [R1+0x820], R48 ;  /* 0x0008203001007387 */ /* 0x000fe80000100a00 */
[----:B------:R-:W-:Y:S04]  /*b3e10*/  STL.64 [R1+0x828], R50 ;  /* 0x0008283201007387 */ /* 0x000fe80000100a00 */
[----:B------:R-:W-:Y:S04]  /*b3e20*/  STL.64 [R1+0x830], R44 ;  /* 0x0008302c01007387 */ /* 0x000fe80000100a00 */
[----:B------:R-:W-:Y:S04]  /*b3e30*/  STL.64 [R1+0x838], R46 ;  /* 0x0008382e01007387 */ /* 0x000fe80000100a00 */
[----:B------:R0:W-:Y:S04]  /*b3e40*/  STL.64 [R1+0x840], R40 ;  /* 0x0008402801007387 */ /* 0x0001e80000100a00 */
[----:B------:R1:W-:Y:S04]  /*b3e50*/  STL.64 [R1+0x848], R42 ;  /* 0x0008482a01007387 */ /* 0x0003e80000100a00 */
[----:B0-----:R-:W2:Y:S04]  /*b3e60*/  LDL.LU.64 R40, [R1+0x1170] ;  /* 0x0011700001287983 */ /* 0x001ea80000300a00 */
[----:B------:R-:W-:Y:S04]  /*b3e70*/  STL.64 [R1+0x870], R20 ;  /* 0x0008701401007387 */ /* 0x000fe80000100a00 */
[----:B------:R-:W-:Y:S04]  /*b3e80*/  STL.64 [R1+0x878], R22 ;  /* 0x0008781601007387 */ /* 0x000fe80000100a00 */
[----:B-1----:R-:W2:Y:S04]  /*b3e90*/  LDL.LU.64 R42, [R1+0x1178] ;  /* 0x00117800012a7983 */ /* 0x002ea80000300a00 */
[----:B------:R0:W-:Y:S04]  /*b3ea0*/  STL.64 [R1+0x860], R4 ;  /* 0x0008600401007387 */ /* 0x0001e80000100a00 */
[----:B------:R1:W-:Y:S04]  /*b3eb0*/  STL.64 [R1+0x868], R6 ;  /* 0x0008680601007387 */ /* 0x0003e80000100a00 */
[----:B------:R-:W3:Y:S04]  /*b3ec0*/  LDL.LU.64 R28, [R1+0x1160] ;  /* 0x00116000011c7983 */ /* 0x000ee80000300a00 */
[----:B------:R-:W3:Y:S04]  /*b3ed0*/  LDL.LU.64 R30, [R1+0x1168] ;  /* 0x00116800011e7983 */ /* 0x000ee80000300a00 */
[----:B0-----:R-:W4:Y:S04]  /*b3ee0*/  LDL.LU.64 R4, [R1+0x1150] ;  /* 0x0011500001047983 */ /* 0x001f280000300a00 */
[----:B-1----:R-:W4:Y:S01]  /*b3ef0*/  LDL.LU.64 R6, [R1+0x1158] ;  /* 0x0011580001067983 */ /* 0x002f220000300a00 */
[----:B------:R-:W-:-:S02]  /*b3f00*/  IMAD R38, R11, 0x100, R10 ;  /* 0x000001000b267824 */ /* 0x000fc400078e020a */
[----:B------:R-:W-:Y:S01]  /*b3f10*/  IMAD R39, R0, 0x100, R59 ;  /* 0x0000010000277824 */ /* 0x000fe200078e023b */
[----:B------:R-:W-:Y:S01]  /*b3f20*/  F2FP.F16.E5M2.UNPACK_B R36, R34 ;  /* 0x00000022ff24723e */ /* 0x000fe200020004ff */
[----:B------:R-:W4:Y:S01]  /*b3f30*/  LDL.LU R8, [R1+0x924] ;  /* 0x0009240001087983 */ /* 0x000f220000300800 */
[----:B------:R-:W-:Y:S02]  /*b3f40*/  F2FP.F16.E5M2.UNPACK_B R37, R35 ;  /* 0x00000023ff25723e */ /* 0x000fe400020004ff */
[----:B------:R-:W-:Y:S01]  /*b3f50*/  F2FP.F16.E5M2.UNPACK_B R38, R38 ;  /* 0x00000026ff26723e */ /* 0x000fe200020004ff */
[----:B------:R-:W4:Y:S01]  /*b3f60*/  LDL.LU R9, [R1+0x920] ;  /* 0x0009200001097983 */ /* 0x000f220000300800 */
[----:B------:R-:W-:-:S03]  /*b3f70*/  F2FP.F16.E5M2.UNPACK_B R39, R39 ;  /* 0x00000027ff27723e */ /* 0x000fc600020004ff */
[----:B------:R-:W4:Y:S04]  /*b3f80*/  LDL.LU R10, [R1+0x92c] ;  /* 0x00092c00010a7983 */ /* 0x000f280000300800 */
[----:B------:R-:W4:Y:S04]  /*b3f90*/  LDL.LU R11, [R1+0x928] ;  /* 0x00092800010b7983 */ /* 0x000f280000300800 */
[----:B------:R-:W4:Y:S04]  /*b3fa0*/  LDL.LU R20, [R1+0x934] ;  /* 0x0009340001147983 */ /* 0x000f280000300800 */
[----:B------:R-:W4:Y:S04]  /*b3fb0*/  LDL.LU R21, [R1+0x930] ;  /* 0x0009300001157983 */ /* 0x000f280000300800 */
[----:B------:R-:W4:Y:S04]  /*b3fc0*/  LDL.LU R22, [R1+0x93c] ;  /* 0x00093c0001167983 */ /* 0x000f280000300800 */
[----:B------:R-:W4:Y:S01]  /*b3fd0*/  LDL.LU R23, [R1+0x938] ;  /* 0x0009380001177983 */ /* 0x000f220000300800 */
[C---:B--2---:R-:W-:Y:S08]  /*b3fe0*/  HMMA.16816.F32 R40, R36.reuse, R32, R40 ;  /* 0x000000202428723c */ /* 0x044ff00000001828 */
[C---:B---3--:R-:W-:Y:S08]  /*b3ff0*/  HMMA.16816.F32 R28, R36.reuse, R26, R28 ;  /* 0x0000001a241c723c */ /* 0x048ff0000000181c */
[C---:B----4-:R-:W-:Y:S03]  /*b4000*/  HMMA.16816.F32 R4, R36.reuse, R24, R4 ;  /* 0x000000182404723c */ /* 0x050fe60000001804 */
[----:B------:R0:W-:Y:S04]  /*b4010*/  STL.64 [R1+0x880], R40 ;  /* 0x0008802801007387 */ /* 0x0001e80000100a00 */
[----:B------:R1:W-:Y:S04]  /*b4020*/  STL.64 [R1+0x888], R42 ;  /* 0x0008882a01007387 */ /* 0x0003e80000100a00 */
[----:B------:R-:W2:Y:S04]  /*b4030*/  LDL.LU.64 R52, [R1+0x1140] ;  /* 0x0011400001347983 */ /* 0x000ea80000300a00 */
[----:B------:R-:W-:Y:S04]  /*b4040*/  STL.64 [R1+0x8a0], R28 ;  /* 0x0008a01c01007387 */ /* 0x000fe80000100a00 */
[----:B------:R-:W-:Y:S04]  /*b4050*/  STL.64 [R1+0x8a8], R30 ;  /* 0x0008a81e01007387 */ /* 0x000fe80000100a00 */
[----:B------:R-:W2:Y:S04]  /*b4060*/  LDL.LU.64 R54, [R1+0x1148] ;  /* 0x0011480001367983 */ /* 0x000ea80000300a00 */
[----:B------:R3:W-:Y:S04]  /*b4070*/  STL.64 [R1+0x8b0], R4 ;  /* 0x0008b00401007387 */ /* 0x0007e80000100a00 */
[----:B------:R4:W-:Y:S04]  /*b4080*/  STL.64 [R1+0x8b8], R6 ;  /* 0x0008b80601007387 */ /* 0x0009e80000100a00 */
[----:B------:R-:W2:Y:S04]  /*b4090*/  LDL.LU.64 R48, [R1+0x1130] ;  /* 0x0011300001307983 */ /* 0x000ea80000300a00 */
[----:B------:R-:W2:Y:S04]  /*b40a0*/  LDL.LU.64 R50, [R1+0x1138] ;  /* 0x0011380001327983 */ /* 0x000ea80000300a00 */
[----:B------:R-:W2:Y:S04]  /*b40b0*/  LDL.LU.64 R44, [R1+0x1120] ;  /* 0x00112000012c7983 */ /* 0x000ea80000300a00 */
[----:B------:R-:W2:Y:S04]  /*b40c0*/  LDL.LU.64 R46, [R1+0x1128] ;  /* 0x00112800012e7983 */ /* 0x000ea80000300a00 */
[----:B0-----:R-:W2:Y:S04]  /*b40d0*/  LDL.LU.64 R40, [R1+0x12e0] ;  /* 0x0012e00001287983 */ /* 0x001ea80000300a00 */
[----:B-1----:R-:W2:Y:S04]  /*b40e0*/  LDL.LU.64 R42, [R1+0x12e8] ;  /* 0x0012e800012a7983 */ /* 0x002ea80000300a00 */
[----:B---3--:R-:W3:Y:S04]  /*b40f0*/  LDL.LU.64 R4, [R1+0x1110] ;  /* 0x0011100001047983 */ /* 0x008ee80000300a00 */
[----:B----4-:R-:W3:Y:S04]  /*b4100*/  LDL.LU.64 R6, [R1+0x1118] ;  /* 0x0011180001067983 */ /* 0x010ee80000300a00 */
[----:B------:R-:W4:Y:S04]  /*b4110*/  LDL.LU R57, [R1+0xbb4] ;  /* 0x000bb40001397983 */ /* 0x000f280000300800 */
[----:B------:R-:W2:Y:S04]  /*b4120*/  LDL.LU R58, [R1+0xbb0] ;  /* 0x000bb000013a7983 */ /* 0x000ea80000300800 */
[----:B------:R-:W2:Y:S04]  /*b4130*/  LDL.LU R59, [R1+0xbbc] ;  /* 0x000bbc00013b7983 */ /* 0x000ea80000300800 */
[----:B--2---:R-:W-:Y:S04]  /*b4140*/  STL.64 [R1+0xb478], R58 ;  /* 0x00b4783a01007387 */ /* 0x004fe80000100a00 */
[----:B----4-:R-:W-:Y:S04]  /*b4150*/  STL [R1+0xb470], R57 ;  /* 0x00b4703901007387 */ /* 0x010fe80000100800 */
[----:B------:R-:W2:Y:S04]  /*b4160*/  LDL.LU R28, [R1+0xbb8] ;  /* 0x000bb800011c7983 */ /* 0x000ea80000300800 */
[----:B------:R-:W2:Y:S04]  /*b4170*/  LDL.LU R29, [R1+0xbc4] ;  /* 0x000bc400011d7983 */ /* 0x000ea80000300800 */
[----:B------:R-:W4:Y:S04]  /*b4180*/  LDL.LU R30, [R1+0xbc0] ;  /* 0x000bc000011e7983 */ /* 0x000f280000300800 */
[----:B------:R-:W4:Y:S01]  /*b4190*/  LDL.LU R31, [R1+0xbcc] ;  /* 0x000bcc00011f7983 */ /* 0x000f220000300800 */
[C---:B------:R-:W-:Y:S08]  /*b41a0*/  HMMA.16816.F32 R48, R36.reuse, R16, R48 ;  /* 0x000000102430723c */ /* 0x040ff00000001830 */
[C---:B------:R-:W-:Y:S08]  /*b41b0*/  HMMA.16816.F32 R44, R36.reuse, R14, R44 ;  /* 0x0000000e242c723c */ /* 0x040ff0000000182c */
[----:B---3--:R-:W-:Y:S01]  /*b41c0*/  HMMA.16816.F32 R4, R36, R2, R4 ;  /* 0x000000022404723c */ /* 0x008fe20000001804 */
[----:B------:R-:W-:-:S02]  /*b41d0*/  IMAD R34, R9, 0x100, R8 ;  /* 0x0000010009227824 */ /* 0x000fc400078e0208 */
[----:B------:R-:W-:Y:S01]  /*b41e0*/  IMAD R35, R11, 0x100, R10 ;  /* 0x000001000b237824 */ /* 0x000fe200078e020a */
[----:B----4-:R-:W-:Y:S04]  /*b41f0*/  STL.64 [R1+0xb488], R30 ;  /* 0x00b4881e01007387 */ /* 0x010fe80000100a00 */
[----:B--2---:R0:W-:Y:S04]  /*b4200*/  STL.64 [R1+0xb480], R28 ;  /* 0x00b4801c01007387 */ /* 0x0041e80000100a00 */
[----:B------:R-:W2:Y:S01]  /*b4210*/  LDL.LU R0, [R1+0xbc8] ;  /* 0x000bc80001007983 */ /* 0x000ea20000300800 */
[----:B0-----:R-:W-:-:S15]  /*b4220*/  HMMA.16816.F32 R28, R36, R18, R52 ;  /* 0x00000012241c723c */ /* 0x001fde0000001834 */
[----:B------:R-:W-:-:S04]  /*b4230*/  NOP ;  /* 0x0000000000007918 */ /* 0x000fc80000000000 */
[----:B------:R-:W-:Y:S04]  /*b4240*/  STL.64 [R1+0x8c0], R28 ;  /* 0x0008c01c01007387 */ /* 0x000fe80000100a00 */
[----:B------:R0:W-:Y:S02]  /*b4250*/  STL.64 [R1+0x8c8], R30 ;  /* 0x0008c81e01007387 */ /* 0x0001e40000100a00 */
[----:B0-----:R-:W-:Y:S02]  /*b4260*/  HMMA.16816.F32 R28, R36, R12, R40 ;  /* 0x0000000c241c723c */ /* 0x001fe40000001828 */
[----:B------:R-:W-:Y:S04]  /*b4270*/  STL.64 [R1+0x8e0], R48 ;  /* 0x0008e03001007387 */ /* 0x000fe80000100a00 */
[----:B------:R-:W-:Y:S04]  /*b4280*/  STL.64 [R1+0x8e8], R50 ;  /* 0x0008e83201007387 */ /* 0x000fe80000100a00 */
[----:B------:R-:W-:Y:S04]  /*b4290*/  STL.64 [R1+0x8f0], R44 ;  /* 0x0008f02c01007387 */ /* 0x000fe80000100a00 */
[----:B------:R-:W-:Y:S05]  /*b42a0*/  STL.64 [R1+0x8f8], R46 ;  /* 0x0008f82e01007387 */ /* 0x000fea0000100a00 */
[----:B------:R-:W-:Y:S04]  /*b42b0*/  STL.64 [R1+0x910], R28 ;  /* 0x0009101c01007387 */ /* 0x000fe80000100a00 */
[----:B------:R-:W-:Y:S04]  /*b42c0*/  STL.64 [R1+0x918], R30 ;  /* 0x0009181e01007387 */ /* 0x000fe80000100a00 */
[----:B------:R0:W-:Y:S04]  /*b42d0*/  STL.64 [R1+0x900], R4 ;  /* 0x0009000401007387 */ /* 0x0001e80000100a00 */
[----:B------:R1:W-:Y:S04]  /*b42e0*/  STL.64 [R1+0x908], R6 ;  /* 0x0009080601007387 */ /* 0x0003e80000100a00 */
[----:B------:R-:W3:Y:S04]  /*b42f0*/  LDL.LU.64 R8, [R1+0x12d0] ;  /* 0x0012d00001087983 */ /* 0x000ee80000300a00 */
[----:B------:R-:W3:Y:S04]  /*b4300*/  LDL.LU.64 R10, [R1+0x12d8] ;  /* 0x0012d800010a7983 */ /* 0x000ee80000300a00 */
[----:B0-----:R-:W4:Y:S04]  /*b4310*/  LDL.LU.64 R4, [R1+0x12c0] ;  /* 0x0012c00001047983 */ /* 0x001f280000300a00 */
[----:B-1----:R-:W4:Y:S04]  /*b4320*/  LDL.LU.64 R6, [R1+0x12c8] ;  /* 0x0012c80001067983 */ /* 0x002f280000300a00 */
[----:B------:R-:W2:Y:S04]  /*b4330*/  LDL.LU.64 R28, [R1+0x12b0] ;  /* 0x0012b000011c7983 */ /* 0x000ea80000300a00 */
[----:B------:R-:W2:Y:S04]  /*b4340*/  LDL.LU.64 R30, [R1+0x12b8] ;  /* 0x0012b800011e7983 */ /* 0x000ea80000300a00 */
[----:B------:R-:W2:Y:S04]  /*b4350*/  LDL.LU.64 R56, [R1+0x12a0] ;  /* 0x0012a00001387983 */ /* 0x000ea80000300a00 */
[----:B------:R-:W2:Y:S01]  /*b4360*/  LDL.LU.64 R58, [R1+0x12a8] ;  /* 0x0012a800013a7983 */ /* 0x000ea20000300a00 */
[----:B------:R-:W-:-:S02]  /*b4370*/  IMAD R38, R21, 0x100, R20 ;  /* 0x0000010015267824 */ /* 0x000fc400078e0214 */
        /* <DEDUP_REMOVED lines=12> */
[----:B------:R-:W2:Y:S04]  /*b4440*/  LDL.LU.64 R42, [R1+0x1108] ;  /* 0x00110800012a7983 */ /* 0x000ea80000300a00 */
[----:B------:R-:W2:Y:S01]  /*b4450*/  LDL.LU.64 R20, [R1+0x1260] ;  /* 0x0012600001147983 */ /* 0x000ea20000300a00 */
[C---:B---3--:R-:W-:Y:S08]  /*b4460*/  HMMA.16816.F32 R8, R36.reuse, R32, R8 ;  /* 0x000000202408723c */ /* 0x048ff00000001808 */
[C---:B----4-:R-:W-:Y:S08]  /*b4470*/  HMMA.16816.F32 R4, R36.reuse, R26, R4 ;  /* 0x0000001a2404723c */ /* 0x050ff00000001804 */
[C---:B--2---:R-:W-:Y:S08]  /*b4480*/  HMMA.16816.F32 R28, R36.reuse, R24, R28 ;  /* 0x00000018241c723c */ /* 0x044ff0000000181c */
[C---:B------:R-:W-:Y:S01]  /*b4490*/  HMMA.16816.F32 R56, R36.reuse, R18, R56 ;  /* 0x000000122438723c */ /* 0x040fe20000001838 */
[----:B------:R0:W-:Y:S04]  /*b44a0*/  STL.64 [R1+0x920], R8 ;  /* 0x0009200801007387 */ /* 0x0001e80000100a00 */
[----:B------:R1:W-:Y:S04]  /*b44b0*/  STL.64 [R1+0x928], R10 ;  /* 0x0009280a01007387 */ /* 0x0003e80000100a00 */
[----:B------:R-:W2:Y:S04]  /*b44c0*/  LDL.LU.64 R22, [R1+0x1268] ;  /* 0x0012680001167983 */ /* 0x000ea80000300a00 */
[----:B------:R3:W-:Y:S04]  /*b44d0*/  STL.64 [R1+0x930], R4 ;  /* 0x0009300401007387 */ /* 0x0007e80000100a00 */
[----:B------:R4:W-:Y:S04]  /*b44e0*/  STL.64 [R1+0x938], R6 ;  /* 0x0009380601007387 */ /* 0x0009e80000100a00 */
[----:B0-----:R-:W2:Y:S04]  /*b44f0*/  LDL.LU.64 R8, [R1+0x1250] ;  /* 0x0012500001087983 */ /* 0x001ea80000300a00 */
[----:B-1----:R-:W2:Y:S04]  /*b4500*/  LDL.LU.64 R10, [R1+0x1258] ;  /* 0x00125800010a7983 */ /* 0x002ea80000300a00 */
[----:B---3--:R-:W3:Y:S04]  /*b4510*/  LDL.LU.64 R4, [R1+0x1240] ;  /* 0x0012400001047983 */ /* 0x008ee80000300a00 */
[----:B----4-:R-:W3:Y:S04]  /*b4520*/  LDL.LU.64 R6, [R1+0x1248] ;  /* 0x0012480001067983 */ /* 0x010ee80000300a00 */
[----:B------:R-:W-:Y:S04]  /*b4530*/  STL.64 [R1+0x940], R28 ;  /* 0x0009401c01007387 */ /* 0x000fe80000100a00 */
[----:B------:R0:W-:Y:S04]  /*b4540*/  STL.64 [R1+0x948], R30 ;  /* 0x0009481e01007387 */ /* 0x0001e80000100a00 */
[----:B0-----:R-:W4:Y:S04]  /*b4550*/  LDL.LU.64 R30, [R1+0xb488] ;  /* 0x00b48800011e7983 */ /* 0x001f280000300a00 */
[----:B------:R-:W2:Y:S04]  /*b4560*/  LDL.LU.64 R28, [R1+0xb480] ;  /* 0x00b48000011c7983 */ /* 0x000ea80000300a00 */
[----:B------:R-:W-:Y:S04]  /*b4570*/  STL.64 [R1+0x950], R56 ;  /* 0x0009503801007387 */ /* 0x000fe80000100a00 */
[----:B------:R0:W-:Y:S04]  /*b4580*/  STL.64 [R1+0x958], R58 ;  /* 0x0009583a01007387 */ /* 0x0001e80000100a00 */
[----:B0-----:R-:W3:Y:S04]  /*b4590*/  LDL.LU.64 R58, [R1+0xb478] ;  /* 0x00b47800013a7983 */ /* 0x001ee80000300a00 */
[----:B------:R-:W3:Y:S01]  /*b45a0*/  LDL.LU R57, [R1+0xb470] ;  /* 0x00b4700001397983 */ /* 0x000ee20000300800 */
[C---:B------:R-:W-:Y:S08]  /*b45b0*/  HMMA.16816.F32 R52, R36.reuse, R16, R52 ;  /* 0x000000102434723c */ /* 0x040ff00000001834 */
[C---:B------:R-:W-:Y:S08]  /*b45c0*/  HMMA.16816.F32 R48, R36.reuse, R14, R48 ;  /* 0x0000000e2430723c */ /* 0x040ff00000001830 */
[C---:B------:R-:W-:Y:S08]  /*b45d0*/  HMMA.16816.F32 R44, R36.reuse, R12, R44 ;  /* 0x0000000c242c723c */ /* 0x040ff0000000182c */
[----:B------:R-:W-:Y:S01]  /*b45e0*/  HMMA.16816.F32 R36, R36, R2, R40 ;  /* 0x000000022424723c */ /* 0x000fe20000001828 */
[----:B------:R-:W-:Y:S04]  /*b45f0*/  STL.64 [R1+0x960], R52 ;  /* 0x0009603401007387 */ /* 0x000fe80000100a00 */
[----:B------:R-:W-:Y:S04]  /*b4600*/  STL.64 [R1+0x968], R54 ;  /* 0x0009683601007387 */ /* 0x000fe80000100a00 */
[----:B------:R-:W-:Y:S04]  /*b4610*/  STL.64 [R1+0x970], R48 ;  /* 0x0009703001007387 */ /* 0x000fe80000100a00 */
[----:B------:R-:W-:Y:S04]  /*b4620*/  STL.64 [R1+0x978], R50 ;  /* 0x0009783201007387 */ /* 0x000fe80000100a00 */
[----:B------:R-:W-:Y:S04]  /*b4630*/  STL.64 [R1+0x990], R44 ;  /* 0x0009902c01007387 */ /* 0x000fe80000100a00 */
[----:B------:R-:W-:Y:S04]  /*b4640*/  STL.64 [R1+0x998], R46 ;  /* 0x0009982e01007387 */ /* 0x000fe80000100a00 */
[----:B------:R-:W-:Y:S04]  /*b4650*/  STL.64 [R1+0x980], R36 ;  /* 0x0009802401007387 */ /* 0x000fe80000100a00 */
[----:B------:R4:W-:Y:S02]  /*b4660*/  STL.64 [R1+0x988], R38 ;  /* 0x0009882601007387 */ /* 0x0009e40000100a00 */
[----:B----4-:R-:W-:-:S02]  /*b4670*/  IMAD R39, R0, 0x100, R31 ;  /* 0x0000010000277824 */ /* 0x010fc400078e021f */
[----:B--2---:R-:W-:-:S03]  /*b4680*/  IMAD R38, R30, 0x100, R29 ;  /* 0x000001001e267824 */ /* 0x004fc600078e021d */
[----:B------:R-:W-:Y:S02]  /*b4690*/  F2FP.F16.E5M2.UNPACK_B R39, R39 ;  /* 0x00000027ff27723e */ /* 0x000fe400020004ff */
[----:B------:R-:W-:Y:S01]  /*b46a0*/  F2FP.F16.E5M2.UNPACK_B R38, R38 ;  /* 0x00000026ff26723e */ /* 0x000fe200020004ff */
[----:B---3--:R-:W-:Y:S02]  /*b46b0*/  IMAD R35, R28, 0x100, R59 ;  /* 0x000001001c237824 */ /* 0x008fe400078e023b */
[----:B------:R-:W-:-:S03]  /*b46c0*/  IMAD R34, R58, 0x100, R57 ;  /* 0x000001003a227824 */ /* 0x000fc600078e0239 */
[----:B------:R-:W-:Y:S02]  /*b46d0*/  F2FP.F16.E5M2.UNPACK_B R37, R35 ;  /* 0x00000023ff25723e */ /* 0x000fe400020004ff */
[----:B------:R-:W-:-:S07]  /*b46e0*/  F2FP.F16.E5M2.UNPACK_B R36, R34 ;  /* 0x00000022ff24723e */ /* 0x000fce00020004ff */
[C---:B------:R-:W-:Y:S08]  /*b46f0*/  HMMA.16816.F32 R20, R36.reuse, R32, R20 ;  /* 0x000000202414723c */ /* 0x040ff00000001814 */
[C---:B------:R-:W-:Y:S08]  /*b4700*/  HMMA.16816.F32 R8, R36.reuse, R26, R8 ;  /* 0x0000001a2408723c */ /* 0x040ff00000001808 */
[C---:B------:R-:W-:Y:S03]  /*b4710*/  HMMA.16816.F32 R4, R36.reuse, R24, R4 ;  /* 0x000000182404723c */ /* 0x040fe60000001804 */
        /* <DEDUP_REMOVED lines=17> */
[----:B------:R-:W4:Y:S04]  /*b4830*/  LDL.LU R61, [R1+0xbe0] ;  /* 0x000be000013d7983 */ /* 0x000f280000300800 */
[----:B------:R-:W3:Y:S04]  /*b4840*/  LDL.LU R60, [R1+0xbec] ;  /* 0x000bec00013c7983 */ /* 0x000ee80000300800 */
[----:B------:R-:W3:Y:S04]  /*b4850*/  LDL.LU R40, [R1+0xbe8] ;  /* 0x000be80001287983 */ /* 0x000ee80000300800 */
[----:B------:R-:W3:Y:S04]  /*b4860*/  LDL.LU R41, [R1+0xbf4] ;  /* 0x000bf40001297983 */ /* 0x000ee80000300800 */
[----:B------:R-:W3:Y:S04]  /*b4870*/  LDL.LU R42, [R1+0xbf0] ;  /* 0x000bf000012a7983 */ /* 0x000ee80000300800 */
[----:B------:R-:W3:Y:S04]  /*b4880*/  LDL.LU R43, [R1+0xbfc] ;  /* 0x000bfc00012b7983 */ /* 0x000ee80000300800 */
[----:B------:R-:W3:Y:S04]  /*b4890*/  LDL.LU R56, [R1+0xbf8] ;  /* 0x000bf80001387983 */ /* 0x000ee80000300800 */
        /* <DEDUP_REMOVED lines=10> */
[C---:B--2---:R-:W-:Y:S08]  /*b4940*/  HMMA.16816.F32 R48, R36.reuse, R18, R48 ;  /* 0x000000122430723c */ /* 0x044ff00000001830 */
[C---:B------:R-:W-:Y:S08]  /*b4950*/  HMMA.16816.F32 R44, R36.reuse, R16, R44 ;  /* 0x00000010242c723c */ /* 0x040ff0000000182c */
[C---:B0-----:R-:W-:Y:S08]  /*b4960*/  HMMA.16816.F32 R24, R36.reuse, R14, R28 ;  /* 0x0000000e2418723c */ /* 0x041ff0000000181c */
[C---:B------:R-:W-:Y:S01]  /*b4970*/  HMMA.16816.F32 R20, R36.reuse, R12, R20 ;  /* 0x0000000c2414723c */ /* 0x040fe20000001814 */
[----:B------:R-:W-:Y:S04]  /*b4980*/  STL.64 [R1+0x9d0], R48 ;  /* 0x0009d03001007387 */ /* 0x000fe80000100a00 */
[----:B------:R-:W-:Y:S04]  /*b4990*/  STL.64 [R1+0x9d8], R50 ;  /* 0x0009d83201007387 */ /* 0x000fe80000100a00 */
[----:B------:R-:W-:Y:S04]  /*b49a0*/  STL.64 [R1+0x9e0], R44 ;  /* 0x0009e02c01007387 */ /* 0x000fe80000100a00 */
[----:B------:R-:W-:Y:S04]  /*b49b0*/  STL.64 [R1+0x9e8], R46 ;  /* 0x0009e82e01007387 */ /* 0x000fe80000100a00 */
[----:B------:R0:W-:Y:S04]  /*b49c0*/  STL.64 [R1+0x9f0], R24 ;  /* 0x0009f01801007387 */ /* 0x0001e80000100a00 */
[----:B------:R1:W-:Y:S04]  /*b49d0*/  STL.64 [R1+0x9f8], R26 ;  /* 0x0009f81a01007387 */ /* 0x0003e80000100a00 */
[----:B0-----:R-:W2:Y:S04]  /*b49e0*/  LDL.LU.64 R24, [R1+0x1440] ;  /* 0x0014400001187983 */ /* 0x001ea80000300a00 */
[----:B------:R0:W-:Y:S04]  /*b49f0*/  STL.64 [R1+0xa10], R20 ;  /* 0x000a101401007387 */ /* 0x0001e80000100a00 */
[----:B------:R0:W-:Y:S04]  /*b4a00*/  STL.64 [R1+0xa18], R22 ;  /* 0x000a181601007387 */ /* 0x0001e80000100a00 */
[----:B-1----:R-:W2:Y:S01]  /*b4a10*/  LDL.LU.64 R26, [R1+0x1448] ;  /* 0x00144800011a7983 */ /* 0x002ea20000300a00 */
[----:B---3--:R-:W-:Y:S01]  /*b4a20*/  HMMA.16816.F32 R4, R36, R2, R4 ;  /* 0x000000022404723c */ /* 0x008fe20000001804 */
[----:B----4-:R-:W-:-:S02]  /*b4a30*/  IMAD R34, R61, 0x100, R34 ;  /* 0x000001003d227824 */ /* 0x010fc400078e0222 */
[----:B------:R-:W-:Y:S02]  /*b4a40*/  IMAD R35, R40, 0x100, R60 ;  /* 0x0000010028237824 */ /* 0x000fe400078e023c */
[----:B------:R-:W-:Y:S02]  /*b4a50*/  IMAD R38, R42, 0x100, R41 ;  /* 0x000001002a267824 */ /* 0x000fe400078e0229 */
[----:B------:R-:W-:Y:S01]  /*b4a60*/  IMAD R39, R56, 0x100, R43 ;  /* 0x0000010038277824 */ /* 0x000fe200078e022b */
[----:B------:R-:W-:Y:S02]  /*b4a70*/  F2FP.F16.E5M2.UNPACK_B R36, R34 ;  /* 0x00000022ff24723e */ /* 0x000fe400020004ff */
[----:B------:R-:W-:Y:S02]  /*b4a80*/  F2FP.F16.E5M2.UNPACK_B R37, R35 ;  /* 0x00000023ff25723e */ /* 0x000fe400020004ff */
[----:B------:R-:W-:Y:S02]  /*b4a90*/  F2FP.F16.E5M2.UNPACK_B R38, R38 ;  /* 0x00000026ff26723e */ /* 0x000fe400020004ff */
[----:B------:R-:W-:-:S05]  /*b4aa0*/  F2FP.F16.E5M2.UNPACK_B R39, R39 ;  /* 0x00000027ff27723e */ /* 0x000fca00020004ff */
[----:B------:R1:W-:Y:S04]  /*b4ab0*/  STL.64 [R1+0xa00], R4 ;  /* 0x000a000401007387 */ /* 0x0003e80000100a00 */
[----:B------:R3:W-:Y:S04]  /*b4ac0*/  STL.64 [R1+0xa08], R6 ;  /* 0x000a080601007387 */ /* 0x0007e80000100a00 */
        /* <DEDUP_REMOVED lines=8> */
[----:B0-----:R-:W4:Y:S04]  /*b4b50*/  LDL.LU.64 R20, [R1+0x13f0] ;  /* 0x0013f00001147983 */ /* 0x001f280000300a00 */
[----:B------:R-:W4:Y:S04]  /*b4b60*/  LDL.LU.64 R22, [R1+0x13f8] ;  /* 0x0013f80001167983 */ /* 0x000f280000300a00 */
[----:B-1----:R-:W4:Y:S04]  /*b4b70*/  LDL.LU.64 R4, [R1+0x13e0] ;  /* 0x0013e00001047983 */ /* 0x002f280000300a00 */
[----:B---3--:R-:W3:Y:S04]  /*b4b80*/  LDL.LU.64 R6, [R1+0x13e8] ;  /* 0x0013e80001067983 */ /* 0x008ee80000300a00 */
[----:B------:R-:W3:Y:S04]  /*b4b90*/  LDL.LU.64 R40, [R1+0x11f0] ;  /* 0x0011f00001287983 */ /* 0x000ee80000300a00 */
[----:B------:R-:W3:Y:S01]  /*b4ba0*/  LDL.LU.64 R42, [R1+0x11f8] ;  /* 0x0011f800012a7983 */ /* 0x000ee20000300a00 */
[----:B--2---:R-:W-:-:S15]  /*b4bb0*/  HMMA.16816.F32 R24, R36, R32, R24 ;  /* 0x000000202418723c */ /* 0x004fde0000001818 */
[----:B------:R-:W-:-:S04]  /*b4bc0*/  NOP ;  /* 0x0000000000007918 */ /* 0x000fc80000000000 */
[----:B------:R-:W-:Y:S04]  /*b4bd0*/  STL.64 [R1+0xa20], R24 ;  /* 0x000a201801007387 */ /* 0x000fe80000100a00 */
[----:B------:R0:W-:Y:S04]  /*b4be0*/  STL.64 [R1+0xa28], R26 ;  /* 0x000a281a01007387 */ /* 0x0001e80000100a00 */
[----:B0-----:R-:W2:Y:S04]  /*b4bf0*/  LDL.LU.64 R26, [R1+0xb468] ;  /* 0x00b46800011a7983 */ /* 0x001ea80000300a00 */
[----:B------:R-:W2:Y:S01]  /*b4c00*/  LDL.LU.64 R24, [R1+0xb460] ;  /* 0x00b4600001187983 */ /* 0x000ea20000300a00 */
[C---:B----4-:R-:W-:Y:S08]  /*b4c10*/  HMMA.16816.F32 R44, R36.reuse, R18, R44 ;  /* 0x00000012242c723c */ /* 0x050ff0000000182c */
[C---:B------:R-:W-:Y:S08]  /*b4c20*/  HMMA.16816.F32 R28, R36.reuse, R16, R28 ;  /* 0x00000010241c723c */ /* 0x040ff0000000181c */
[C---:B------:R-:W-:Y:S08]  /*b4c30*/  HMMA.16816.F32 R20, R36.reuse, R14, R20 ;  /* 0x0000000e2414723c */ /* 0x040ff00000001814 */
[C---:B---3--:R-:W-:Y:S08]  /*b4c40*/  HMMA.16816.F32 R4, R36.reuse, R12, R4 ;  /* 0x0000000c2404723c */ /* 0x048ff00000001804 */
[C---:B--2---:R-:W-:Y:S08]  /*b4c50*/  HMMA.16816.F32 R52, R36.reuse, R26, R52 ;  /* 0x0000001a2434723c */ /* 0x044ff00000001834 */
[C---:B------:R-:W-:Y:S08]  /*b4c60*/  HMMA.16816.F32 R48, R36.reuse, R24, R48 ;  /* 0x000000182430723c */ /* 0x040ff00000001830 */
[----:B------:R-:W-:Y:S03]  /*b4c70*/  HMMA.16816.F32 R36, R36, R2, R40 ;  /* 0x000000022424723c */ /* 0x000fe60000001828 */
[----:B------:R-:W-:Y:S04]  /*b4c80*/  STL.64 [R1+0xa30], R52 ;  /* 0x000a303401007387 */ /* 0x000fe80000100a00 */
[----:B------:R-:W-:Y:S04]  /*b4c90*/  STL.64 [R1+0xa38], R54 ;  /* 0x000a383601007387 */ /* 0x000fe80000100a00 */
        /* <DEDUP_REMOVED lines=9> */
[----:B-1----:R-:W2:Y:S04]  /*b4d30*/  LDL.LU.64 R30, [R1+0x1358] ;  /* 0x00135800011e7983 */ /* 0x002ea80000300a00 */
[----:B------:R1:W-:Y:S04]  /*b4d40*/  STL.64 [R1+0xac0], R4 ;  /* 0x000ac00401007387 */ /* 0x0003e80000100a00 */
[----:B------:R4:W-:Y:S04]  /*b4d50*/  STL.64 [R1+0xac8], R6 ;  /* 0x000ac80601007387 */ /* 0x0009e80000100a00 */
[----:B0-----:R-:W2:Y:S04]  /*b4d60*/  LDL.LU.64 R20, [R1+0x1340] ;  /* 0x0013400001147983 */ /* 0x001ea80000300a00 */
[----:B---3--:R-:W3:Y:S04]  /*b4d70*/  LDL.LU.64 R22, [R1+0x1348] ;  /* 0x0013480001167983 */ /* 0x008ee80000300a00 */
[----:B-1----:R-:W2:Y:S04]  /*b4d80*/  LDL.LU.64 R4, [R1+0x1330] ;  /* 0x0013300001047983 */ /* 0x002ea80000300a00 */
[----:B----4-:R-:W2:Y:S04]  /*b4d90*/  LDL.LU.64 R6, [R1+0x1338] ;  /* 0x0013380001067983 */ /* 0x010ea80000300a00 */
[----:B------:R-:W-:Y:S04]  /*b4da0*/  STL.64 [R1+0xab0], R36 ;  /* 0x000ab02401007387 */ /* 0x000fe80000100a00 */
[----:B------:R0:W-:Y:S02]  /*b4db0*/  STL.64 [R1+0xab8], R38 ;  /* 0x000ab82601007387 */ /* 0x0001e40000100a00 */
[----:B0-----:R-:W-:-:S02]  /*b4dc0*/  IMAD R38, R10, 0x100, R9 ;  /* 0x000001000a267824 */ /* 0x001fc400078e0209 */
[----:B------:R-:W-:Y:S01]  /*b4dd0*/  IMAD R39, R0, 0x100, R11 ;  /* 0x0000010000277824 */ /* 0x000fe200078e020b */
[----:B------:R-:W4:Y:S04]  /*b4de0*/  LDL.LU R10, [R1+0x19e4] ;  /* 0x0019e400010a7983 */ /* 0x000f280000300800 */
[----:B------:R-:W4:Y:S01]  /*b4df0*/  LDL.LU R11, [R1+0x19e0] ;  /* 0x0019e000010b7983 */ /* 0x000f220000300800 */
[----:B------:R-:W-:Y:S02]  /*b4e00*/  IMAD R34, R58, 0x100, R57 ;  /* 0x000001003a227824 */ /* 0x000fe400078e0239 */
[----:B------:R-:W-:Y:S01]  /*b4e10*/  IMAD R35, R8, 0x100, R59 ;  /* 0x0000010008237824 */ /* 0x000fe200078e023b */
[----:B------:R-:W-:Y:S02]  /*b4e20*/  F2FP.F16.E5M2.UNPACK_B R38, R38 ;  /* 0x00000026ff26723e */ /* 0x000fe400020004ff */
[----:B------:R-:W-:-:S02]  /*b4e30*/  F2FP.F16.E5M2.UNPACK_B R36, R34 ;  /* 0x00000022ff24723e */ /* 0x000fc400020004ff */
[----:B------:R-:W-:Y:S02]  /*b4e40*/  F2FP.F16.E5M2.UNPACK_B R37, R35 ;  /* 0x00000023ff25723e */ /* 0x000fe400020004ff */
[----:B------:R-:W-:-:S07]  /*b4e50*/  F2FP.F16.E5M2.UNPACK_B R39, R39 ;  /* 0x00000027ff27723e */ /* 0x000fce00020004ff */
[C---:B--2---:R-:W-:Y:S01]  /*b4e60*/  HMMA.16816.F32 R4, R36.reuse, R24, R4 ;  /* 0x000000182404723c */ /* 0x044fe20000001804 */
[----:B----4-:R0:W-:Y:S07]  /*b4e70*/  STL.64 [R1+0xb438], R10 ;  /* 0x00b4380a01007387 */ /* 0x0101ee0000100a00 */
[----:B0-----:R-:W-:Y:S01]  /*b4e80*/  HMMA.16816.F32 R8, R36, R32, R28 ;  /* 0x000000202408723c */ /* 0x001fe2000000181c */
[----:B------:R-:W2:Y:S04]  /*b4e90*/  LDL.LU R30, [R1+0x19ec] ;  /* 0x0019ec00011e7983 */ /* 0x000ea80000300800 */
[----:B------:R-:W2:-:S14]  /*b4ea0*/  LDL.LU R31, [R1+0x19e8] ;  /* 0x0019e800011f7983 */ /* 0x000e9c0000300800 */
[----:B------:R-:W-:Y:S04]  /*b4eb0*/  STL.64 [R1+0xad0], R8 ;  /* 0x000ad00801007387 */ /* 0x000fe80000100a00 */
[----:B------:R3:W-:Y:S04]  /*b4ec0*/  STL.64 [R1+0xad8], R10 ;  /* 0x000ad80a01007387 */ /* 0x0007e80000100a00 */
[----:B------:R-:W4:Y:S01]  /*b4ed0*/  LDL.LU.64 R40, [R1+0x1320] ;  /* 0x0013200001287983 */ /* 0x000f220000300a00 */
[----:B---3--:R-:W-:-:S15]  /*b4ee0*/  HMMA.16816.F32 R8, R36, R26, R20 ;  /* 0x0000001a2408723c */ /* 0x008fde0000001814 */
[----:B------:R-:W-:-:S04]  /*b4ef0*/  NOP ;  /* 0x0000000000007918 */ /* 0x000fc80000000000 */
[----:B------:R0:W-:Y:S04]  /*b4f00*/  STL.64 [R1+0xae0], R8 ;  /* 0x000ae00801007387 */ /* 0x0001e80000100a00 */
[----:B------:R1:W-:Y:S04]  /*b4f10*/  STL.64 [R1+0xae8], R10 ;  /* 0x000ae80a01007387 */ /* 0x0003e80000100a00 */
[----:B------:R-:W4:Y:S04]  /*b4f20*/  LDL.LU.64 R42, [R1+0x1328] ;  /* 0x00132800012a7983 */ /* 0x000f280000300a00 */
[----:B------:R3:W-:Y:S04]  /*b4f30*/  STL.64 [R1+0xaf0], R4 ;  /* 0x000af00401007387 */ /* 0x0007e80000100a00 */
[----:B------:R0:W-:Y:S04]  /*b4f40*/  STL.64 [R1+0xaf8], R6 ;  /* 0x000af80601007387 */ /* 0x0001e80000100a00 */
[----:B------:R-:W2:Y:S04]  /*b4f50*/  LDL.LU.64 R20, [R1+0x1310] ;  /* 0x0013100001147983 */ /* 0x000ea80000300a00 */
[----:B------:R-:W2:Y:S04]  /*b4f60*/  LDL.LU.64 R22, [R1+0x1318] ;  /* 0x0013180001167983 */ /* 0x000ea80000300a00 */
[----:B0-----:R-:W4:Y:S04]  /*b4f70*/  LDL.LU.64 R8, [R1+0x1550] ;  /* 0x0015500001087983 */ /* 0x001f280000300a00 */
[----:B-1----:R-:W4:Y:S04]  /*b4f80*/  LDL.LU.64 R10, [R1+0x1558] ;  /* 0x00155800010a7983 */ /* 0x002f280000300a00 */
[----:B---3--:R-:W3:Y:S04]  /*b4f90*/  LDL.LU.64 R4, [R1+0x1540] ;  /* 0x0015400001047983 */ /* 0x008ee80000300a00 */
[----:B------:R-:W3:Y:S04]  /*b4fa0*/  LDL.LU.64 R6, [R1+0x1548] ;  /* 0x0015480001067983 */ /* 0x000ee80000300a00 */
[----:B------:R-:W3:Y:S04]  /*b4fb0*/  LDL.LU R34, [R1+0x19c0] ;  /* 0x0019c00001227983 */ /* 0x000ee80000300800 */
[----:B------:R-:W3:Y:S01]  /*b4fc0*/  LDL.LU R35, [R1+0x19cc] ;  /* 0x0019cc0001237983 */ /* 0x000ee20000300800 */
[C---:B--2---:R-:W-:Y:S03]  /*b4fd0*/  HMMA.16816.F32 R20, R36.reuse, R16, R20 ;  /* 0x000000102414723c */ /* 0x044fe60000001814 */
[----:B---3--:R-:W-:Y:S04]  /*b4fe0*/  STL.64 [R1+0xb458], R34 ;  /* 0x00b4582201007387 */ /* 0x008fe80000100a00 */
[----:B------:R-:W-:Y:S04]  /*b4ff0*/  STL.64 [R1+0xb450], R32 ;  /* 0x00b4502001007387 */ /* 0x000fe80000100a00 */
[----:B------:R-:W2:Y:S04]  /*b5000*/  LDL.LU R61, [R1+0x19c8] ;  /* 0x0019c800013d7983 */ /* 0x000ea80000300800 */
[----:B------:R-:W3:Y:S04]  /*b5010*/  LDL.LU R60, [R1+0x19d4] ;  /* 0x0019d400013c7983 */ /* 0x000ee80000300800 */
[----:B------:R-:W3:Y:S04]  /*b5020*/  LDL.LU R56, [R1+0x19d0] ;  /* 0x0019d00001387983 */ /* 0x000ee80000300800 */
[----:B------:R-:W2:Y:S04]  /*b5030*/  LDL.LU R57, [R1+0x19dc] ;  /* 0x0019dc0001397983 */ /* 0x000ea80000300800 */
[----:B------:R-:W2:Y:S04]  /*b5040*/  LDL.LU R58, [R1+0x19d8] ;  /* 0x0019d800013a7983 */ /* 0x000ea80000300800 */
[----:B------:R-:W-:Y:S04]  /*b5050*/  STL.64 [R1+0xb448], R26 ;  /* 0x00b4481a01007387 */ /* 0x000fe80000100a00 */
[----:B------:R0:W-:Y:S01]  /*b5060*/  STL.64 [R1+0xb440], R24 ;  /* 0x00b4401801007387 */ /* 0x0001e20000100a00 */
[C---:B----4-:R-:W-:Y:S03]  /*b5070*/  HMMA.16816.F32 R8, R36.reuse, R14, R8 ;  /* 0x0000000e2408723c */ /* 0x050fe60000001808 */
[----:B------:R-:W4:Y:S05]  /*b5080*/  LDL.LU R59, [R1+0x19f4] ;  /* 0x0019f400013b7983 */ /* 0x000f2a0000300800 */
[----:B0-----:R-:W-:-:S15]  /*b5090*/  HMMA.16816.F32 R24, R36, R18, R40 ;  /* 0x000000122418723c */ /* 0x001fde0000001828 */
[----:B------:R-:W-:-:S04]  /*b50a0*/  NOP ;  /* 0x0000000000007918 */ /* 0x000fc80000000000 */
[----:B------:R0:W-:Y:S04]  /*b50b0*/  STL.64 [R1+0xb30], R24 ;  /* 0x000b301801007387 */ /* 0x0001e80000100a00 */
[----:B------:R1:W-:Y:S04]  /*b50c0*/  STL.64 [R1+0xb38], R26 ;  /* 0x000b381a01007387 */ /* 0x0003e80000100a00 */
[----:B------:R-:W4:Y:S04]  /*b50d0*/  LDL.LU R28, [R1+0x19f0] ;  /* 0x0019f000011c7983 */ /* 0x000f280000300800 */
[----:B------:R-:W-:Y:S04]  /*b50e0*/  STL.64 [R1+0xb40], R20 ;  /* 0x000b401401007387 */ /* 0x000fe80000100a00 */
[----:B------:R-:W-:Y:S04]  /*b50f0*/  STL.64 [R1+0xb48], R22 ;  /* 0x000b481601007387 */ /* 0x000fe80000100a00 */
[----:B------:R-:W2:Y:S04]  /*b5100*/  LDL.LU R29, [R1+0x19fc] ;  /* 0x0019fc00011d7983 */ /* 0x000ea80000300800 */
[----:B------:R-:W2:Y:S04]  /*b5110*/  LDL.LU R0, [R1+0x19f8] ;  /* 0x0019f80001007983 */ /* 0x000ea80000300800 */
[----:B------:R-:W2:Y:S04]  /*b5120*/  LDL.LU.64 R32, [R1+0x1300] ;  /* 0x0013000001207983 */ /* 0x000ea80000300a00 */
[----:B------:R0:W-:Y:S04]  /*b5130*/  STL.64 [R1+0xb50], R8 ;  /* 0x000b500801007387 */ /* 0x0001e80000100a00 */
[----:B------:R0:W-:Y:S04]  /*b5140*/  STL.64 [R1+0xb58], R10 ;  /* 0x000b580a01007387 */ /* 0x0001e80000100a00 */
[----:B------:R-:W2:Y:S01]  /*b5150*/  LDL.LU.64 R34, [R1+0x1308] ;  /* 0x0013080001227983 */ /* 0x000ea20000300a00 */
[----:B------:R-:W-:-:S15]  /*b5160*/  HMMA.16816.F32 R4, R36, R12, R4 ;  /* 0x0000000c2404723c */ /* 0x000fde0000001804 */
[----:B------:R-:W-:-:S04]  /*b5170*/  NOP ;  /* 0x0000000000007918 */ /* 0x000fc80000000000 */
[----:B------:R1:W-:Y:S04]  /*b5180*/  STL.64 [R1+0xb70], R4 ;  /* 0x000b700401007387 */ /* 0x0003e80000100a00 */
[----:B------:R1:W-:Y:S04]  /*b5190*/  STL.64 [R1+0xb78], R6 ;  /* 0x000b780601007387 */ /* 0x0003e80000100a00 */
[----:B0-----:R-:W3:Y:S04]  /*b51a0*/  LDL.LU.64 R24, [R1+0x1530] ;  /* 0x0015300001187983 */ /* 0x001ee80000300a00 */
[----:B-1----:R-:W3:Y:S04]  /*b51b0*/  LDL.LU.64 R26, [R1+0x1538] ;  /* 0x00153800011a7983 */ /* 0x002ee80000300a00 */
        /* <DEDUP_REMOVED lines=13> */
[----:B------:R-:W4:Y:S01]  /*b5290*/  LDL.LU.64 R6, [R1+0x12f8] ;  /* 0x0012f80001067983 */ /* 0x000f220000300a00 */
[----:B--2---:R-:W-:Y:S03]  /*b52a0*/  HMMA.16816.F32 R36, R36, R2, R32 ;  /* 0x000000022424723c */ /* 0x004fe60000001820 */
[----:B------:R-:W2:Y:S04]  /*b52b0*/  LDL.LU.64 R34, [R1+0xb458] ;  /* 0x00b4580001227983 */ /* 0x000ea80000300a00 */
[----:B------:R-:W4:-:S12]  /*b52c0*/  LDL.LU.64 R32, [R1+0xb450] ;  /* 0x00b4500001207983 */ /* 0x000f180000300a00 */
[----:B------:R-:W-:Y:S04]  /*b52d0*/  STL.64 [R1+0xb60], R36 ;  /* 0x000b602401007387 */ /* 0x000fe80000100a00 */
[----:B------:R0:W-:Y:S04]  /*b52e0*/  STL.64 [R1+0xb68], R38 ;  /* 0x000b682601007387 */ /* 0x0001e80000100a00 */
[----:B0-----:R-:W4:Y:S01]  /*b52f0*/  LDL.LU R39, [R1+0x19c4] ;  /* 0x0019c40001277983 */ /* 0x001f220000300800 */
[----:B---3--:R-:W-:-:S05]  /*b5300*/  IMAD R38, R56, 0x100, R60 ;  /* 0x0000010038267824 */ /* 0x008fca00078e023c */
[----:B------:R-:W-:Y:S01]  /*b5310*/  F2FP.F16.E5M2.UNPACK_B R38, R38 ;  /* 0x00000026ff26723e */ /* 0x000fe200020004ff */
[----:B--2---:R-:W-:-:S05]  /*b5320*/  IMAD R35, R61, 0x100, R35 ;  /* 0x000001003d237824 */ /* 0x004fca00078e0223 */
[----:B------:R-:W-:Y:S01]  /*b5330*/  F2FP.F16.E5M2.UNPACK_B R37, R35 ;  /* 0x00000023ff25723e */ /* 0x000fe200020004ff */
[----:B----4-:R-:W-:Y:S02]  /*b5340*/  IMAD R34, R34, 0x100, R39 ;  /* 0x0000010022227824 */ /* 0x010fe400078e0227 */
[----:B------:R-:W-:-:S03]  /*b5350*/  IMAD R39, R58, 0x100, R57 ;  /* 0x000001003a277824 */ /* 0x000fc600078e0239 */
        /* <DEDUP_REMOVED lines=9> */
[----:B--2---:R-:W-:-:S15]  /*b53f0*/  HMMA.16816.F32 R8, R36, R26, R8 ;  /* 0x0000001a2408723c */ /* 0x004fde0000001808 */
[----:B------:R-:W-:-:S04]  /*b5400*/  NOP ;  /* 0x0000000000007918 */ /* 0x000fc80000000000 */
[----:B------:R-:W-:Y:S04]  /*b5410*/  STL.64 [R1+0xb90], R8 ;  /* 0x000b900801007387 */ /* 0x000fe80000100a00 */
[----:B------:R0:W-:Y:S04]  /*b5420*/  STL.64 [R1+0xb98], R10 ;  /* 0x000b980a01007387 */ /* 0x0001e80000100a00 */
[----:B0-----:R-:W2:Y:S01]  /*b5430*/  LDL.LU.64 R10, [R1+0xb438] ;  /* 0x00b43800010a7983 */ /* 0x001ea20000300a00 */
[C---:B---3--:R-:W-:Y:S08]  /*b5440*/  HMMA.16816.F32 R52, R36.reuse, R24, R52 ;  /* 0x000000182434723c */ /* 0x048ff00000001834 */
        /* <DEDUP_REMOVED lines=14> */
[----:B0-----:R-:W3:Y:S04]  /*b5530*/  LDL.LU.64 R20, [R1+0x14c0] ;  /* 0x0014c00001147983 */ /* 0x001ee80000300a00 */
[----:B------:R0:W-:Y:S04]  /*b5540*/  STL.64 [R1+0xc00], R4 ;  /* 0x000c000401007387 */ /* 0x0001e80000100a00 */
[----:B------:R4:W-:Y:S04]  /*b5550*/  STL.64 [R1+0xc08], R6 ;  /* 0x000c080601007387 */ /* 0x0009e80000100a00 */
[----:B-1----:R-:W3:Y:S04]  /*b5560*/  LDL.LU.64 R22, [R1+0x14c8] ;  /* 0x0014c80001167983 */ /* 0x002ee80000300a00 */
[----:B------:R-:W3:Y:S01]  /*b5570*/  LDL.LU.64 R8, [R1+0x14b0] ;  /* 0x0014b00001087983 */ /* 0x000ee20000300a00 */
[----:B--2---:R-:W-:-:S03]  /*b5580*/  IMAD R34, R11, 0x100, R10 ;  /* 0x000001000b227824 */ /* 0x004fc600078e020a */
[----:B------:R-:W2:Y:S04]  /*b5590*/  LDL.LU.64 R10, [R1+0x14b8] ;  /* 0x0014b800010a7983 */ /* 0x000ea80000300a00 */
[----:B0-----:R-:W2:Y:S04]  /*b55a0*/  LDL.LU.64 R4, [R1+0x14a0] ;  /* 0x0014a00001047983 */ /* 0x001ea80000300a00 */
[----:B----4-:R-:W4:Y:S01]  /*b55b0*/  LDL.LU.64 R6, [R1+0x14a8] ;  /* 0x0014a80001067983 */ /* 0x010f220000300a00 */
[----:B------:R-:W-:Y:S02]  /*b55c0*/  IMAD R35, R31, 0x100, R30 ;  /* 0x000001001f237824 */ /* 0x000fe400078e021e */
[----:B------:R-:W-:Y:S01]  /*b55d0*/  IMAD R38, R28, 0x100, R59 ;  /* 0x000001001c267824 */ /* 0x000fe200078e023b */
[----:B------:R-:W4:Y:S01]  /*b55e0*/  LDL.LU R30, [R1+0x1a04] ;  /* 0x001a0400011e7983 */ /* 0x000f220000300800 */
[----:B------:R-:W-:Y:S01]  /*b55f0*/  IMAD R39, R0, 0x100, R29 ;  /* 0x0000010000277824 */ /* 0x000fe200078e021d */
[----:B------:R-:W-:-:S02]  /*b5600*/  F2FP.F16.E5M2.UNPACK_B R36, R34 ;  /* 0x00000022ff24723e */ /* 0x000fc400020004ff */
[----:B------:R-:W4:Y:S01]  /*b5610*/  LDL.LU R31, [R1+0x1a00] ;  /* 0x001a0000011f7983 */ /* 0x000f220000300800 */
        /* <DEDUP_REMOVED lines=10> */
[----:B------:R-:W4:Y:S01]  /*b56c0*/  LDL.LU.64 R42, [R1+0x1648] ;  /* 0x00164800012a7983 */ /* 0x000f220000300a00 */
[----:B---3--:R-:W-:-:S15]  /*b56d0*/  HMMA.16816.F32 R20, R36, R32, R20 ;  /* 0x000000202414723c */ /* 0x008fde0000001814 */
[----:B------:R-:W-:-:S04]  /*b56e0*/  NOP ;  /* 0x0000000000007918 */ /* 0x000fc80000000000 */
[----:B------:R0:W-:Y:S04]  /*b56f0*/  STL.64 [R1+0xc30], R20 ;  /* 0x000c301401007387 */ /* 0x0001e80000100a00 */
[----:B------:R1:W-:Y:S04]  /*b5700*/  STL.64 [R1+0xc38], R22 ;  /* 0x000c381601007387 */ /* 0x0003e80000100a00 */
[----:B0-----:R-:W3:Y:S01]  /*b5710*/  LDL.LU.64 R20, [R1+0x1470] ;  /* 0x0014700001147983 */ /* 0x001ee20000300a00 */
[----:B--2---:R-:W-:-:S15]  /*b5720*/  HMMA.16816.F32 R8, R36, R26, R8 ;  /* 0x0000001a2408723c */ /* 0x004fde0000001808 */
[----:B------:R-:W-:-:S04]  /*b5730*/  NOP ;  /* 0x0000000000007918 */ /* 0x000fc80000000000 */
[----:B------:R-:W-:Y:S04]  /*b5740*/  STL.64 [R1+0xc40], R8 ;  /* 0x000c400801007387 */ /* 0x000fe80000100a00 */
[----:B------:R-:W-:Y:S04]  /*b5750*/  STL.64 [R1+0xc48], R10 ;  /* 0x000c480a01007387 */ /* 0x000fe80000100a00 */
[----:B-1----:R-:W3:Y:S01]  /*b5760*/  LDL.LU.64 R22, [R1+0x1478] ;  /* 0x0014780001167983 */ /* 0x002ee20000300a00 */
[----:B----4-:R-:W-:-:S15]  /*b5770*/  HMMA.16816.F32 R4, R36, R24, R4 ;  /* 0x000000182404723c */ /* 0x010fde0000001804 */
[----:B------:R-:W-:-:S04]  /*b5780*/  NOP ;  /* 0x0000000000007918 */ /* 0x000fc80000000000 */
[----:B------:R-:W-:Y:S04]  /*b5790*/  STL.64 [R1+0xc60], R4 ;  /* 0x000c600401007387 */ /* 0x000fe80000100a00 */
[----:B------:R0:W-:Y:S04]  /*b57a0*/  STL.64 [R1+0xc68], R6 ;  /* 0x000c680601007387 */ /* 0x0001e80000100a00 */
[----:B0-----:R-:W2:Y:S04]  /*b57b0*/  LDL.LU R6, [R1+0x1a0c] ;  /* 0x001a0c0001067983 */ /* 0x001ea80000300800 */
[----:B------:R-:W2:Y:S04]  /*b57c0*/  LDL.LU R7, [R1+0x1a08] ;  /* 0x001a080001077983 */ /* 0x000ea80000300800 */
[----:B------:R-:W4:Y:S04]  /*b57d0*/  LDL.LU R8, [R1+0x1a14] ;  /* 0x001a140001087983 */ /* 0x000f280000300800 */
[----:B------:R-:W4:Y:S04]  /*b57e0*/  LDL.LU R9, [R1+0x1a10] ;  /* 0x001a100001097983 */ /* 0x000f280000300800 */
[----:B------:R-:W4:Y:S04]  /*b57f0*/  LDL.LU R10, [R1+0x1a1c] ;  /* 0x001a1c00010a7983 */ /* 0x000f280000300800 */
[----:B------:R-:W4:Y:S04]  /*b5800*/  LDL.LU R11, [R1+0x1a18] ;  /* 0x001a1800010b7983 */ /* 0x000f280000300800 */
[----:B------:R-:W-:Y:S04]  /*b5810*/  STL.64 [R1+0xb430], R26 ;  /* 0x00b4301a01007387 */ /* 0x000fe80000100a00 */
[----:B------:R0:W-:Y:S02]  /*b5820*/  STL.64 [R1+0xb428], R24 ;  /* 0x00b4281801007387 */ /* 0x0001e40000100a00 */
[C---:B0-----:R-:W-:Y:S08]  /*b5830*/  HMMA.16816.F32 R24, R36.reuse, R18, R52 ;  /* 0x000000122418723c */ /* 0x041ff00000001834 */
[C---:B------:R-:W-:Y:S08]  /*b5840*/  HMMA.16816.F32 R48, R36.reuse, R16, R48 ;  /* 0x000000102430723c */ /* 0x040ff00000001830 */
[C---:B------:R-:W-:Y:S03]  /*b5850*/  HMMA.16816.F32 R44, R36.reuse, R14, R44 ;  /* 0x0000000e242c723c */ /* 0x040fe6000000182c */
[----:B------:R-:W-:Y:S04]  /*b5860*/  STL.64 [R1+0xc70], R24 ;  /* 0x000c701801007387 */ /* 0x000fe80000100a00 */
[----:B------:R0:W-:Y:S02]  /*b5870*/  STL.64 [R1+0xc78], R26 ;  /* 0x000c781a01007387 */ /* 0x0001e40000100a00 */
[C---:B0-----:R-:W-:Y:S02]  /*b5880*/  HMMA.16816.F32 R24, R36.reuse, R12, R40 ;  /* 0x0000000c2418723c */ /* 0x041fe40000001828 */
[----:B------:R-:W-:Y:S04]  /*b5890*/  STL.64 [R1+0xc80], R48 ;  /* 0x000c803001007387 */ /* 0x000fe80000100a00 */
[----:B------:R-:W-:Y:S04]  /*b58a0*/  STL.64 [R1+0xc88], R50 ;  /* 0x000c883201007387 */ /* 0x000fe80000100a00 */
[----:B------:R-:W4:Y:S04]  /*b58b0*/  LDL.LU R53, [R1+0x1a24] ;  /* 0x001a240001357983 */ /* 0x000f280000300800 */
[----:B------:R-:W-:Y:S04]  /*b58c0*/  STL.64 [R1+0xc90], R44 ;  /* 0x000c902c01007387 */ /* 0x000fe80000100a00 */
[----:B------:R-:W-:Y:S04]  /*b58d0*/  STL.64 [R1+0xc98], R46 ;  /* 0x000c982e01007387 */ /* 0x000fe80000100a00 */
[----:B------:R-:W4:Y:S04]  /*b58e0*/  LDL.LU R54, [R1+0x1a20] ;  /* 0x001a200001367983 */ /* 0x000f280000300800 */
        /* <DEDUP_REMOVED lines=8> */
[----:B0-----:R-:W4:Y:S01]  /*b5970*/  LDL.LU.64 R24, [R1+0x1630] ;  /* 0x0016300001187983 */ /* 0x001f220000300a00 */
[----:B---3--:R-:W-:-:S15]  /*b5980*/  HMMA.16816.F32 R20, R36, R2, R20 ;  /* 0x000000022414723c */ /* 0x008fde0000001814 */
[----:B------:R-:W-:-:S04]  /*b5990*/  NOP ;  /* 0x0000000000007918 */ /* 0x000fc80000000000 */
[----:B------:R0:W-:Y:S04]  /*b59a0*/  STL.64 [R1+0xca0], R20 ;  /* 0x000ca01401007387 */ /* 0x0001e80000100a00 */
[----:B------:R3:W-:Y:S04]  /*b59b0*/  STL.64 [R1+0xca8], R22 ;  /* 0x000ca81601007387 */ /* 0x0007e80000100a00 */
[----:B-1----:R-:W4:Y:S01]  /*b59c0*/  LDL.LU.64 R26, [R1+0x1638] ;  /* 0x00163800011a7983 */ /* 0x002f220000300a00 */
[----:B------:R-:W-:-:S03]  /*b59d0*/  IMAD R34, R31, 0x100, R30 ;  /* 0x000001001f227824 */ /* 0x000fc600078e021e */
[----:B------:R-:W4:Y:S02]  /*b59e0*/  LDL.LU.64 R48, [R1+0x1620] ;  /* 0x0016200001307983 */ /* 0x000f240000300a00 */
[----:B------:R-:W-:Y:S02]  /*b59f0*/  F2FP.F16.E5M2.UNPACK_B R36, R34 ;  /* 0x00000022ff24723e */ /* 0x000fe400020004ff */
[----:B------:R-:W4:Y:S04]  /*b5a00*/  LDL.LU.64 R50, [R1+0x1628] ;  /* 0x0016280001327983 */ /* 0x000f280000300a00 */
[----:B------:R-:W4:Y:S01]  /*b5a10*/  LDL.LU.64 R44, [R1+0x1610] ;  /* 0x00161000012c7983 */ /* 0x000f220000300a00 */
[----:B--2---:R-:W-:-:S03]  /*b5a20*/  IMAD R35, R7, 0x100, R6 ;  /* 0x0000010007237824 */ /* 0x004fc600078e0206 */
[----:B------:R-:W2:Y:S01]  /*b5a30*/  LDL.LU.64 R46, [R1+0x1618] ;  /* 0x00161800012e7983 */ /* 0x000ea20000300a00 */
[----:B----4-:R-:W-:Y:S01]  /*b5a40*/  IMAD R38, R9, 0x100, R8 ;  /* 0x0000010009267824 */ /* 0x010fe200078e0208 */
[----:B------:R-:W-:Y:S02]  /*b5a50*/  F2FP.F16.E5M2.UNPACK_B R37, R35 ;  /* 0x00000023ff25723e */ /* 0x000fe400020004ff */
[----:B------:R-:W4:Y:S01]  /*b5a60*/  LDL.LU.64 R40, [R1+0x1600] ;  /* 0x0016000001287983 */ /* 0x000f220000300a00 */
[----:B------:R-:W-:Y:S01]  /*b5a70*/  IMAD R39, R11, 0x100, R10 ;  /* 0x000001000b277824 */ /* 0x000fe200078e020a */
[----:B------:R-:W-:Y:S02]  /*b5a80*/  F2FP.F16.E5M2.UNPACK_B R38, R38 ;  /* 0x00000026ff26723e */ /* 0x000fe400020004ff */
[----:B------:R-:W4:Y:S02]  /*b5a90*/  LDL.LU.64 R42, [R1+0x1608] ;  /* 0x00160800012a7983 */ /* 0x000f240000300a00 */
[----:B------:R-:W-:-:S02]  /*b5aa0*/  F2FP.F16.E5M2.UNPACK_B R39, R39 ;  /* 0x00000027ff27723e */ /* 0x000fc400020004ff */
[----:B------:R-:W2:Y:S04]  /*b5ab0*/  LDL.LU.64 R28, [R1+0x15f0] ;  /* 0x0015f000011c7983 */ /* 0x000ea80000300a00 */
[----:B------:R-:W2:Y:S04]  /*b5ac0*/  LDL.LU.64 R30, [R1+0x15f8] ;  /* 0x0015f800011e7983 */ /* 0x000ea80000300a00 */
[----:B0-----:R-:W2:Y:S04]  /*b5ad0*/  LDL.LU.64 R20, [R1+0x15e0] ;  /* 0x0015e00001147983 */ /* 0x001ea80000300a00 */
[----:B---3--:R-:W3:Y:S04]  /*b5ae0*/  LDL.LU.64 R22, [R1+0x15e8] ;  /* 0x0015e80001167983 */ /* 0x008ee80000300a00 */
[----:B------:R-:W3:Y:S04]  /*b5af0*/  LDL.LU.64 R8, [R1+0x15d0] ;  /* 0x0015d00001087983 */ /* 0x000ee80000300a00 */
[----:B------:R-:W3:Y:S04]  /*b5b00*/  LDL.LU.64 R10, [R1+0x15d8] ;  /* 0x0015d800010a7983 */ /* 0x000ee80000300a00 */
[----:B------:R-:W3:Y:S04]  /*b5b10*/  LDL.LU.64 R4, [R1+0x1460] ;  /* 0x0014600001047983 */ /* 0x000ee80000300a00 */
[----:B------:R-:W3:Y:S01]  /*b5b20*/  LDL.LU.64 R6, [R1+0x1468] ;  /* 0x0014680001067983 */ /* 0x000ee20000300a00 */
[----:B------:R-:W-:-:S15]  /*b5b30*/  HMMA.16816.F32 R24, R36, R32, R24 ;  /* 0x000000202418723c */ /* 0x000fde0000001818 */
[----:B------:R-:W-:-:S04]  /*b5b40*/  NOP ;  /* 0x0000000000007918 */ /* 0x000fc80000000000 */
[----:B------:R-:W-:Y:S04]  /*b5b50*/  STL.64 [R1+0xcd0], R24 ;  /* 0x000cd01801007387 */ /* 0x000fe80000100a00 */
[----:B------:R0:W-:Y:S04]  /*b5b60*/  STL.64 [R1+0xcd8], R26 ;  /* 0x000cd81a01007387 */ /* 0x0001e80000100a00 */
[----:B0-----:R-:W3:Y:S04]  /*b5b70*/  LDL.LU.64 R26, [R1+0xb430] ;  /* 0x00b43000011a7983 */ /* 0x001ee80000300a00 */
[----:B------:R-:W3:Y:S01]  /*b5b80*/  LDL.LU.64 R24, [R1+0xb428] ;  /* 0x00b4280001187983 */ /* 0x000ee20000300a00 */
[C---:B----4-:R-:W-:Y:S08]  /*b5b90*/  HMMA.16816.F32 R40, R36.reuse, R18, R40 ;  /* 0x000000122428723c */ /* 0x050ff00000001828 */
[C---:B--2---:R-:W-:Y:S08]  /*b5ba0*/  HMMA.16816.F32 R28, R36.reuse, R16, R28 ;  /* 0x00000010241c723c */ /* 0x044ff0000000181c */
[C---:B---3--:R-:W-:Y:S08]  /*b5bb0*/  HMMA.16816.F32 R20, R36.reuse, R14, R20 ;  /* 0x0000000e2414723c */ /* 0x048ff00000001814 */
[C---:B------:R-:W-:Y:S08]  /*b5bc0*/  HMMA.16816.F32 R48, R36.reuse, R26, R48 ;  /* 0x0000001a2430723c */ /* 0x040ff00000001830 */
[C---:B------:R-:W-:Y:S11]  /*b5bd0*/  HMMA.16816.F32 R44, R36.reuse, R24, R44 ;  /* 0x00000018242c723c */ /* 0x040ff6000000182c */
[----:B------:R-:W-:Y:S04]  /*b5be0*/  STL.64 [R1+0xd00], R48 ;  /* 0x000d003001007387 */ /* 0x000fe80000100a00 */
[----:B------:R-:W-:Y:S04]  /*b5bf0*/  STL.64 [R1+0xd08], R50 ;  /* 0x000d083201007387 */ /* 0x000fe80000100a00 */
[----:B------:R-:W-:Y:S04]  /*b5c00*/  STL.64 [R1+0xd10], R44 ;  /* 0x000d102c01007387 */ /* 0x000fe80000100a00 */
[----:B------:R0:W-:Y:S04]  /*b5c10*/  STL.64 [R1+0xd18], R46 ;  /* 0x000d182e01007387 */ /* 0x0001e80000100a00 */
[----:B------:R1:W-:Y:S04]  /*b5c20*/  STL.64 [R1+0xd20], R40 ;  /* 0x000d202801007387 */ /* 0x0003e80000100a00 */
[----:B------:R2:W-:Y:S01]  /*b5c30*/  STL.64 [R1+0xd28], R42 ;  /* 0x000d282a01007387 */ /* 0x0005e20000100a00 */
[C---:B0-----:R-:W-:Y:S03]  /*b5c40*/  HMMA.16816.F32 R44, R36.reuse, R12, R8 ;  /* 0x0000000c242c723c */ /* 0x041fe60000001808 */
[----:B-1----:R-:W3:Y:S04]  /*b5c50*/  LDL.LU.64 R40, [R1+0x15c0] ;  /* 0x0015c00001287983 */ /* 0x002ee80000300a00 */
[----:B------:R0:W-:Y:S04]  /*b5c60*/  STL.64 [R1+0xd30], R28 ;  /* 0x000d301c01007387 */ /* 0x0001e80000100a00 */
[----:B------:R1:W-:Y:S04]  /*b5c70*/  STL.64 [R1+0xd38], R30 ;  /* 0x000d381e01007387 */ /* 0x0003e80000100a00 */
[----:B--2---:R-:W3:Y:S04]  /*b5c80*/  LDL.LU.64 R42, [R1+0x15c8] ;  /* 0x0015c800012a7983 */ /* 0x004ee80000300a00 */
[----:B------:R2:W-:Y:S04]  /*b5c90*/  STL.64 [R1+0xd40], R20 ;  /* 0x000d401401007387 */ /* 0x0005e80000100a00 */
[----:B------:R4:W-:Y:S04]  /*b5ca0*/  STL.64 [R1+0xd48], R22 ;  /* 0x000d481601007387 */ /* 0x0009e80000100a00 */
[----:B0-----:R-:W3:Y:S04]  /*b5cb0*/  LDL.LU.64 R28, [R1+0x15b0] ;  /* 0x0015b000011c7983 */ /* 0x001ee80000300a00 */
[----:B-1----:R-:W3:Y:S04]  /*b5cc0*/  LDL.LU.64 R30, [R1+0x15b8] ;  /* 0x0015b800011e7983 */ /* 0x002ee80000300a00 */
[----:B--2---:R-:W2:Y:S04]  /*b5cd0*/  LDL.LU.64 R20, [R1+0x15a0] ;  /* 0x0015a00001147983 */ /* 0x004ea80000300a00 */
[----:B----4-:R-:W2:Y:S01]  /*b5ce0*/  LDL.LU.64 R22, [R1+0x15a8] ;  /* 0x0015a80001167983 */ /* 0x010ea20000300a00 */
[----:B------:R-:W-:Y:S03]  /*b5cf0*/  HMMA.16816.F32 R36, R36, R2, R4 ;  /* 0x000000022424723c */ /* 0x000fe60000001804 */
[----:B------:R-:W4:Y:S04]  /*b5d00*/  LDL.LU.64 R8, [R1+0x1590] ;  /* 0x0015900001087983 */ /* 0x000f280000300a00 */
[----:B------:R-:W4:Y:S04]  /*b5d10*/  LDL.LU.64 R10, [R1+0x1598] ;  /* 0x00159800010a7983 */ /* 0x000f280000300a00 */
[----:B------:R-:W-:Y:S04]  /*b5d20*/  STL.64 [R1+0xd60], R44 ;  /* 0x000d602c01007387 */ /* 0x000fe80000100a00 */
[----:B------:R-:W-:Y:S04]  /*b5d30*/  STL.64 [R1+0xd68], R46 ;  /* 0x000d682e01007387 */ /* 0x000fe80000100a00 */
[----:B------:R-:W4:Y:S04]  /*b5d40*/  LDL.LU.64 R4, [R1+0x1760] ;  /* 0x0017600001047983 */ /* 0x000f280000300a00 */
[----:B------:R-:W4:Y:S01]  /*b5d50*/  LDL.LU.64 R6, [R1+0x1768] ;  /* 0x0017680001067983 */ /* 0x000f220000300a00 */
[----:B------:R-:W-:-:S03]  /*b5d60*/  IMAD R34, R54, 0x100, R53 ;  /* 0x0000010036227824 */ /* 0x000fc600078e0235 */
[----:B------:R-:W-:Y:S01]  /*b5d70*/  STL.64 [R1+0xd50], R36 ;  /* 0x000d502401007387 */ /* 0x000fe20000100a00 */
[----:B------:R-:W-:-:S03]  /*b5d80*/  IMAD R35, R56, 0x100, R55 ;  /* 0x0000010038237824 */ /* 0x000fc600078e0237 */
[----:B------:R0:W-:Y:S02]  /*b5d90*/  STL.64 [R1+0xd58], R38 ;  /* 0x000d582601007387 */ /* 0x0001e40000100a00 */
[----:B0-----:R-:W-:Y:S02]  /*b5da0*/  IMAD R38, R58, 0x100, R57 ;  /* 0x000001003a267824 */ /* 0x001fe400078e0239 */
[----:B------:R-:W-:Y:S01]  /*b5db0*/  IMAD R39, R0, 0x100, R59 ;  /* 0x0000010000277824 */ /* 0x000fe200078e023b */
[----:B------:R-:W-:Y:S02]  /*b5dc0*/  F2FP.F16.E5M2.UNPACK_B R36, R34 ;  /* 0x00000022ff24723e */ /* 0x000fe400020004ff */
[----:B------:R-:W-:Y:S02]  /*b5dd0*/  F2FP.F16.E5M2.UNPACK_B R37, R35 ;  /* 0x00000023ff25723e */ /* 0x000fe400020004ff */
[----:B------:R-:W-:Y:S02]  /*b5de0*/  F2FP.F16.E5M2.UNPACK_B R38, R38 ;  /* 0x00000026ff26723e */ /* 0x000fe400020004ff */
[----:B------:R-:W-:-:S07]  /*b5df0*/  F2FP.F16.E5M2.UNPACK_B R39, R39 ;  /* 0x00000027ff27723e */ /* 0x000fce00020004ff */
[C---:B---3--:R-:W-:Y:S08]  /*b5e00*/  HMMA.16816.F32 R40, R36.reuse, R32, R40 ;  /* 0x000000202428723c */ /* 0x048ff00000001828 */
[C---:B------:R-:W-:Y:S08]  /*b5e10*/  HMMA.16816.F32 R28, R36.reuse, R26, R28 ;  /* 0x0000001a241c723c */ /* 0x040ff0000000181c */
[C---:B--2---:R-:W-:Y:S08]  /*b5e20*/  HMMA.16816.F32 R20, R36.reuse, R24, R20 ;  /* 0x000000182414723c */ /* 0x044ff00000001814 */
[C---:B----4-:R-:W-:Y:S01]  /*b5e30*/  HMMA.16816.F32 R8, R36.reuse, R18, R8 ;  /* 0x000000122408723c */ /* 0x050fe20000001808 */
[----:B------:R-:W-:Y:S04]  /*b5e40*/  STL.64 [R1+0xd70], R40 ;  /* 0x000d702801007387 */ /* 0x000fe80000100a00 */
[----:B------:R-:W-:Y:S04]  /*b5e50*/  STL.64 [R1+0xd78], R42 ;  /* 0x000d782a01007387 */ /* 0x000fe80000100a00 */
[----:B------:R-:W-:Y:S01]  /*b5e60*/  STL.64 [R1+0xb410], R26 ;  /* 0x00b4101a01007387 */ /* 0x000fe20000100a00 */
[C---:B------:R-:W-:Y:S03]  /*b5e70*/  HMMA.16816.F32 R4, R36.reuse, R16, R4 ;  /* 0x000000102404723c */ /* 0x040fe60000001804 */
[----:B------:R-:W-:Y:S04]  /*b5e80*/  STL.64 [R1+0xd80], R28 ;  /* 0x000d801c01007387 */ /* 0x000fe80000100a00 */
[----:B------:R-:W-:Y:S04]  /*b5e90*/  STL.64 [R1+0xd88], R30 ;  /* 0x000d881e01007387 */ /* 0x000fe80000100a00 */
[----:B------:R0:W-:Y:S04]  /*b5ea0*/  STL.64 [R1+0xb408], R24 ;  /* 0x00b4081801007387 */ /* 0x0001e80000100a00 */
[----:B------:R1:W-:Y:S04]  /*b5eb0*/  STL.64 [R1+0xd90], R20 ;  /* 0x000d901401007387 */ /* 0x0003e80000100a00 */
[----:B------:R2:W-:Y:S04]  /*b5ec0*/  STL.64 [R1+0xd98], R22 ;  /* 0x000d981601007387 */ /* 0x0005e80000100a00 */
[----:B0-----:R-:W3:Y:S04]  /*b5ed0*/  LDL.LU.64 R24, [R1+0x1750] ;  /* 0x0017500001187983 */ /* 0x001ee80000300a00 */
[----:B------:R-:W3:Y:S04]  /*b5ee0*/  LDL.LU.64 R26, [R1+0x1758] ;  /* 0x00175800011a7983 */ /* 0x000ee80000300a00 */
[----:B------:R-:W-:Y:S04]  /*b5ef0*/  STL.64 [R1+0xda0], R8 ;  /* 0x000da00801007387 */ /* 0x000fe80000100a00 */
[----:B------:R-:W-:Y:S04]  /*b5f00*/  STL.64 [R1+0xda8], R10 ;  /* 0x000da80a01007387 */ /* 0x000fe80000100a00 */
[----:B-1----:R-:W4:Y:S04]  /*b5f10*/  LDL.LU.64 R20, [R1+0x1740] ;  /* 0x0017400001147983 */ /* 0x002f280000300a00 */
[----:B--2---:R-:W4:Y:S04]  /*b5f20*/  LDL.LU.64 R22, [R1+0x1748] ;  /* 0x0017480001167983 */ /* 0x004f280000300a00 */
[----:B------:R0:W-:Y:S04]  /*b5f30*/  STL.64 [R1+0xdb0], R4 ;  /* 0x000db00401007387 */ /* 0x0001e80000100a00 */
[----:B------:R1:W-:Y:S04]  /*b5f40*/  STL.64 [R1+0xdb8], R6 ;  /* 0x000db80601007387 */ /* 0x0003e80000100a00 */
[----:B------:R-:W2:Y:S01]  /*b5f50*/  LDL.LU R34, [R1+0x1a44] ;  /* 0x001a440001227983 */ /* 0x000ea20000300800 */
[C---:B---3--:R-:W-:Y:S03]  /*b5f60*/  HMMA.16816.F32 R24, R36.reuse, R14, R24 ;  /* 0x0000000e2418723c */ /* 0x048fe60000001818 */
[----:B--2---:R-:W-:Y:S04]  /*b5f70*/  STL [R1+0xb420], R34 ;  /* 0x00b4202201007387 */ /* 0x004fe80000100800 */
[----:B------:R2:W-:Y:S04]  /*b5f80*/  STL.64 [R1+0xb418], R32 ;  /* 0x00b4182001007387 */ /* 0x0005e80000100a00 */
[----:B------:R-:W3:Y:S04]  /*b5f90*/  LDL.LU R61, [R1+0x1a40] ;  /* 0x001a4000013d7983 */ /* 0x000ee80000300800 */
[----:B------:R-:W3:Y:S04]  /*b5fa0*/  LDL.LU R60, [R1+0x1a4c] ;  /* 0x001a4c00013c7983 */ /* 0x000ee80000300800 */
[----:B0-----:R-:W3:Y:S04]  /*b5fb0*/  LDL.LU R4, [R1+0x1a48] ;  /* 0x001a480001047983 */ /* 0x001ee80000300800 */
[----:B------:R-:W3:Y:S04]  /*b5fc0*/  LDL.LU R5, [R1+0x1a54] ;  /* 0x001a540001057983 */ /* 0x000ee80000300800 */
[----:B-1----:R-:W3:Y:S04]  /*b5fd0*/  LDL.LU R6, [R1+0x1a50] ;  /* 0x001a500001067983 */ /* 0x002ee80000300800 */
[----:B------:R-:W3:Y:S04]  /*b5fe0*/  LDL.LU R31, [R1+0x1a5c] ;  /* 0x001a5c00011f7983 */ /* 0x000ee80000300800 */
[----:B------:R-:W3:Y:S04]  /*b5ff0*/  LDL.LU R0, [R1+0x1a58] ;  /* 0x001a580001007983 */ /* 0x000ee80000300800 */
[----:B------:R-:W-:Y:S04]  /*b6000*/  STL.64 [R1+0xb400], R18 ;  /* 0x00b4001201007387 */ /* 0x000fe80000100a00 */
[----:B------:R4:W-:Y:S04]  /*b6010*/  STL.64 [R1+0xb3f8], R16 ;  /* 0x00b3f81001007387 */ /* 0x0009e80000100a00 */
[----:B------:R-:W3:Y:S04]  /*b6020*/  LDL.LU R7, [R1+0x1a64] ;  /* 0x001a640001077983 */ /* 0x000ee80000300800 */
[----:B------:R-:W3:Y:S04]  /*b6030*/  LDL.LU R8, [R1+0x1a60] ;  /* 0x001a600001087983 */ /* 0x000ee80000300800 */
[----:B------:R-:W3:Y:S04]  /*b6040*/  LDL.LU R9, [R1+0x1a6c] ;  /* 0x001a6c0001097983 */ /* 0x000ee80000300800 */
[----:B------:R-:W3:Y:S04]  /*b6050*/  LDL.LU R10, [R1+0x1a68] ;  /* 0x001a6800010a7983 */ /* 0x000ee80000300800 */
[----:B------:R-:W3:Y:S04]  /*b6060*/  LDL.LU R11, [R1+0x1a74] ;  /* 0x001a7400010b7983 */ /* 0x000ee80000300800 */
[----:B------:R-:W3:Y:S04]  /*b6070*/  LDL.LU R28, [R1+0x1a70] ;  /* 0x001a7000011c7983 */ /* 0x000ee80000300800 */
[----:B------:R-:W3:Y:S04]  /*b6080*/  LDL.LU R29, [R1+0x1a7c] ;  /* 0x001a7c00011d7983 */ /* 0x000ee80000300800 */
[----:B------:R-:W3:Y:S04]  /*b6090*/  LDL.LU R30, [R1+0x1a78] ;  /* 0x001a7800011e7983 */ /* 0x000ee80000300800 */
[----:B--2---:R-:W2:Y:S04]  /*b60a0*/  LDL.LU.64 R32, [R1+0x1580] ;  /* 0x0015800001207983 */ /* 0x004ea80000300a00 */
[----:B------:R0:W-:Y:S04]  /*b60b0*/  STL.64 [R1+0xdc0], R24 ;  /* 0x000dc01801007387 */ /* 0x0001e80000100a00 */
[----:B------:R1:W-:Y:S04]  /*b60c0*/  STL.64 [R1+0xdc8], R26 ;  /* 0x000dc81a01007387 */ /* 0x0003e80000100a00 */
[----:B------:R-:W2:Y:S01]  /*b60d0*/  LDL.LU.64 R34, [R1+0x1588] ;  /* 0x0015880001227983 */ /* 0x000ea20000300a00 */
[----:B----4-:R-:W-:-:S15]  /*b60e0*/  HMMA.16816.F32 R16, R36, R12, R20 ;  /* 0x0000000c2410723c */ /* 0x010fde0000001814 */
[----:B------:R-:W-:-:S04]  /*b60f0*/  NOP ;  /* 0x0000000000007918 */ /* 0x000fc80000000000 */
[----:B------:R4:W-:Y:S04]  /*b6100*/  STL.64 [R1+0xde0], R16 ;  /* 0x000de01001007387 */ /* 0x0009e80000100a00 */
[----:B------:R4:W-:Y:S04]  /*b6110*/  STL.64 [R1+0xde8], R18 ;  /* 0x000de81201007387 */ /* 0x0009e80000100a00 */
[----:B0-----:R-:W3:Y:S04]  /*b6120*/  LDL.LU.64 R24, [R1+0x1730] ;  /* 0x0017300001187983 */ /* 0x001ee80000300a00 */
[----:B-1----:R-:W3:Y:S04]  /*b6130*/  LDL.LU.64 R26, [R1+0x1738] ;  /* 0x00173800011a7983 */ /* 0x002ee80000300a00 */
[----:B----4-:R-:W4:Y:S04]  /*b6140*/  LDL.LU.64 R16, [R1+0x1720] ;  /* 0x0017200001107983 */ /* 0x010f280000300a00 */
        /* <DEDUP_REMOVED lines=14> */
[----:B------:R-:W2:Y:S04]  /*b6230*/  LDL.LU R34, [R1+0xb420] ;  /* 0x00b4200001227983 */ /* 0x000ea80000300800 */
[----:B------:R-:W4:Y:S01]  /*b6240*/  LDL.LU.64 R32, [R1+0xb418] ;  /* 0x00b4180001207983 */ /* 0x000f220000300a00 */
[----:B---3--:R-:W-:-:S11]  /*b6250*/  IMAD R35, R4, 0x100, R60 ;  /* 0x0000010004237824 */ /* 0x008fd600078e023c */
[----:B------:R-:W-:Y:S04]  /*b6260*/  STL.64 [R1+0xdd0], R36 ;  /* 0x000dd02401007387 */ /* 0x000fe80000100a00 */
[----:B------:R0:W-:Y:S02]  /*b6270*/  STL.64 [R1+0xdd8], R38 ;  /* 0x000dd82601007387 */ /* 0x0001e40000100a00 */
[----:B0-----:R-:W-:Y:S02]  /*b6280*/  IMAD R38, R6, 0x100, R5 ;  /* 0x0000010006267824 */ /* 0x001fe400078e0205 */
[----:B------:R-:W-:Y:S01]  /*b6290*/  IMAD R39, R0, 0x100, R31 ;  /* 0x0000010000277824 */ /* 0x000fe200078e021f */
[----:B------:R-:W-:Y:S02]  /*b62a0*/  F2FP.F16.E5M2.UNPACK_B R37, R35 ;  /* 0x00000023ff25723e */ /* 0x000fe400020004ff */
[----:B------:R-:W-:-:S02]  /*b62b0*/  F2FP.F16.E5M2.UNPACK_B R38, R38 ;  /* 0x00000026ff26723e */ /* 0x000fc400020004ff */
[----:B------:R-:W-:Y:S01]  /*b62c0*/  F2FP.F16.E5M2.UNPACK_B R39, R39 ;  /* 0x00000027ff27723e */ /* 0x000fe200020004ff */
[----:B--2---:R-:W-:-:S05]  /*b62d0*/  IMAD R34, R61, 0x100, R34 ;  /* 0x000001003d227824 */ /* 0x004fca00078e0222 */
[----:B------:R-:W-:-:S07]  /*b62e0*/  F2FP.F16.E5M2.UNPACK_B R36, R34 ;  /* 0x00000022ff24723e */ /* 0x000fce00020004ff */
[----:B----4-:R-:W-:-:S15]  /*b62f0*/  HMMA.16816.F32 R24, R36, R32, R24 ;  /* 0x000000202418723c */ /* 0x010fde0000001818 */
[----:B------:R-:W-:-:S04]  /*b6300*/  NOP ;  /* 0x0000000000007918 */ /* 0x000fc80000000000 */
[----:B------:R-:W-:Y:S04]  /*b6310*/  STL.64 [R1+0xdf0], R24 ;  /* 0x000df01801007387 */ /* 0x000fe80000100a00 */
[----:B------:R0:W-:Y:S04]  /*b6320*/  STL.64 [R1+0xdf8], R26 ;  /* 0x000df81a01007387 */ /* 0x0001e80000100a00 */
[----:B0-----:R-:W2:Y:S04]  /*b6330*/  LDL.LU.64 R26, [R1+0xb410] ;  /* 0x00b41000011a7983 */ /* 0x001ea80000300a00 */
[----:B------:R-:W3:Y:S01]  /*b6340*/  LDL.LU.64 R24, [R1+0xb408] ;  /* 0x00b4080001187983 */ /* 0x000ee20000300a00 */
[----:B--2---:R-:W-:-:S15]  /*b6350*/  HMMA.16816.F32 R16, R36, R26, R16 ;  /* 0x0000001a2410723c */ /* 0x004fde0000001810 */
[----:B------:R-:W-:-:S04]  /*b6360*/  NOP ;  /* 0x0000000000007918 */ /* 0x000fc80000000000 */
[----:B------:R-:W-:Y:S04]  /*b6370*/  STL.64 [R1+0xe00], R16 ;  /* 0x000e001001007387 */ /* 0x000fe80000100a00 */
[----:B------:R0:W-:Y:S04]  /*b6380*/  STL.64 [R1+0xe08], R18 ;  /* 0x000e081201007387 */ /* 0x0001e80000100a00 */
[----:B0-----:R-:W2:Y:S04]  /*b6390*/  LDL.LU.64 R18, [R1+0xb400] ;  /* 0x00b4000001127983 */ /* 0x001ea80000300a00 */
[----:B------:R-:W4:Y:S01]  /*b63a0*/  LDL.LU.64 R16, [R1+0xb3f8] ;  /* 0x00b3f80001107983 */ /* 0x000f220000300a00 */
[C---:B---3--:R-:W-:Y:S08]  /*b63b0*/  HMMA.16816.F32 R56, R36.reuse, R24, R56 ;  /* 0x000000182438723c */ /* 0x048ff00000001838 */
[C---:B------:R-:W-:Y:S08]  /*b63c0*/  HMMA.16816.F32 R44, R36.reuse, R14, R44 ;  /* 0x0000000e242c723c */ /* 0x040ff0000000182c */
[C---:B------:R-:W-:Y:S08]  /*b63d0*/  HMMA.16816.F32 R40, R36.reuse, R12, R40 ;  /* 0x0000000c2428723c */ /* 0x040ff00000001828 */
[C---:B------:R-:W-:Y:S01]  /*b63e0*/  HMMA.16816.F32 R20, R36.reuse, R2, R20 ;  /* 0x000000022414723c */ /* 0x040fe20000001814 */
[----:B------:R-:W-:Y:S04]  /*b63f0*/  STL.64 [R1+0xe10], R56 ;  /* 0x000e103801007387 */ /* 0x000fe80000100a00 */
[----:B------:R-:W-:Y:S03]  /*b6400*/  STL.64 [R1+0xe18], R58 ;  /* 0x000e183a01007387 */ /* 0x000fe60000100a00 */
[C---:B--2---:R-:W-:Y:S08]  /*b6410*/  HMMA.16816.F32 R52, R36.reuse, R18, R52 ;  /* 0x000000122434723c */ /* 0x044ff00000001834 */
[----:B----4-:R-:W-:Y:S11]  /*b6420*/  HMMA.16816.F32 R48, R36, R16, R48 ;  /* 0x000000102430723c */ /* 0x010ff60000001830 */
        /* <DEDUP_REMOVED lines=14> */
[----:B-1----:R-:W3:Y:S04]  /*b6510*/  LDL.LU.64 R20, [R1+0x16a0] ;  /* 0x0016a00001147983 */ /* 0x002ee80000300a00 */
[----:B----4-:R-:W4:Y:S01]  /*b6520*/  LDL.LU.64 R22, [R1+0x16a8] ;  /* 0x0016a80001167983 */ /* 0x010f220000300a00 */
[----:B------:R-:W-:-:S02]  /*b6530*/  IMAD R34, R8, 0x100, R7 ;  /* 0x0000010008227824 */ /* 0x000fc400078e0207 */
[----:B------:R-:W-:Y:S01]  /*b6540*/  IMAD R35, R10, 0x100, R9 ;  /* 0x000001000a237824 */ /* 0x000fe200078e0209 */
[----:B------:R-:W4:Y:S01]  /*b6550*/  LDL.LU R31, [R1+0x1a84] ;  /* 0x001a8400011f7983 */ /* 0x000f220000300800 */
[----:B------:R-:W-:Y:S02]  /*b6560*/  IMAD R38, R28, 0x100, R11 ;  /* 0x000001001c267824 */ /* 0x000fe400078e020b */
[----:B------:R-:W-:Y:S01]  /*b6570*/  IMAD R39, R30, 0x100, R29 ;  /* 0x000001001e277824 */ /* 0x000fe200078e021d */
[----:B------:R-:W4:Y:S01]  /*b6580*/  LDL.LU R0, [R1+0x1a80] ;  /* 0x001a800001007983 */ /* 0x000f220000300800 */
[----:B------:R-:W-:Y:S02]  /*b6590*/  F2FP.F16.E5M2.UNPACK_B R36, R34 ;  /* 0x00000022ff24723e */ /* 0x000fe400020004ff */
[----:B------:R-:W-:Y:S01]  /*b65a0*/  F2FP.F16.E5M2.UNPACK_B R37, R35 ;  /* 0x00000023ff25723e */ /* 0x000fe200020004ff */
[----:B------:R-:W4:Y:S01]  /*b65b0*/  LDL.LU.64 R8, [R1+0x1690] ;  /* 0x0016900001087983 */ /* 0x000f220000300a00 */
[----:B------:R-:W-:-:S02]  /*b65c0*/  F2FP.F16.E5M2.UNPACK_B R38, R38 ;  /* 0x00000026ff26723e */ /* 0x000fc400020004ff */
[----:B------:R-:W-:Y:S01]  /*b65d0*/  F2FP.F16.E5M2.UNPACK_B R39, R39 ;  /* 0x00000027ff27723e */ /* 0x000fe200020004ff */
[----:B------:R-:W4:Y:S04]  /*b65e0*/  LDL.LU.64 R10, [R1+0x1698] ;  /* 0x00169800010a7983 */ /* 0x000f280000300a00 */
[----:B------:R-:W4:Y:S04]  /*b65f0*/  LDL.LU.64 R4, [R1+0x1860] ;  /* 0x0018600001047983 */ /* 0x000f280000300a00 */
[----:B------:R-:W4:Y:S01]  /*b6600*/  LDL.LU.64 R6, [R1+0x1868] ;  /* 0x0018680001067983 */ /* 0x000f220000300a00 */
[C---:B--2---:R-:W-:Y:S08]  /*b6610*/  HMMA.16816.F32 R44, R36.reuse, R32, R44 ;  /* 0x00000020242c723c */ /* 0x044ff0000000182c */
[C---:B---3--:R-:W-:Y:S11]  /*b6620*/  HMMA.16816.F32 R40, R36.reuse, R26, R40 ;  /* 0x0000001a2428723c */ /* 0x048ff60000001828 */
[----:B------:R0:W-:Y:S04]  /*b6630*/  STL.64 [R1+0xe70], R44 ;  /* 0x000e702c01007387 */ /* 0x0001e80000100a00 */
[----:B------:R1:W-:Y:S01]  /*b6640*/  STL.64 [R1+0xe78], R46 ;  /* 0x000e782e01007387 */ /* 0x0003e20000100a00 */
[C---:B----4-:R-:W-:Y:S03]  /*b6650*/  HMMA.16816.F32 R20, R36.reuse, R24, R20 ;  /* 0x000000182414723c */ /* 0x050fe60000001814 */
[----:B0-----:R-:W2:Y:S04]  /*b6660*/  LDL.LU.64 R44, [R1+0x1850] ;  /* 0x00185000012c7983 */ /* 0x001ea80000300a00 */
[----:B------:R-:W-:Y:S04]  /*b6670*/  STL.64 [R1+0xe80], R40 ;  /* 0x000e802801007387 */ /* 0x000fe80000100a00 */
[----:B------:R-:W-:Y:S04]  /*b6680*/  STL.64 [R1+0xe88], R42 ;  /* 0x000e882a01007387 */ /* 0x000fe80000100a00 */
[----:B-1----:R-:W2:Y:S04]  /*b6690*/  LDL.LU.64 R46, [R1+0x1858] ;  /* 0x00185800012e7983 */ /* 0x002ea80000300a00 */
[----:B------:R0:W-:Y:S04]  /*b66a0*/  STL.64 [R1+0xe90], R20 ;  /* 0x000e901401007387 */ /* 0x0001e80000100a00 */
[----:B------:R1:W-:Y:S04]  /*b66b0*/  STL.64 [R1+0xe98], R22 ;  /* 0x000e981601007387 */ /* 0x0003e80000100a00 */
[----:B0-----:R-:W3:Y:S04]  /*b66c0*/  LDL.LU.64 R20, [R1+0x1840] ;  /* 0x0018400001147983 */ /* 0x001ee80000300a00 */
[----:B-1----:R-:W3:Y:S04]  /*b66d0*/  LDL.LU.64 R22, [R1+0x1848] ;  /* 0x0018480001167983 */ /* 0x002ee80000300a00 */
[----:B------:R-:W4:Y:S04]  /*b66e0*/  LDL.LU.64 R40, [R1+0x1680] ;  /* 0x0016800001287983 */ /* 0x000f280000300a00 */
[----:B------:R-:W4:Y:S04]  /*b66f0*/  LDL.LU.64 R42, [R1+0x1688] ;  /* 0x00168800012a7983 */ /* 0x000f280000300a00 */
[----:B------:R-:W-:Y:S04]  /*b6700*/  STL.64 [R1+0xb3f0], R26 ;  /* 0x00b3f01a01007387 */ /* 0x000fe80000100a00 */
[----:B------:R0:W-:Y:S04]  /*b6710*/  STL.64 [R1+0xb3e8], R24 ;  /* 0x00b3e81801007387 */ /* 0x0001e80000100a00 */
[----:B------:R-:W4:Y:S01]  /*b6720*/  LDL.LU R60, [R1+0x1a8c] ;  /* 0x001a8c00013c7983 */ /* 0x000f220000300800 */
[C---:B0-----:R-:W-:Y:S08]  /*b6730*/  HMMA.16816.F32 R24, R36.reuse, R18, R8 ;  /* 0x000000122418723c */ /* 0x041ff00000001808 */
[C---:B------:R-:W-:Y:S11]  /*b6740*/  HMMA.16816.F32 R8, R36.reuse, R16, R4 ;  /* 0x000000102408723c */ /* 0x040ff60000001804 */
[----:B------:R-:W-:Y:S04]  /*b6750*/  STL.64 [R1+0xea0], R24 ;  /* 0x000ea01801007387 */ /* 0x000fe80000100a00 */
[----:B------:R-:W-:Y:S04]  /*b6760*/  STL.64 [R1+0xea8], R26 ;  /* 0x000ea81a01007387 */ /* 0x000fe80000100a00 */
[----:B------:R-:W4:Y:S04]  /*b6770*/  LDL.LU R4, [R1+0x1a88] ;  /* 0x001a880001047983 */ /* 0x000f280000300800 */
[----:B------:R0:W-:Y:S04]  /*b6780*/  STL.64 [R1+0xeb0], R8 ;  /* 0x000eb00801007387 */ /* 0x0001e80000100a00 */
[----:B------:R1:W-:Y:S04]  /*b6790*/  STL.64 [R1+0xeb8], R10 ;  /* 0x000eb80a01007387 */ /* 0x0003e80000100a00 */
[----:B------:R-:W4:Y:S04]  /*b67a0*/  LDL.LU R5, [R1+0x1b38] ;  /* 0x001b380001057983 */ /* 0x000f280000300800 */
[----:B------:R-:W4:Y:S04]  /*b67b0*/  LDL.LU R6, [R1+0x1b34] ;  /* 0x001b340001067983 */ /* 0x000f280000300800 */
[----:B0-----:R-:W4:Y:S04]  /*b67c0*/  LDL.LU R8, [R1+0x1b40] ;  /* 0x001b400001087983 */ /* 0x001f280000300800 */
[----:B------:R-:W4:Y:S04]  /*b67d0*/  LDL.LU R9, [R1+0x1b3c] ;  /* 0x001b3c0001097983 */ /* 0x000f280000300800 */
[----:B------:R-:W-:Y:S04]  /*b67e0*/  STL.64 [R1+0xb3e0], R18 ;  /* 0x00b3e01201007387 */ /* 0x000fe80000100a00 */
[----:B------:R2:W-:Y:S04]  /*b67f0*/  STL.64 [R1+0xb3d8], R16 ;  /* 0x00b3d81001007387 */ /* 0x0005e80000100a00 */
[----:B-1----:R-:W4:Y:S04]  /*b6800*/  LDL.LU R10, [R1+0x1b48] ;  /* 0x001b4800010a7983 */ /* 0x002f280000300800 */
[----:B------:R-:W4:Y:S01]  /*b6810*/  LDL.LU R11, [R1+0x1b44] ;  /* 0x001b4400010b7983 */ /* 0x000f220000300800 */
[----:B--2---:R-:W-:-:S15]  /*b6820*/  HMMA.16816.F32 R16, R36, R14, R44 ;  /* 0x0000000e2410723c */ /* 0x004fde000000182c */
[----:B------:R-:W-:-:S04]  /*b6830*/  NOP ;  /* 0x0000000000007918 */ /* 0x000fc80000000000 */
[----:B------:R-:W-:Y:S04]  /*b6840*/  STL.64 [R1+0xec0], R16 ;  /* 0x000ec01001007387 */ /* 0x000fe80000100a00 */
[----:B------:R3:W-:Y:S02]  /*b6850*/  STL.64 [R1+0xec8], R18 ;  /* 0x000ec81201007387 */ /* 0x0007e40000100a00 */
[----:B---3--:R-:W-:Y:S02]  /*b6860*/  HMMA.16816.F32 R16, R36, R12, R20 ;  /* 0x0000000c2410723c */ /* 0x008fe40000001814 */
[----:B------:R-:W2:Y:S04]  /*b6870*/  LDL.LU R20, [R1+0x1b50] ;  /* 0x001b500001147983 */ /* 0x000ea80000300800 */
[----:B------:R-:W2:-:S13]  /*b6880*/  LDL.LU R21, [R1+0x1b4c] ;  /* 0x001b4c0001157983 */ /* 0x000e9a0000300800 */
[----:B------:R-:W-:Y:S04]  /*b6890*/  STL.64 [R1+0xee0], R16 ;  /* 0x000ee01001007387 */ /* 0x000fe80000100a00 */
[----:B------:R4:W-:Y:S04]  /*b68a0*/  STL.64 [R1+0xee8], R18 ;  /* 0x000ee81201007387 */ /* 0x0009e80000100a00 */
[----:B------:R-:W3:Y:S01]  /*b68b0*/  LDL.LU.64 R24, [R1+0x1830] ;  /* 0x0018300001187983 */ /* 0x000ee20000300a00 */
[----:B----4-:R-:W-:-:S15]  /*b68c0*/  HMMA.16816.F32 R16, R36, R2, R40 ;  /* 0x000000022410723c */ /* 0x010fde0000001828 */
[----:B------:R-:W-:-:S04]  /*b68d0*/  NOP ;  /* 0x0000000000007918 */ /* 0x000fc80000000000 */
[----:B------:R0:W-:Y:S04]  /*b68e0*/  STL.64 [R1+0xed0], R16 ;  /* 0x000ed01001007387 */ /* 0x0001e80000100a00 */
[----:B------:R1:W-:Y:S04]  /*b68f0*/  STL.64 [R1+0xed8], R18 ;  /* 0x000ed81201007387 */ /* 0x0003e80000100a00 */
[----:B------:R-:W3:Y:S01]  /*b6900*/  LDL.LU.64 R26, [R1+0x1838] ;  /* 0x00183800011a7983 */ /* 0x000ee20000300a00 */
[----:B------:R-:W-:Y:S02]  /*b6910*/  IMAD R34, R0, 0x100, R31 ;  /* 0x0000010000227824 */ /* 0x000fe400078e021f */
[----:B------:R-:W-:Y:S01]  /*b6920*/  IMAD R35, R4, 0x100, R60 ;  /* 0x0000010004237824 */ /* 0x000fe200078e023c */
[----:B0-----:R-:W4:Y:S01]  /*b6930*/  LDL.LU.64 R16, [R1+0x1820] ;  /* 0x0018200001107983 */ /* 0x001f220000300a00 */
[----:B------:R-:W-:-:S02]  /*b6940*/  IMAD R38, R6, 0x100, R5 ;  /* 0x0000010006267824 */ /* 0x000fc400078e0205 */
[----:B------:R-:W-:Y:S01]  /*b6950*/  IMAD R39, R9, 0x100, R8 ;  /* 0x0000010009277824 */ /* 0x000fe200078e0208 */
[----:B------:R-:W-:Y:S01]  /*b6960*/  F2FP.F16.E5M2.UNPACK_B R36, R34 ;  /* 0x00000022ff24723e */ /* 0x000fe200020004ff */
[----:B-1----:R-:W4:Y:S01]  /*b6970*/  LDL.LU.64 R18, [R1+0x1828] ;  /* 0x0018280001127983 */ /* 0x002f220000300a00 */
        /* <DEDUP_REMOVED lines=18> */
[----:B------:R-:W2:Y:S01]  /*b6aa0*/  LDL.LU R0, [R1+0x1b5c] ;  /* 0x001b5c0001007983 */ /* 0x000ea20000300800 */
[----:B---3--:R-:W-:-:S15]  /*b6ab0*/  HMMA.16816.F32 R24, R36, R32, R24 ;  /* 0x000000202418723c */ /* 0x008fde0000001818 */
        /* <DEDUP_REMOVED lines=9> */
[----:B0-----:R-:W3:Y:S04]  /*b6b50*/  LDL.LU.64 R18, [R1+0xb3e0] ;  /* 0x00b3e00001127983 */ /* 0x001ee80000300a00 */
[----:B------:R-:W4:Y:S01]  /*b6b60*/  LDL.LU.64 R16, [R1+0xb3d8] ;  /* 0x00b3d80001107983 */ /* 0x000f220000300a00 */
[C---:B--2---:R-:W-:Y:S08]  /*b6b70*/  HMMA.16816.F32 R56, R36.reuse, R24, R56 ;  /* 0x000000182438723c */ /* 0x044ff00000001838 */
[C---:B------:R-:W-:Y:S08]  /*b6b80*/  HMMA.16816.F32 R44, R36.reuse, R14, R44 ;  /* 0x0000000e242c723c */ /* 0x040ff0000000182c */
[C---:B------:R-:W-:Y:S08]  /*b6b90*/  HMMA.16816.F32 R40, R36.reuse, R12, R40 ;  /* 0x0000000c2428723c */ /* 0x040ff00000001828 */
[----:B------:R-:W-:Y:S01]  /*b6ba0*/  HMMA.16816.F32 R28, R36, R2, R28 ;  /* 0x00000002241c723c */ /* 0x000fe2000000181c */
[----:B------:R-:W-:Y:S04]  /*b6bb0*/  STL.64 [R1+0xf30], R56 ;  /* 0x000f303801007387 */ /* 0x000fe80000100a00 */
[----:B------:R-:W-:Y:S01]  /*b6bc0*/  STL.64 [R1+0xf38], R58 ;  /* 0x000f383a01007387 */ /* 0x000fe20000100a00 */
[----:B------:R-:W-:-:S02]  /*b6bd0*/  IMAD R34, R11, 0x100, R10 ;  /* 0x000001000b227824 */ /* 0x000fc400078e020a */
[C---:B---3--:R-:W-:Y:S08]  /*b6be0*/  HMMA.16816.F32 R52, R36.reuse, R18, R52 ;  /* 0x000000122434723c */ /* 0x048ff00000001834 */
        /* <DEDUP_REMOVED lines=16> */
[----:B----4-:R-:W4:Y:S04]  /*b6cf0*/  LDL.LU.64 R30, [R1+0x17a8] ;  /* 0x0017a800011e7983 */ /* 0x010f280000300a00 */
[----:B------:R-:W4:Y:S04]  /*b6d00*/  LDL.LU.64 R8, [R1+0x1960] ;  /* 0x0019600001087983 */ /* 0x000f280000300a00 */
[----:B------:R-:W4:Y:S01]  /*b6d10*/  LDL.LU.64 R10, [R1+0x1968] ;  /* 0x00196800010a7983 */ /* 0x000f220000300a00 */
[----:B------:R-:W-:-:S02]  /*b6d20*/  IMAD R35, R21, 0x100, R20 ;  /* 0x0000010015237824 */ /* 0x000fc400078e0214 */
[----:B------:R-:W-:Y:S01]  /*b6d30*/  IMAD R38, R22, 0x100, R7 ;  /* 0x0000010016267824 */ /* 0x000fe200078e0207 */
[----:B------:R-:W-:Y:S01]  /*b6d40*/  F2FP.F16.E5M2.UNPACK_B R36, R34 ;  /* 0x00000022ff24723e */ /* 0x000fe200020004ff */
[----:B------:R-:W-:Y:S01]  /*b6d50*/  IMAD R39, R0, 0x100, R23 ;  /* 0x0000010000277824 */ /* 0x000fe200078e0217 */
[----:B------:R-:W-:Y:S01]  /*b6d60*/  F2FP.F16.E5M2.UNPACK_B R37, R35 ;  /* 0x00000023ff25723e */ /* 0x000fe200020004ff */
[----:B------:R-:W4:Y:S01]  /*b6d70*/  LDL.LU R5, [R1+0x1b68] ;  /* 0x001b680001057983 */ /* 0x000f220000300800 */
[----:B------:R-:W-:Y:S02]  /*b6d80*/  F2FP.F16.E5M2.UNPACK_B R38, R38 ;  /* 0x00000026ff26723e */ /* 0x000fe400020004ff */
[----:B------:R-:W-:Y:S01]  /*b6d90*/  F2FP.F16.E5M2.UNPACK_B R39, R39 ;  /* 0x00000027ff27723e */ /* 0x000fe200020004ff */
[----:B------:R-:W4:Y:S04]  /*b6da0*/  LDL.LU R6, [R1+0x1b64] ;  /* 0x001b640001067983 */ /* 0x000f280000300800 */
[----:B------:R-:W4:Y:S04]  /*b6db0*/  LDL.LU R20, [R1+0x1b70] ;  /* 0x001b700001147983 */ /* 0x000f280000300800 */
[----:B------:R-:W4:Y:S01]  /*b6dc0*/  LDL.LU R21, [R1+0x1b6c] ;  /* 0x001b6c0001157983 */ /* 0x000f220000300800 */
[C---:B--2---:R-:W-:Y:S08]  /*b6dd0*/  HMMA.16816.F32 R44, R36.reuse, R32, R44 ;  /* 0x00000020242c723c */ /* 0x044ff0000000182c */
[C---:B---3--:R-:W-:Y:S08]  /*b6de0*/  HMMA.16816.F32 R40, R36.reuse, R26, R40 ;  /* 0x0000001a2428723c */ /* 0x048ff00000001828 */
[C---:B----4-:R-:W-:Y:S08]  /*b6df0*/  HMMA.16816.F32 R28, R36.reuse, R24, R28 ;  /* 0x00000018241c723c */ /* 0x050ff0000000181c */
[C---:B------:R-:W-:Y:S01]  /*b6e00*/  HMMA.16816.F32 R8, R36.reuse, R18, R8 ;  /* 0x000000122408723c */ /* 0x040fe20000001808 */
[----:B------:R0:W-:Y:S04]  /*b6e10*/  STL.64 [R1+0xf90], R44 ;  /* 0x000f902c01007387 */ /* 0x0001e80000100a00 */
[----:B------:R1:W-:Y:S04]  /*b6e20*/  STL.64 [R1+0xf98], R46 ;  /* 0x000f982e01007387 */ /* 0x0003e80000100a00 */
[----:B------:R-:W-:Y:S04]  /*b6e30*/  STL.64 [R1+0xb3d0], R26 ;  /* 0x00b3d01a01007387 */ /* 0x000fe80000100a00 */
[----:B------:R2:W-:Y:S04]  /*b6e40*/  STL.64 [R1+0xfa0], R40 ;  /* 0x000fa02801007387 */ /* 0x0005e80000100a00 */
[----:B------:R3:W-:Y:S04]  /*b6e50*/  STL.64 [R1+0xfa8], R42 ;  /* 0x000fa82a01007387 */ /* 0x0007e80000100a00 */
[----:B------:R4:W-:Y:S04]  /*b6e60*/  STL.64 [R1+0xb3c8], R24 ;  /* 0x00b3c81801007387 */ /* 0x0009e80000100a00 */
[----:B------:R-:W-:Y:S04]  /*b6e70*/  STL.64 [R1+0xfb0], R28 ;  /* 0x000fb01c01007387 */ /* 0x000fe80000100a00 */
[----:B------:R-:W-:Y:S04]  /*b6e80*/  STL.64 [R1+0xfb8], R30 ;  /* 0x000fb81e01007387 */ /* 0x000fe80000100a00 */
[----:B------:R-:W4:Y:S04]  /*b6e90*/  LDL.LU.64 R48, [R1+0x1950] ;  /* 0x0019500001307983 */ /* 0x000f280000300a00 */
[----:B------:R-:W4:Y:S04]  /*b6ea0*/  LDL.LU.64 R50, [R1+0x1958] ;  /* 0x0019580001327983 */ /* 0x000f280000300a00 */
[----:B------:R1:W-:Y:S04]  /*b6eb0*/  STL.64 [R1+0xfc0], R8 ;  /* 0x000fc00801007387 */ /* 0x0003e80000100a00 */
[----:B------:R2:W-:Y:S04]  /*b6ec0*/  STL.64 [R1+0xfc8], R10 ;  /* 0x000fc80a01007387 */ /* 0x0005e80000100a00 */
[----:B0-----:R-:W4:Y:S04]  /*b6ed0*/  LDL.LU.64 R44, [R1+0x1940] ;  /* 0x00194000012c7983 */ /* 0x001f280000300a00 */
[----:B-1----:R-:W4:Y:S04]  /*b6ee0*/  LDL.LU.64 R46, [R1+0x1948] ;  /* 0x00194800012e7983 */ /* 0x002f280000300a00 */
[----:B--2---:R-:W2:Y:S04]  /*b6ef0*/  LDL.LU.64 R40, [R1+0x1930] ;  /* 0x0019300001287983 */ /* 0x004ea80000300a00 */
[----:B---3--:R-:W2:Y:S04]  /*b6f00*/  LDL.LU.64 R42, [R1+0x1938] ;  /* 0x00193800012a7983 */ /* 0x008ea80000300a00 */
[----:B----4-:R-:W3:Y:S04]  /*b6f10*/  LDL.LU.64 R24, [R1+0x1790] ;  /* 0x0017900001187983 */ /* 0x010ee80000300a00 */
[----:B------:R-:W3:Y:S04]  /*b6f20*/  LDL.LU.64 R26, [R1+0x1798] ;  /* 0x00179800011a7983 */ /* 0x000ee80000300a00 */
[----:B------:R-:W4:Y:S04]  /*b6f30*/  LDL.LU R7, [R1+0x1b78] ;  /* 0x001b780001077983 */ /* 0x000f280000300800 */
[----:B------:R-:W4:Y:S04]  /*b6f40*/  LDL.LU R8, [R1+0x1b74] ;  /* 0x001b740001087983 */ /* 0x000f280000300800 */
[----:B------:R-:W4:Y:S04]  /*b6f50*/  LDL.LU R9, [R1+0x1b80] ;  /* 0x001b800001097983 */ /* 0x000f280000300800 */
[----:B------:R-:W4:Y:S04]  /*b6f60*/  LDL.LU R0, [R1+0x1b7c] ;  /* 0x001b7c0001007983 */ /* 0x000f280000300800 */
[----:B------:R-:W4:Y:S04]  /*b6f70*/  LDL.LU R22, [R1+0x1b88] ;  /* 0x001b880001167983 */ /* 0x000f280000300800 */
[----:B------:R-:W4:Y:S01]  /*b6f80*/  LDL.LU R23, [R1+0x1b84] ;  /* 0x001b840001177983 */ /* 0x000f220000300800 */
[C---:B------:R-:W-:Y:S08]  /*b6f90*/  HMMA.16816.F32 R48, R36.reuse, R16, R48 ;  /* 0x000000102430723c */ /* 0x040ff00000001830 */
[C---:B------:R-:W-:Y:S08]  /*b6fa0*/  HMMA.16816.F32 R44, R36.reuse, R14, R44 ;  /* 0x0000000e242c723c */ /* 0x040ff0000000182c */
[C---:B--2---:R-:W-:Y:S08]  /*b6fb0*/  HMMA.16816.F32 R40, R36.reuse, R12, R40 ;  /* 0x0000000c2428723c */ /* 0x044ff00000001828 */
[----:B---3--:R-:W-:Y:S01]  /*b6fc0*/  HMMA.16816.F32 R24, R36, R2, R24 ;  /* 0x000000022418723c */ /* 0x008fe20000001818 */
[----:B----4-:R-:W-:Y:S04]  /*b6fd0*/  STL.64 [R1+0xb3c0], R22 ;  /* 0x00b3c01601007387 */ /* 0x010fe80000100a00 */
[----:B------:R-:W2:Y:S04]  /*b6fe0*/  LDL.LU R10, [R1+0x1b90] ;  /* 0x001b9000010a7983 */ /* 0x000ea80000300800 */
[----:B------:R-:W2:Y:S04]  /*b6ff0*/  LDL.LU R11, [R1+0x1b8c] ;  /* 0x001b8c00010b7983 */ /* 0x000ea80000300800 */
[----:B------:R-:W3:Y:S04]  /*b7000*/  LDL.LU R28, [R1+0x1b98] ;  /* 0x001b9800011c7983 */ /* 0x000ee80000300800 */
[----:B------:R-:W3:Y:S04]  /*b7010*/  LDL.LU R29, [R1+0x1b94] ;  /* 0x001b9400011d7983 */ /* 0x000ee80000300800 */
[----:B------:R-:W4:Y:S04]  /*b7020*/  LDL.LU R30, [R1+0x1ba0] ;  /* 0x001ba000011e7983 */ /* 0x000f280000300800 */
[----:B------:R-:W4:Y:S04]  /*b7030*/  LDL.LU R31, [R1+0x1b9c] ;  /* 0x001b9c00011f7983 */ /* 0x000f280000300800 */
        /* <DEDUP_REMOVED lines=9> */
[----:B-1----:R-:W2:Y:S01]  /*b70d0*/  LDL.LU.64 R26, [R1+0x1928] ;  /* 0x00192800011a7983 */ /* 0x002ea20000300a00 */
[----:B------:R-:W-:-:S02]  /*b70e0*/  IMAD R34, R6, 0x100, R5 ;  /* 0x0000010006227824 */ /* 0x000fc400078e0205 */
[----:B------:R-:W-:Y:S02]  /*b70f0*/  IMAD R35, R21, 0x100, R20 ;  /* 0x0000010015237824 */ /* 0x000fe400078e0214 */
[----:B------:R-:W-:Y:S02]  /*b7100*/  IMAD R38, R8, 0x100, R7 ;  /* 0x0000010008267824 */ /* 0x000fe400078e0207 */
[----:B------:R-:W-:Y:S01]  /*b7110*/  IMAD R39, R0, 0x100, R9 ;  /* 0x0000010000277824 */ /* 0x000fe200078e0209 */
[----:B------:R-:W-:Y:S01]  /*b7120*/  F2FP.F16.E5M2.UNPACK_B R36, R34 ;  /* 0x00000022ff24723e */ /* 0x000fe200020004ff */
[----:B------:R-:W3:Y:S01]  /*b7130*/  LDL.LU.64 R20, [R1+0x1910] ;  /* 0x0019100001147983 */ /* 0x000ee20000300a00 */
[----:B------:R-:W-:Y:S02]  /*b7140*/  F2FP.F16.E5M2.UNPACK_B R37, R35 ;  /* 0x00000023ff25723e */ /* 0x000fe400020004ff */
[----:B------:R-:W-:Y:S01]  /*b7150*/  F2FP.F16.E5M2.UNPACK_B R38, R38 ;  /* 0x00000026ff26723e */ /* 0x000fe200020004ff */
[----:B------:R-:W3:Y:S01]  /*b7160*/  LDL.LU.64 R22, [R1+0x1918] ;  /* 0x0019180001167983 */ /* 0x000ee20000300a00 */
[----:B------:R-:W-:-:S03]  /*b7170*/  F2FP.F16.E5M2.UNPACK_B R39, R39 ;  /* 0x00000027ff27723e */ /* 0x000fc600020004ff */
[----:B------:R-:W3:Y:S04]  /*b7180*/  LDL.LU.64 R56, [R1+0x1900] ;  /* 0x0019000001387983 */ /* 0x000ee80000300a00 */
[----:B------:R-:W3:Y:S04]  /*b7190*/  LDL.LU.64 R58, [R1+0x1908] ;  /* 0x00190800013a7983 */ /* 0x000ee80000300a00 */
[----:B------:R-:W3:Y:S04]  /*b71a0*/  LDL.LU.64 R52, [R1+0x18f0] ;  /* 0x0018f00001347983 */ /* 0x000ee80000300a00 */
[----:B------:R-:W3:Y:S04]  /*b71b0*/  LDL.LU.64 R54, [R1+0x18f8] ;  /* 0x0018f80001367983 */ /* 0x000ee80000300a00 */
        /* <DEDUP_REMOVED lines=8> */
[----:B--2---:R-:W-:-:S15]  /*b7240*/  HMMA.16816.F32 R24, R36, R32, R24 ;  /* 0x000000202418723c */ /* 0x004fde0000001818 */
[----:B------:R-:W-:-:S04]  /*b7250*/  NOP ;  /* 0x0000000000007918 */ /* 0x000fc80000000000 */
[----:B------:R-:W-:Y:S04]  /*b7260*/  STL.64 [R1+0x1010], R24 ;  /* 0x0010101801007387 */ /* 0x000fe80000100a00 */
[----:B------:R0:W-:Y:S04]  /*b7270*/  STL.64 [R1+0x1018], R26 ;  /* 0x0010181a01007387 */ /* 0x0001e80000100a00 */
[----:B0-----:R-:W2:Y:S04]  /*b7280*/  LDL.LU.64 R26, [R1+0xb3d0] ;  /* 0x00b3d000011a7983 */ /* 0x001ea80000300a00 */
[----:B------:R-:W2:Y:S01]  /*b7290*/  LDL.LU.64 R24, [R1+0xb3c8] ;  /* 0x00b3c80001187983 */ /* 0x000ea20000300a00 */
[C---:B---3--:R-:W-:Y:S08]  /*b72a0*/  HMMA.16816.F32 R48, R36.reuse, R16, R48 ;  /* 0x000000102430723c */ /* 0x048ff00000001830 */
[C---:B----4-:R-:W-:Y:S08]  /*b72b0*/  HMMA.16816.F32 R44, R36.reuse, R14, R44 ;  /* 0x0000000e242c723c */ /* 0x050ff0000000182c */
[----:B------:R-:W-:-:S15]  /*b72c0*/  HMMA.16816.F32 R4, R36, R2, R4 ;  /* 0x000000022404723c */ /* 0x000fde0000001804 */
[----:B------:R-:W-:-:S04]  /*b72d0*/  NOP ;  /* 0x0000000000007918 */ /* 0x000fc80000000000 */
[----:B------:R-:W-:Y:S01]  /*b72e0*/  IMAD.MOV.U32 R0, RZ, RZ, R7 ;  /* 0x000000ffff007224 */ /* 0x000fe200078e0007 */
[C---:B--2---:R-:W-:Y:S08]  /*b72f0*/  HMMA.16816.F32 R20, R36.reuse, R26, R20 ;  /* 0x0000001a2414723c */ /* 0x044ff00000001814 */
[C---:B------:R-:W-:Y:S11]  /*b7300*/  HMMA.16816.F32 R56, R36.reuse, R24, R56 ;  /* 0x000000182438723c */ /* 0x040ff60000001838 */
[----:B------:R-:W-:Y:S04]  /*b7310*/  STL.64 [R1+0x1020], R20 ;  /* 0x0010201401007387 */ /* 0x000fe80000100a00 */
[----:B------:R0:W-:Y:S04]  /*b7320*/  STL.64 [R1+0x1028], R22 ;  /* 0x0010281601007387 */ /* 0x0001e80000100a00 */
[----:B0-----:R-:W2:Y:S04]  /*b7330*/  LDL.LU.64 R22, [R1+0xb3c0] ;  /* 0x00b3c00001167983 */ /* 0x001ea80000300a00 */
[----:B------:R-:W-:Y:S04]  /*b7340*/  STL.64 [R1+0xb3b8], R26 ;  /* 0x00b3b81a01007387 */ /* 0x000fe80000100a00 */
[----:B------:R0:W-:Y:S02]  /*b7350*/  STL.64 [R1+0xb3b0], R24 ;  /* 0x00b3b01801007387 */ /* 0x0001e40000100a00 */
[----:B0-----:R-:W-:Y:S02]  /*b7360*/  HMMA.16816.F32 R24, R36, R18, R52 ;  /* 0x000000122418723c */ /* 0x001fe40000001834 */
[----:B------:R-:W-:Y:S04]  /*b7370*/  STL.64 [R1+0x1030], R56 ;  /* 0x0010303801007387 */ /* 0x000fe80000100a00 */
[----:B------:R-:W-:-:S13]  /*b7380*/  STL.64 [R1+0x1038], R58 ;  /* 0x0010383a01007387 */ /* 0x000fda0000100a00 */
[----:B------:R-:W-:Y:S04]  /*b7390*/  STL.64 [R1+0x1040], R24 ;  /* 0x0010401801007387 */ /* 0x000fe80000100a00 */
[----:B------:R0:W-:Y:S02]  /*b73a0*/  STL.64 [R1+0x1048], R26 ;  /* 0x0010481a01007387 */ /* 0x0001e40000100a00 */
[----:B0-----:R-:W-:Y:S02]  /*b73b0*/  HMMA.16816.F32 R24, R36, R12, R40 ;  /* 0x0000000c2418723c */ /* 0x001fe40000001828 */
[----:B------:R-:W-:Y:S04]  /*b73c0*/  STL.64 [R1+0x1060], R48 ;  /* 0x0010603001007387 */ /* 0x000fe80000100a00 */
[----:B------:R-:W-:Y:S04]  /*b73d0*/  STL.64 [R1+0x1068], R50 ;  /* 0x0010683201007387 */ /* 0x000fe80000100a00 */
[----:B------:R-:W3:Y:S04]  /*b73e0*/  LDL.LU R8, [R1+0x1ba8] ;  /* 0x001ba80001087983 */ /* 0x000ee80000300800 */
[----:B------:R-:W-:Y:S04]  /*b73f0*/  STL.64 [R1+0x1080], R44 ;  /* 0x0010802c01007387 */ /* 0x000fe80000100a00 */
[----:B------:R-:W-:Y:S04]  /*b7400*/  STL.64 [R1+0x1088], R46 ;  /* 0x0010882e01007387 */ /* 0x000fe80000100a00 */
[----:B------:R-:W3:Y:S04]  /*b7410*/  LDL.LU R9, [R1+0x1ba4] ;  /* 0x001ba40001097983 */ /* 0x000ee80000300800 */
[----:B------:R0:W-:Y:S04]  /*b7420*/  STL.64 [R1+0x10a0], R24 ;  /* 0x0010a01801007387 */ /* 0x0001e80000100a00 */
[----:B------:R1:W-:Y:S04]  /*b7430*/  STL.64 [R1+0x10a8], R26 ;  /* 0x0010a81a01007387 */ /* 0x0003e80000100a00 */
[----:B------:R4:W-:Y:S04]  /*b7440*/  STL.64 [R1+0x1090], R4 ;  /* 0x0010900401007387 */ /* 0x0009e80000100a00 */
[----:B------:R1:W-:Y:S04]  /*b7450*/  STL [R1+0x1098], R6 ;  /* 0x0010980601007387 */ /* 0x0003e80000100800 */
[----:B------:R-:W-:Y:S04]  /*b7460*/  STL [R1+0xacd0], R0 ;  /* 0x00acd00001007387 */ /* 0x000fe80000100800 */
[----:B0-----:R-:W3:Y:S04]  /*b7470*/  LDL.LU.64 R24, [R1+0x18b0] ;  /* 0x0018b00001187983 */ /* 0x001ee80000300a00 */
[----:B-1----:R-:W3:Y:S01]  /*b7480*/  LDL.LU.64 R26, [R1+0x18b8] ;  /* 0x0018b800011a7983 */ /* 0x002ee20000300a00 */
[----:B------:R-:W-:-:S02]  /*b7490*/  IMAD R35, R11, 0x100, R10 ;  /* 0x000001000b237824 */ /* 0x000fc400078e020a */
[----:B------:R-:W-:Y:S01]  /*b74a0*/  IMAD R38, R29, 0x100, R28 ;  /* 0x000001001d267824 */ /* 0x000fe200078e021c */
[----:B------:R-:W3:Y:S01]  /*b74b0*/  LDL.LU.64 R56, [R1+0x18a0] ;  /* 0x0018a00001387983 */ /* 0x000ee20000300a00 */
[----:B------:R-:W-:Y:S01]  /*b74c0*/  IMAD R39, R31, 0x100, R30 ;  /* 0x000001001f277824 */ /* 0x000fe200078e021e */
        /* <DEDUP_REMOVED lines=12> */
[----:B------:R-:W3:Y:S01]  /*b7590*/  LDL.LU.64 R20, [R1+0x1970] ;  /* 0x0019700001147983 */ /* 0x000ee20000300a00 */
[----:B--2---:R-:W-:-:S03]  /*b75a0*/  IMAD R34, R23, 0x100, R22 ;  /* 0x0000010017227824 */ /* 0x004fc600078e0216 */
[----:B------:R-:W2:Y:S02]  /*b75b0*/  LDL.LU.64 R22, [R1+0x1978] ;  /* 0x0019780001167983 */ /* 0x000ea40000300a00 */
[----:B------:R-:W-:Y:S02]  /*b75c0*/  F2FP.F16.E5M2.UNPACK_B R36, R34 ;  /* 0x00000022ff24723e */ /* 0x000fe400020004ff */
[----:B----4-:R-:W4:Y:S04]  /*b75d0*/  LDL.LU.64 R4, [R1+0x1880] ;  /* 0x0018800001047983 */ /* 0x010f280000300a00 */
[----:B------:R-:W4:Y:S04]  /*b75e0*/  LDL.LU.64 R6, [R1+0x1888] ;  /* 0x0018880001067983 */ /* 0x000f280000300a00 */
[----:B------:R-:W4:Y:S04]  /*b75f0*/  LDL.LU R10, [R1+0x1bb0] ;  /* 0x001bb000010a7983 */ /* 0x000f280000300800 */
[----:B------:R-:W4:Y:S04]  /*b7600*/  LDL.LU R11, [R1+0x1bac] ;  /* 0x001bac00010b7983 */ /* 0x000f280000300800 */
[----:B------:R-:W4:Y:S04]  /*b7610*/  LDL.LU R28, [R1+0x1bb8] ;  /* 0x001bb800011c7983 */ /* 0x000f280000300800 */
[----:B------:R-:W4:Y:S04]  /*b7620*/  LDL.LU R29, [R1+0x1bb4] ;  /* 0x001bb400011d7983 */ /* 0x000f280000300800 */
[----:B------:R-:W4:Y:S04]  /*b7630*/  LDL.LU R30, [R1+0x1bc0] ;  /* 0x001bc000011e7983 */ /* 0x000f280000300800 */
[----:B------:R-:W4:Y:S01]  /*b7640*/  LDL.LU R31, [R1+0x1bbc] ;  /* 0x001bbc00011f7983 */ /* 0x000f220000300800 */
[----:B---3--:R-:W-:-:S15]  /*b7650*/  HMMA.16816.F32 R24, R36, R32, R24 ;  /* 0x000000202418723c */ /* 0x008fde0000001818 */
[----:B------:R-:W-:-:S04]  /*b7660*/  NOP ;  /* 0x0000000000007918 */ /* 0x000fc80000000000 */
[----:B------:R-:W-:Y:S04]  /*b7670*/  STL.64 [R1+0x10b0], R24 ;  /* 0x0010b01801007387 */ /* 0x000fe80000100a00 */
[----:B------:R0:W-:Y:S04]  /*b7680*/  STL.64 [R1+0x10b8], R26 ;  /* 0x0010b81a01007387 */ /* 0x0001e80000100a00 */
[----:B0-----:R-:W3:Y:S04]  /*b7690*/  LDL.LU.64 R26, [R1+0xb3b8] ;  /* 0x00b3b800011a7983 */ /* 0x001ee80000300a00 */
[----:B------:R-:W3:Y:S01]  /*b76a0*/  LDL.LU.64 R24, [R1+0xb3b0] ;  /* 0x00b3b00001187983 */ /* 0x000ee20000300a00 */
[C---:B------:R-:W-:Y:S08]  /*b76b0*/  HMMA.16816.F32 R44, R36.reuse, R16, R44 ;  /* 0x00000010242c723c */ /* 0x040ff0000000182c */
[C---:B------:R-:W-:Y:S08]  /*b76c0*/  HMMA.16816.F32 R48, R36.reuse, R18, R48 ;  /* 0x000000122430723c */ /* 0x040ff00000001830 */
[----:B------:R-:W-:Y:S01]  /*b76d0*/  HMMA.16816.F32 R40, R36, R14, R40 ;  /* 0x0000000e2428723c */ /* 0x000fe20000001828 */
[----:B------:R-:W-:-:S07]  /*b76e0*/  IMAD R34, R9, 0x100, R8 ;  /* 0x0000010009227824 */ /* 0x000fce00078e0208 */
[C---:B--2---:R-:W-:Y:S08]  /*b76f0*/  HMMA.16816.F32 R20, R36.reuse, R12, R20 ;  /* 0x0000000c2414723c */ /* 0x044ff00000001814 */
[----:B----4-:R-:W-:Y:S01]  /*b7700*/  HMMA.16816.F32 R4, R36, R2, R4 ;  /* 0x000000022404723c */ /* 0x010fe20000001804 */
[----:B------:R-:W-:-:S07]  /*b7710*/  IMAD R35, R11, 0x100, R10 ;  /* 0x000001000b237824 */ /* 0x000fce00078e020a */
[C---:B---3--:R-:W-:Y:S08]  /*b7720*/  HMMA.16816.F32 R56, R36.reuse, R26, R56 ;  /* 0x0000001a2438723c */ /* 0x048ff00000001838 */
[----:B------:R-:W-:Y:S11]  /*b7730*/  HMMA.16816.F32 R52, R36, R24, R52 ;  /* 0x000000182434723c */ /* 0x000ff60000001834 */
[----:B------:R-:W-:Y:S01]  /*b7740*/  IMAD.MOV.U32 R0, RZ, RZ, R57 ;  /* 0x000000ffff007224 */ /* 0x000fe200078e0039 */
[----:B------:R-:W-:Y:S04]  /*b7750*/  STL [R1+0x10c0], R56 ;  /* 0x0010c03801007387 */ /* 0x000fe80000100800 */
[----:B------:R-:W-:Y:S04]  /*b7760*/  STL.64 [R1+0x10c8], R58 ;  /* 0x0010c83a01007387 */ /* 0x000fe80000100a00 */
[----:B------:R0:W-:Y:S04]  /*b7770*/  STL [R1+0xacd4], R0 ;  /* 0x00acd40001007387 */ /* 0x0001e80000100800 */
[----:B------:R-:W-:Y:S04]  /*b7780*/  STL.64 [R1+0x10d0], R52 ;  /* 0x0010d03401007387 */ /* 0x000fe80000100a00 */
[----:B------:R-:W-:Y:S01]  /*b7790*/  STL.64 [R1+0x10d8], R54 ;  /* 0x0010d83601007387 */ /* 0x000fe20000100a00 */
[----:B0-----:R-:W-:-:S03]  /*b77a0*/  IMAD.MOV.U32 R0, RZ, RZ, R47 ;  /* 0x000000ffff007224 */ /* 0x001fc600078e002f */
[----:B------:R-:W-:Y:S04]  /*b77b0*/  STL.64 [R1+0x10f0], R44 ;  /* 0x0010f02c01007387 */ /* 0x000fe80000100a00 */
[----:B------:R-:W-:Y:S04]  /*b77c0*/  STL.64 [R1+0x10e0], R48 ;  /* 0x0010e03001007387 */ /* 0x000fe80000100a00 */
[----:B------:R-:W-:Y:S04]  /*b77d0*/  STL.64 [R1+0x10e8], R50 ;  /* 0x0010e83201007387 */ /* 0x000fe80000100a00 */
[----:B------:R-:W-:Y:S04]  /*b77e0*/  STL [R1+0x10f8], R46 ;  /* 0x0010f82e01007387 */ /* 0x000fe80000100800 */
[----:B------:R0:W-:Y:S04]  /*b77f0*/  STL [R1+0xacd8], R0 ;  /* 0x00acd80001007387 */ /* 0x0001e80000100800 */
[----:B------:R-:W-:Y:S04]  /*b7800*/  STL.64 [R1+0x1120], R20 ;  /* 0x0011201401007387 */ /* 0x000fe80000100a00 */
[----:B------:R1:W-:Y:S01]  /*b7810*/  STL.64 [R1+0x1100], R40 ;  /* 0x0011002801007387 */ /* 0x0003e20000100a00 */
[----:B0-----:R-:W-:-:S03]  /*b7820*/  IMAD.MOV.U32 R0, RZ, RZ, R23 ;  /* 0x000000ffff007224 */ /* 0x001fc600078e0017 */
[----:B------:R0:W-:Y:S04]  /*b7830*/  STL.64 [R1+0x1108], R42 ;  /* 0x0011082a01007387 */ /* 0x0001e80000100a00 */
[----:B------:R-:W-:Y:S04]  /*b7840*/  STL [R1+0x1128], R22 ;  /* 0x0011281601007387 */ /* 0x000fe80000100800 */
[----:B------:R-:W-:Y:S04]  /*b7850*/  STL [R1+0xacdc], R0 ;  /* 0x00acdc0001007387 */ /* 0x000fe80000100800 */
[----:B-1----:R-:W2:Y:S04]  /*b7860*/  LDL.LU R40, [R1+0x1bc8] ;  /* 0x001bc80001287983 */ /* 0x002ea80000300800 */
[----:B------:R1:W-:Y:S04]  /*b7870*/  STL.64 [R1+0x1110], R4 ;  /* 0x0011100401007387 */ /* 0x0003e80000100a00 */
[----:B------:R3:W-:Y:S04]  /*b7880*/  STL.64 [R1+0x1118], R6 ;  /* 0x0011180601007387 */ /* 0x0007e80000100a00 */
[----:B------:R-:W2:Y:S04]  /*b7890*/  LDL.LU R41, [R1+0x1bc4] ;  /* 0x001bc40001297983 */ /* 0x000ea80000300800 */
[----:B0-----:R-:W4:Y:S04]  /*b78a0*/  LDL.LU R42, [R1+0x1bd0] ;  /* 0x001bd000012a7983 */ /* 0x001f280000300800 */
[----:B------:R-:W4:Y:S04]  /*b78b0*/  LDL.LU R43, [R1+0x1bcc] ;  /* 0x001bcc00012b7983 */ /* 0x000f280000300800 */
[----:B------:R-:W2:Y:S04]  /*b78c0*/  LDL.LU R44, [R1+0x1bd8] ;  /* 0x001bd800012c7983 */ /* 0x000ea80000300800 */
[----:B------:R-:W2:Y:S04]  /*b78d0*/  LDL.LU R45, [R1+0x1bd4] ;  /* 0x001bd400012d7983 */ /* 0x000ea80000300800 */
[----:B------:R-:W2:Y:S04]  /*b78e0*/  LDL.LU R46, [R1+0x1be0] ;  /* 0x001be000012e7983 */ /* 0x000ea80000300800 */
[----:B------:R-:W2:Y:S04]  /*b78f0*/  LDL.LU R47, [R1+0x1bdc] ;  /* 0x001bdc00012f7983 */ /* 0x000ea80000300800 */
[----:B-1----:R-:W2:Y:S04]  /*b7900*/  LDL.LU.64 R4, [R1+0x1870] ;  /* 0x0018700001047983 */ /* 0x002ea80000300a00 */
[----:B---3--:R-:W2:Y:S04]  /*b7910*/  LDL.LU.64 R6, [R1+0x1878] ;  /* 0x0018780001067983 */ /* 0x008ea80000300a00 */
[----:B------:R-:W3:Y:S04]  /*b7920*/  LDL.LU.64 R56, [R1+0x1770] ;  /* 0x0017700001387983 */ /* 0x000ee80000300a00 */
[----:B------:R-:W3:Y:S04]  /*b7930*/  LDL.LU.64 R58, [R1+0x1778] ;  /* 0x00177800013a7983 */ /* 0x000ee80000300a00 */
[----:B------:R-:W4:Y:S04]  /*b7940*/  LDL.LU.64 R20, [R1+0x1660] ;  /* 0x0016600001147983 */ /* 0x000f280000300a00 */
[----:B------:R-:W4:Y:S04]  /*b7950*/  LDL.LU.64 R22, [R1+0x1668] ;  /* 0x0016680001167983 */ /* 0x000f280000300a00 */
[----:B------:R-:W4:Y:S04]  /*b7960*/  LDL.LU.64 R8, [R1+0x1560] ;  /* 0x0015600001087983 */ /* 0x000f280000300a00 */
[----:B------:R-:W4:Y:S01]  /*b7970*/  LDL.LU.64 R10, [R1+0x1568] ;  /* 0x00156800010a7983 */ /* 0x000f220000300a00 */
[----:B------:R-:W-:-:S02]  /*b7980*/  IMAD R38, R29, 0x100, R28 ;  /* 0x000001001d267824 */ /* 0x000fc400078e021c */
[----:B------:R-:W-:Y:S01]  /*b7990*/  IMAD R39, R31, 0x100, R30 ;  /* 0x000001001f277824 */ /* 0x000fe200078e021e */
[----:B------:R-:W4:Y:S04]  /*b79a0*/  LDL.LU.64 R28, [R1+0xbd0] ;  /* 0x000bd000011c7983 */ /* 0x000f280000300a00 */
[----:B------:R-:W4:Y:S01]  /*b79b0*/  LDL.LU.64 R30, [R1+0xbd8] ;  /* 0x000bd800011e7983 */ /* 0x000f220000300a00 */
[----:B------:R-:W-:Y:S02]  /*b79c0*/  F2FP.F16.E5M2.UNPACK_B R36, R34 ;  /* 0x00000022ff24723e */ /* 0x000fe400020004ff */
[----:B------:R-:W-:Y:S01]  /*b79d0*/  F2FP.F16.E5M2.UNPACK_B R37, R35 ;  /* 0x00000023ff25723e */ /* 0x000fe200020004ff */
[----:B------:R-:W4:Y:S01]  /*b79e0*/  LDL.LU R48, [R1+0x1384] ;  /* 0x0013840001307983 */ /* 0x000f220000300800 */
[----:B------:R-:W-:-:S02]  /*b79f0*/  F2FP.F16.E5M2.UNPACK_B R38, R38 ;  /* 0x00000026ff26723e */ /* 0x000fc400020004ff */
[----:B------:R-:W-:Y:S01]  /*b7a00*/  F2FP.F16.E5M2.UNPACK_B R39, R39 ;  /* 0x00000027ff27723e */ /* 0x000fe200020004ff */
[----:B------:R-:W4:Y:S04]  /*b7a10*/  LDL.LU R49, [R1+0x1380] ;  /* 0x0013800001317983 */ /* 0x000f280000300800 */
[----:B------:R-:W4:Y:S04]  /*b7a20*/  LDL.LU R50, [R1+0x1364] ;  /* 0x0013640001327983 */ /* 0x000f280000300800 */
[----:B------:R-:W4:Y:S04]  /*b7a30*/  LDL.LU R51, [R1+0x1360] ;  /* 0x0013600001337983 */ /* 0x000f280000300800 */
[----:B------:R-:W4:Y:S04]  /*b7a40*/  LDL.LU R52, [R1+0x1370] ;  /* 0x0013700001347983 */ /* 0x000f280000300800 */
[----:B------:R-:W4:Y:S04]  /*b7a50*/  LDL.LU R53, [R1+0x1374] ;  /* 0x0013740001357983 */ /* 0x000f280000300800 */
[----:B------:R-:W4:Y:S01]  /*b7a60*/  LDL.LU R54, [R1+0x1390] ;  /* 0x0013900001367983 */ /* 0x000f220000300800 */
[C---:B--2---:R-:W-:Y:S03]  /*b7a70*/  HMMA.16816.F32 R32, R36.reuse, R32, R4 ;  /* 0x000000202420723c */ /* 0x044fe60000001804 */
[----:B------:R-:W2:Y:S04]  /*b7a80*/  LDL.LU.64 R6, [R1+0xb3a8] ;  /* 0x00b3a80001067983 */ /* 0x000ea80000300a00 */
[----:B------:R-:W2:Y:S01]  /*b7a90*/  LDL.LU.64 R4, [R1+0xb3a0] ;  /* 0x00b3a00001047983 */ /* 0x000ea20000300a00 */
[C---:B---3--:R-:W-:Y:S08]  /*b7aa0*/  HMMA.16816.F32 R56, R36.reuse, R26, R56 ;  /* 0x0000001a2438723c */ /* 0x048ff00000001838 */
[C---:B----4-:R-:W-:Y:S03]  /*b7ab0*/  HMMA.16816.F32 R24, R36.reuse, R24, R20 ;  /* 0x000000182418723c */ /* 0x050fe60000001814 */
[----:B------:R0:W-:Y:S05]  /*b7ac0*/  STL.64 [R1+0x1130], R32 ;  /* 0x0011302001007387 */ /* 0x0001ea0000100a00 */
[C---:B------:R-:W-:Y:S01]  /*b7ad0*/  HMMA.16816.F32 R8, R36.reuse, R18, R8 ;  /* 0x000000122408723c */ /* 0x040fe20000001808 */
[----:B------:R1:W-:Y:S04]  /*b7ae0*/  STL.64 [R1+0x1138], R34 ;  /* 0x0011382201007387 */ /* 0x0003e80000100a00 */
[----:B0-----:R-:W3:Y:S03]  /*b7af0*/  LDL.LU.64 R32, [R1+0x890] ;  /* 0x0008900001207983 */ /* 0x001ee60000300a00 */
[----:B------:R-:W-:Y:S01]  /*b7b00*/  HMMA.16816.F32 R16, R36, R16, R28 ;  /* 0x000000102410723c */ /* 0x000fe2000000181c */
[----:B-1----:R-:W3:Y:S04]  /*b7b10*/  LDL.LU.64 R34, [R1+0x898] ;  /* 0x0008980001227983 */ /* 0x002ee80000300a00 */
[----:B------:R-:W-:Y:S04]  /*b7b20*/  STL.64 [R1+0x1200], R56 ;  /* 0x0012003801007387 */ /* 0x000fe80000100a00 */
[----:B------:R0:W-:Y:S01]  /*b7b30*/  STL.64 [R1+0x1208], R58 ;  /* 0x0012083a01007387 */ /* 0x0001e20000100a00 */
[----:B------:R-:W-:-:S03]  /*b7b40*/  IMAD.MOV.U32 R0, RZ, RZ, R27 ;  /* 0x000000ffff007224 */ /* 0x000fc600078e001b */
[----:B0-----:R-:W4:Y:S04]  /*b7b50*/  LDL.LU.64 R58, [R1+0xb398] ;  /* 0x00b39800013a7983 */ /* 0x001f280000300a00 */
[----:B------:R-:W2:Y:S04]  /*b7b60*/  LDL.LU.64 R56, [R1+0xb390] ;  /* 0x00b3900001387983 */ /* 0x000ea80000300a00 */
[----:B------:R-:W2:Y:S04]  /*b7b70*/  LDL.LU R55, [R1+0x1394] ;  /* 0x0013940001377983 */ /* 0x000ea80000300800 */
[----:B------:R-:W2:Y:S04]  /*b7b80*/  LDL.LU.64 R22, [R1+0xb388] ;  /* 0x00b3880001167983 */ /* 0x000ea80000300a00 */
[----:B------:R-:W2:Y:S04]  /*b7b90*/  LDL.LU.64 R20, [R1+0xb380] ;  /* 0x00b3800001147983 */ /* 0x000ea80000300a00 */
[----:B------:R0:W-:Y:S04]  /*b7ba0*/  STL.64 [R1+0x11f0], R24 ;  /* 0x0011f01801007387 */ /* 0x0001e80000100a00 */
[----:B------:R1:W-:Y:S04]  /*b7bb0*/  STL [R1+0x11f8], R26 ;  /* 0x0011f81a01007387 */ /* 0x0003e80000100800 */
[----:B0-----:R-:W2:Y:S04]  /*b7bc0*/  LDL.LU.64 R24, [R1+0xb10] ;  /* 0x000b100001187983 */ /* 0x001ea80000300a00 */
[----:B-1----:R-:W2:Y:S04]  /*b7bd0*/  LDL.LU.64 R26, [R1+0xb18] ;  /* 0x000b1800011a7983 */ /* 0x002ea80000300a00 */
[----:B------:R0:W-:Y:S04]  /*b7be0*/  STL [R1+0xace0], R0 ;  /* 0x00ace00001007387 */ /* 0x0001e80000100800 */
[----:B------:R-:W-:Y:S04]  /*b7bf0*/  STL.64 [R1+0x11e0], R8 ;  /* 0x0011e00801007387 */ /* 0x000fe80000100a00 */
[----:B------:R1:W-:Y:S01]  /*b7c00*/  STL.64 [R1+0x11e8], R10 ;  /* 0x0011e80a01007387 */ /* 0x0003e20000100a00 */
[----:B0-----:R-:W-:-:S03]  /*b7c10*/  IMAD.MOV.U32 R0, RZ, RZ, R19 ;  /* 0x000000ffff007224 */ /* 0x001fc600078e0013 */
[----:B-1----:R-:W2:Y:S04]  /*b7c20*/  LDL.LU.64 R10, [R1+0xb378] ;  /* 0x00b37800010a7983 */ /* 0x002ea80000300a00 */
[----:B------:R-:W2:Y:S04]  /*b7c30*/  LDL.LU.64 R8, [R1+0xb370] ;  /* 0x00b3700001087983 */ /* 0x000ea80000300a00 */
[----:B------:R-:W2:Y:S04]  /*b7c40*/  LDL.LU.64 R30, [R1+0xb368] ;  /* 0x00b36800011e7983 */ /* 0x000ea80000300a00 */
[----:B------:R-:W2:Y:S04]  /*b7c50*/  LDL.LU.64 R28, [R1+0xb360] ;  /* 0x00b36000011c7983 */ /* 0x000ea80000300a00 */
[----:B------:R0:W-:Y:S04]  /*b7c60*/  STL.64 [R1+0x11d0], R16 ;  /* 0x0011d01001007387 */ /* 0x0001e80000100a00 */
[----:B------:R1:W-:Y:S04]  /*b7c70*/  STL [R1+0x11d8], R18 ;  /* 0x0011d81201007387 */ /* 0x0003e80000100800 */
[----:B0-----:R-:W2:Y:S04]  /*b7c80*/  LDL.LU.64 R16, [R1+0xba0] ;  /* 0x000ba00001107983 */ /* 0x001ea80000300a00 */
[----:B-1----:R-:W2:Y:S04]  /*b7c90*/  LDL.LU.64 R18, [R1+0xba8] ;  /* 0x000ba80001127983 */ /* 0x002ea80000300a00 */
[----:B------:R-:W-:Y:S01]  /*b7ca0*/  STL [R1+0xace4], R0 ;  /* 0x00ace40001007387 */ /* 0x000fe20000100800 */
[----:B--2---:R-:W-:-:S15]  /*b7cb0*/  HMMA.16816.F32 R16, R36, R14, R16 ;  /* 0x0000000e2410723c */ /* 0x004fde0000001810 */
[----:B------:R-:W-:-:S04]  /*b7cc0*/  NOP ;  /* 0x0000000000007918 */ /* 0x000fc80000000000 */
[----:B------:R-:W-:Y:S04]  /*b7cd0*/  STL.64 [R1+0x11c0], R16 ;  /* 0x0011c01001007387 */ /* 0x000fe80000100a00 */
[----:B------:R0:W-:Y:S02]  /*b7ce0*/  STL.64 [R1+0x11c8], R18 ;  /* 0x0011c81201007387 */ /* 0x0001e40000100a00 */
[----:B0-----:R-:W-:Y:S01]  /*b7cf0*/  HMMA.16816.F32 R16, R36, R12, R24 ;  /* 0x0000000c2410723c */ /* 0x001fe20000001818 */
[----:B------:R-:W-:Y:S02]  /*b7d00*/  IMAD R24, R41, 0x100, R40 ;  /* 0x0000010029187824 */ /* 0x000fe400078e0228 */
[----:B------:R-:W-:Y:S02]  /*b7d10*/  IMAD R25, R43, 0x100, R42 ;  /* 0x000001002b197824 */ /* 0x000fe400078e022a */
[----:B------:R-:W-:-:S02]  /*b7d20*/  IMAD R26, R45, 0x100, R44 ;  /* 0x000001002d1a7824 */ /* 0x000fc400078e022c */
[----:B------:R-:W-:Y:S01]  /*b7d30*/  IMAD R27, R47, 0x100, R46 ;  /* 0x000001002f1b7824 */ /* 0x000fe200078e022e */
[----:B---3--:R-:W-:Y:S01]  /*b7d40*/  HMMA.16816.F32 R12, R36, R2, R32 ;  /* 0x00000002240c723c */ /* 0x008fe20000001820 */
[----:B------:R-:W-:Y:S02]  /*b7d50*/  F2FP.F16.E5M2.UNPACK_B R24, R24 ;  /* 0x00000018ff18723e */ /* 0x000fe400020004ff */
[----:B------:R-:W-:Y:S02]  /*b7d60*/  F2FP.F16.E5M2.UNPACK_B R25, R25 ;  /* 0x00000019ff19723e */ /* 0x000fe400020004ff */
[----:B------:R-:W-:Y:S02]  /*b7d70*/  F2FP.F16.E5M2.UNPACK_B R26, R26 ;  /* 0x0000001aff1a723e */ /* 0x000fe400020004ff */
[----:B------:R-:W-:-:S04]  /*b7d80*/  F2FP.F16.E5M2.UNPACK_B R27, R27 ;  /* 0x0000001bff1b723e */ /* 0x000fc800020004ff */
[----:B------:R0:W-:Y:S02]  /*b7d90*/  STL.64 [R1+0x11b0], R16 ;  /* 0x0011b01001007387 */ /* 0x0001e40000100a00 */
[----:B0-----:R-:W-:Y:S02]  /*b7da0*/  F2FP.F16.E5M2.UNPACK_B R17, R48.H1 ;  /* 0x00000030ff11723e */ /* 0x001fe400030004ff */
[----:B------:R-:W-:-:S07]  /*b7db0*/  F2FP.F16.E5M2.UNPACK_B R16, R49.H1 ;  /* 0x00000031ff10723e */ /* 0x000fce00030004ff */
[----:B------:R-:W-:Y:S01]  /*b7dc0*/  HMMA.16816.F32 R28, R24, R16, R28 ;  /* 0x00000010181c723c */ /* 0x000fe2000000181c */
[----:B------:R-:W-:Y:S04]  /*b7dd0*/  STL.64 [R1+0x11b8], R18 ;  /* 0x0011b81201007387 */ /* 0x000fe80000100a00 */
[----:B------:R0:W-:Y:S04]  /*b7de0*/  STL.64 [R1+0x11a0], R12 ;  /* 0x0011a00c01007387 */ /* 0x0001e80000100a00 */
[----:B------:R1:W-:Y:S01]  /*b7df0*/  STL.64 [R1+0x11a8], R14 ;  /* 0x0011a80e01007387 */ /* 0x0003e20000100a00 */
[----:B0-----:R-:W-:-:S02]  /*b7e00*/  F2FP.F16.E5M2.UNPACK_B R12, R52.H1 ;  /* 0x00000034ff0c723e */ /* 0x001fc400030004ff */
[----:B-1----:R-:W-:Y:S02]  /*b7e10*/  F2FP.F16.E5M2.UNPACK_B R15, R50.H1 ;  /* 0x00000032ff0f723e */ /* 0x002fe400030004ff */
[----:B------:R-:W-:-:S05]  /*b7e20*/  F2FP.F16.E5M2.UNPACK_B R14, R51.H1 ;  /* 0x00000033ff0e723e */ /* 0x000fca00030004ff */
[----:B------:R-:W-:Y:S01]  /*b7e30*/  STL.64 [R1+0x1230], R28 ;  /* 0x0012301c01007387 */ /* 0x000fe20000100a00 */
[----:B------:R-:W-:-:S03]  /*b7e40*/  F2FP.F16.E5M2.UNPACK_B R13, R53.H1 ;  /* 0x00000035ff0d723e */ /* 0x000fc600030004ff */
[----:B------:R0:W-:Y:S04]  /*b7e50*/  STL.64 [R1+0x1238], R30 ;  /* 0x0012381e01007387 */ /* 0x0001e80000100a00 */
[C---:B------:R-:W-:Y:S08]  /*b7e60*/  HMMA.16816.F32 R20, R24.reuse, R12, R20 ;  /* 0x0000000c1814723c */ /* 0x040ff00000001814 */
[----:B0-----:R-:W-:Y:S01]  /*b7e70*/  HMMA.16816.F32 R28, R24, R14, R8 ;  /* 0x0000000e181c723c */ /* 0x001fe20000001808 */
[----:B------:R-:W-:Y:S01]  /*b7e80*/  F2FP.F16.E5M2.UNPACK_B R10, R54.H1 ;  /* 0x00000036ff0a723e */ /* 0x000fe200030004ff */
[----:B------:R-:W-:Y:S01]  /*b7e90*/  IMAD.MOV.U32 R52, RZ, RZ, R56 ;  /* 0x000000ffff347224 */ /* 0x000fe200078e0038 */
[----:B------:R-:W-:Y:S01]  /*b7ea0*/  F2FP.F16.E5M2.UNPACK_B R11, R55.H1 ;  /* 0x00000037ff0b723e */ /* 0x000fe200030004ff */
[----:B------:R-:W-:-:S02]  /*b7eb0*/  IMAD.MOV.U32 R54, RZ, RZ, R6 ;  /* 0x000000ffff367224 */ /* 0x000fc400078e0006 */
[----:B------:R-:W-:Y:S02]  /*b7ec0*/  IMAD.MOV.U32 R55, RZ, RZ, R5 ;  /* 0x000000ffff377224 */ /* 0x000fe400078e0005 */
[----:B------:R-:W-:-:S11]  /*b7ed0*/  IMAD.MOV.U32 R53, RZ, RZ, R7 ;  /* 0x000000ffff357224 */ /* 0x000fd600078e0007 */
[----:B------:R-:W-:Y:S04]  /*b7ee0*/  STL.64 [R1+0x1240], R28 ;  /* 0x0012401c01007387 */ /* 0x000fe80000100a00 */
[----:B------:R-:W-:Y:S04]  /*b7ef0*/  STL.64 [R1+0x1248], R30 ;  /* 0x0012481e01007387 */ /* 0x000fe80000100a00 */
[----:B------:R-:W-:Y:S04]  /*b7f00*/  STL.64 [R1+0xb310], R14 ;  /* 0x00b3100e01007387 */ /* 0x000fe80000100a00 */
[----:B------:R0:W-:Y:S04]  /*b7f10*/  STL.64 [R1+0xb308], R12 ;  /* 0x00b3080c01007387 */ /* 0x0001e80000100a00 */
[----:B------:R-:W-:Y:S04]  /*b7f20*/  STL.64 [R1+0x1260], R20 ;  /* 0x0012601401007387 */ /* 0x000fe80000100a00 */
[----:B------:R-:W-:Y:S04]  /*b7f30*/  STL.64 [R1+0x1268], R22 ;  /* 0x0012681601007387 */ /* 0x000fe80000100a00 */
[----:B------:R-:W2:Y:S04]  /*b7f40*/  LDL.LU R56, [R1+0xb358] ;  /* 0x00b3580001387983 */ /* 0x000ea80000300800 */
[----:B------:R-:W3:Y:S04]  /*b7f50*/  LDL.LU R7, [R1+0xb354] ;  /* 0x00b3540001077983 */ /* 0x000ee80000300800 */
[----:B------:R-:W2:Y:S04]  /*b7f60*/  LDL.LU R6, [R1+0xb350] ;  /* 0x00b3500001067983 */ /* 0x000ea80000300800 */
[----:B------:R-:W4:Y:S04]  /*b7f70*/  LDL.LU R5, [R1+0xb34c] ;  /* 0x00b34c0001057983 */ /* 0x000f280000300800 */
[----:B------:R-:W-:Y:S01]  /*b7f80*/  STL.64 [R1+0xb320], R54 ;  /* 0x00b3203601007387 */ /* 0x000fe20000100a00 */
[----:B------:R-:W-:-:S03]  /*b7f90*/  IMAD.MOV.U32 R47, RZ, RZ, R4 ;  /* 0x000000ffff2f7224 */ /* 0x000fc600078e0004 */
        /* <DEDUP_REMOVED lines=9> */
[----:B0-----:R-:W4:Y:S04]  /*b8030*/  LDL.LU R12, [R1+0x2e0] ;  /* 0x0002e000010c7983 */ /* 0x001f280000300800 */
[----:B------:R-:W4:Y:S04]  /*b8040*/  LDL.LU R13, [R1+0x2e4] ;  /* 0x0002e400010d7983 */ /* 0x000f280000300800 */
[----:B------:R-:W4:Y:S04]  /*b8050*/  LDL.LU R14, [R1+0x2e8] ;  /* 0x0002e800010e7983 */ /* 0x000f280000300800 */
[----:B------:R-:W4:Y:S04]  /*b8060*/  LDL.LU R15, [R1+0x2ec] ;  /* 0x0002ec00010f7983 */ /* 0x000f280000300800 */
[----:B------:R-:W4:Y:S04]  /*b8070*/  LDL.LU R8, [R1+0x13a0] ;  /* 0x0013a00001087983 */ /* 0x000f280000300800 */
[----:B-1----:R-:W4:Y:S04]  /*b8080*/  LDL.LU R52, [R1+0x60] ;  /* 0x0000600001347983 */ /* 0x002f280000300800 */
        /* <DEDUP_REMOVED lines=22> */
[----:B---3--:R-:W-:-:S02]  /*b81f0*/  IMAD.MOV.U32 R42, RZ, RZ, R7 ;  /* 0x000000ffff2a7224 */ /* 0x008fc400078e0007 */
[----:B--2---:R-:W-:Y:S02]  /*b8200*/  IMAD.MOV.U32 R41, RZ, RZ, R6 ;  /* 0x000000ffff297224 */ /* 0x004fe400078e0006 */
[----:B----4-:R-:W-:Y:S02]  /*b8210*/  IMAD.MOV.U32 R40, RZ, RZ, R5 ;  /* 0x000000ffff287224 */ /* 0x010fe400078e0005 */
[----:B------:R-:W-:Y:S02]  /*b8220*/  IMAD.MOV.U32 R39, RZ, RZ, R4 ;  /* 0x000000ffff277224 */ /* 0x000fe400078e0004 */
[----:B------:R-:W2:Y:S04]  /*b8230*/  LDL.LU R4, [R1+0xb344] ;  /* 0x00b3440001047983 */ /* 0x000ea80000300800 */
[----:B------:R-:W2:Y:S04]  /*b8240*/  LDL.LU R5, [R1+0xb340] ;  /* 0x00b3400001057983 */ /* 0x000ea80000300800 */
[----:B------:R-:W2:Y:S04]  /*b8250*/  LDL.LU R6, [R1+0xb33c] ;  /* 0x00b33c0001067983 */ /* 0x000ea80000300800 */
[----:B------:R-:W2:Y:S01]  /*b8260*/  LDL.LU R7, [R1+0xb338] ;  /* 0x00b3380001077983 */ /* 0x000ea20000300800 */
[----:B------:R-:W-:-:S02]  /*b8270*/  IMAD.MOV.U32 R43, RZ, RZ, R56 ;  /* 0x000000ffff2b7224 */ /* 0x000fc400078e0038 */
[----:B------:R-:W-:Y:S01]  /*b8280*/  IMAD.MOV.U32 R48, RZ, RZ, R57 ;  /* 0x000000ffff307224 */ /* 0x000fe200078e0039 */
[----:B------:R-:W3:Y:S01]  /*b8290*/  LDL.LU R56, [R1+0xb334] ;  /* 0x00b3340001387983 */ /* 0x000ee20000300800 */
[----:B------:R-:W-:Y:S02]  /*b82a0*/  IMAD.MOV.U32 R49, RZ, RZ, R58 ;  /* 0x000000ffff317224 */ /* 0x000fe400078e003a */
[----:B------:R-:W-:Y:S01]  /*b82b0*/  IMAD.MOV.U32 R50, RZ, RZ, R59 ;  /* 0x000000ffff327224 */ /* 0x000fe200078e003b */
[----:B------:R-:W3:Y:S04]  /*b82c0*/  LDL.LU R57, [R1+0xb330] ;  /* 0x00b3300001397983 */ /* 0x000ee80000300800 */
[----:B------:R-:W3:Y:S04]  /*b82d0*/  LDL.LU R58, [R1+0xb32c] ;  /* 0x00b32c00013a7983 */ /* 0x000ee80000300800 */
[----:B------:R-:W3:Y:S04]  /*b82e0*/  LDL.LU R59, [R1+0xb328] ;  /* 0x00b32800013b7983 */ /* 0x000ee80000300800 */
[----:B------:R-:W4:Y:S01]  /*b82f0*/  LDL.LU R51, [R1+0x28c] ;  /* 0x00028c0001337983 */ /* 0x000f220000300800 */
[----:B--2---:R-:W-:-:S15]  /*b8300*/  HMMA.16816.F32 R4, R24, R10, R4 ;  /* 0x0000000a1804723c */ /* 0x004fde0000001804 */
[----:B------:R-:W-:-:S04]  /*b8310*/  NOP ;  /* 0x0000000000007918 */ /* 0x000fc80000000000 */
[----:B------:R-:W-:Y:S04]  /*b8320*/  STL.64 [R1+0x1280], R4 ;  /* 0x0012800401007387 */ /* 0x000fe80000100a00 */
[----:B------:R0:W-:Y:S04]  /*b8330*/  STL.64 [R1+0x1288], R6 ;  /* 0x0012880601007387 */ /* 0x0001e80000100a00 */
[----:B0-----:R-:W2:Y:S04]  /*b8340*/  LDL.LU R6, [R1+0x13b0] ;  /* 0x0013b00001067983 */ /* 0x001ea80000300800 */
[----:B------:R-:W4:Y:S04]  /*b8350*/  LDL.LU R7, [R1+0x13b4] ;  /* 0x0013b40001077983 */ /* 0x000f280000300800 */
[----:B------:R-:W4:Y:S01]  /*b8360*/  LDL.LU R5, [R1+0x13c0] ;  /* 0x0013c00001057983 */ /* 0x000f220000300800 */
[----:B------:R-:W-:-:S02]  /*b8370*/  F2FP.F16.E5M2.UNPACK_B R8, R8.H1 ;  /* 0x00000008ff08723e */ /* 0x000fc400030004ff */
[----:B------:R-:W-:-:S07]  /*b8380*/  F2FP.F16.E5M2.UNPACK_B R9, R9.H1 ;  /* 0x00000009ff09723e */ /* 0x000fce00030004ff */
[----:B---3--:R-:W-:-:S15]  /*b8390*/  HMMA.16816.F32 R56, R24, R8, R56 ;  /* 0x000000081838723c */ /* 0x008fde0000001838 */
[----:B------:R-:W-:-:S04]  /*b83a0*/  NOP ;  /* 0x0000000000007918 */ /* 0x000fc80000000000 */
[----:B------:R0:W-:Y:S04]  /*b83b0*/  STL.64 [R1+0x1290], R56 ;  /* 0x0012903801007387 */ /* 0x0001e80000100a00 */
[----:B------:R1:W-:Y:S04]  /*b83c0*/  STL.64 [R1+0x1298], R58 ;  /* 0x0012983a01007387 */ /* 0x0003e80000100a00 */
[----:B0-----:R-:W3:Y:S04]  /*b83d0*/  LDL.LU R56, [R1+0x50] ;  /* 0x0000500001387983 */ /* 0x001ee80000300800 */
[----:B------:R-:W3:Y:S04]  /*b83e0*/  LDL.LU R57, [R1+0x54] ;  /* 0x0000540001397983 */ /* 0x000ee80000300800 */
[----:B-1----:R-:W3:Y:S04]  /*b83f0*/  LDL.LU R58, [R1+0x58] ;  /* 0x00005800013a7983 */ /* 0x002ee80000300800 */
[----:B------:R-:W3:Y:S01]  /*b8400*/  LDL.LU R59, [R1+0x5c] ;  /* 0x00005c00013b7983 */ /* 0x000ee20000300800 */
[----:B--2---:R-:W-:-:S02]  /*b8410*/  F2FP.F16.E5M2.UNPACK_B R6, R6.H1 ;  /* 0x00000006ff06723e */ /* 0x004fc400030004ff */
[----:B----4-:R-:W-:Y:S02]  /*b8420*/  F2FP.F16.E5M2.UNPACK_B R7, R7.H1 ;  /* 0x00000007ff07723e */ /* 0x010fe400030004ff */
[----:B------:R-:W-:Y:S02]  /*b8430*/  F2FP.F16.E5M2.UNPACK_B R4, R5.H1 ;  /* 0x00000005ff04723e */ /* 0x000fe400030004ff */
[----:B------:R-:W-:-:S03]  /*b8440*/  F2FP.F16.E5M2.UNPACK_B R5, R20.H1 ;  /* 0x00000014ff05723e */ /* 0x000fc600030004ff */
[C---:B------:R-:W-:Y:S08]  /*b8450*/  HMMA.16816.F32 R52, R24.reuse, R6, R52 ;  /* 0x000000061834723c */ /* 0x040ff00000001834 */
[----:B------:R-:W-:Y:S11]  /*b8460*/  HMMA.16816.F32 R12, R24, R4, R12 ;  /* 0x00000004180c723c */ /* 0x000ff6000000180c */
[----:B------:R-:W-:Y:S04]  /*b8470*/  STL.64 [R1+0x12c0], R52 ;  /* 0x0012c03401007387 */ /* 0x000fe80000100a00 */
[----:B------:R0:W-:Y:S04]  /*b8480*/  STL.64 [R1+0x12c8], R54 ;  /* 0x0012c83601007387 */ /* 0x0001e80000100a00 */
[----:B0-----:R-:W2:Y:S04]  /*b8490*/  LDL.LU.64 R54, [R1+0xb320] ;  /* 0x00b3200001367983 */ /* 0x001ea80000300a00 */
[----:B------:R-:W2:Y:S04]  /*b84a0*/  LDL.LU.64 R52, [R1+0xb318] ;  /* 0x00b3180001347983 */ /* 0x000ea80000300a00 */
[----:B------:R-:W-:Y:S04]  /*b84b0*/  STL.64 [R1+0x12d0], R12 ;  /* 0x0012d00c01007387 */ /* 0x000fe80000100a00 */
[----:B------:R0:W-:Y:S04]  /*b84c0*/  STL.64 [R1+0x12d8], R14 ;  /* 0x0012d80e01007387 */ /* 0x0001e80000100a00 */
[----:B0-----:R-:W4:Y:S04]  /*b84d0*/  LDL.LU.64 R14, [R1+0xb310] ;  /* 0x00b31000010e7983 */ /* 0x001f280000300a00 */
[----:B------:R-:W2:Y:S01]  /*b84e0*/  LDL.LU.64 R12, [R1+0xb308] ;  /* 0x00b30800010c7983 */ /* 0x000ea20000300a00 */
[----:B------:R-:W-:-:S02]  /*b84f0*/  F2FP.F16.E5M2.UNPACK_B R3, R3.H1 ;  /* 0x00000003ff03723e */ /* 0x000fc400030004ff */
[----:B------:R-:W-:Y:S01]  /*b8500*/  F2FP.F16.E5M2.UNPACK_B R2, R2.H1 ;  /* 0x00000002ff02723e */ /* 0x000fe200030004ff */
        /* <DEDUP_REMOVED lines=8> */
[----:B------:R-:W-:-:S07]  /*b8590*/  F2FP.F16.E5M2.UNPACK_B R23, R23 ;  /* 0x00000017ff17723e */ /* 0x000fce00020004ff */
[----:B------:R-:W-:Y:S02]  /*b85a0*/  HMMA.16816.F32 R56, R20, R16, R28 ;  /* 0x000000101438723c */ /* 0x000fe4000000181c */
[----:B------:R-:W-:Y:S04]  /*b85b0*/  STL.64 [R1+0x12a0], R24 ;  /* 0x0012a01801007387 */ /* 0x000fe80000100a00 */
[----:B------:R2:W-:-:S13]  /*b85c0*/  STL.64 [R1+0x12a8], R26 ;  /* 0x0012a81a01007387 */ /* 0x0005da0000100a00 */
[----:B------:R-:W-:Y:S04]  /*b85d0*/  STL.64 [R1+0x12b0], R56 ;  /* 0x0012b03801007387 */ /* 0x000fe80000100a00 */
[----:B------:R-:W-:Y:S01]  /*b85e0*/  STL.64 [R1+0x12b8], R58 ;  /* 0x0012b83a01007387 */ /* 0x000fe20000100a00 */
[C---:B----4-:R-:W-:Y:S08]  /*b85f0*/  HMMA.16816.F32 R28, R20.reuse, R14, R36 ;  /* 0x0000000e141c723c */ /* 0x050ff00000001824 */
[C---:B--2---:R-:W-:Y:S01]  /*b8600*/  HMMA.16816.F32 R24, R20.reuse, R12, R32 ;  /* 0x0000000c1418723c */ /* 0x044fe20000001820 */
[----:B------:R-:W-:Y:S10]  /*b8610*/  STL.64 [R1+0xb2f0], R14 ;  /* 0x00b2f00e01007387 */ /* 0x000ff40000100a00 */
[----:B------:R-:W-:Y:S04]  /*b8620*/  STL.64 [R1+0x1270], R28 ;  /* 0x0012701c01007387 */ /* 0x000fe80000100a00 */
[----:B------:R-:W-:Y:S04]  /*b8630*/  STL.64 [R1+0x1278], R30 ;  /* 0x0012781e01007387 */ /* 0x000fe80000100a00 */
[----:B------:R0:W-:Y:S04]  /*b8640*/  STL.64 [R1+0xb2e8], R12 ;  /* 0x00b2e80c01007387 */ /* 0x0001e80000100a00 */
[----:B------:R-:W-:Y:S04]  /*b8650*/  STL.64 [R1+0x1250], R24 ;  /* 0x0012501801007387 */ /* 0x000fe80000100a00 */
[----:B------:R1:W-:Y:S01]  /*b8660*/  STL.64 [R1+0x1258], R26 ;  /* 0x0012581a01007387 */ /* 0x0003e20000100a00 */
[C---:B0-----:R-:W-:Y:S08]  /*b8670*/  HMMA.16816.F32 R12, R20.reuse, R8, R44 ;  /* 0x00000008140c723c */ /* 0x041ff0000000182c */
[----:B-1----:R-:W-:Y:S01]  /*b8680*/  HMMA.16816.F32 R24, R20, R10, R40 ;  /* 0x0000000a1418723c */ /* 0x002fe20000001828 */
[----:B------:R-:W-:-:S15]  /*b8690*/  STL.64 [R1+0xb2d0], R10 ;  /* 0x00b2d00a01007387 */ /* 0x000fde0000100a00 */
[----:B------:R-:W-:-:S03]  /*b86a0*/  NOP ;  /* 0x0000000000007918 */ /* 0x000fc60000000000 */
        /* <DEDUP_REMOVED lines=11> */
[----:B------:R-:W-:Y:S04]  /*b8760*/  STL.64 [R1+0xb2d8], R4 ;  /* 0x00b2d80401007387 */ /* 0x000fe80000100a00 */
[----:B------:R0:W-:Y:S04]  /*b8770*/  STL.64 [R1+0x1180], R8 ;  /* 0x0011800801007387 */ /* 0x0001e80000100a00 */
[----:B------:R1:W-:Y:S04]  /*b8780*/  STL.64 [R1+0x1188], R10 ;  /* 0x0011880a01007387 */ /* 0x0003e80000100a00 */
[----:B------:R-:W2:Y:S04]  /*b8790*/  LDL.LU R32, [R1+0x30] ;  /* 0x0000300001207983 */ /* 0x000ea80000300800 */
[----:B------:R-:W2:Y:S04]  /*b87a0*/  LDL.LU R33, [R1+0x34] ;  /* 0x0000340001217983 */ /* 0x000ea80000300800 */
[----:B------:R-:W3:Y:S04]  /*b87b0*/  LDL.LU R34, [R1+0x38] ;  /* 0x0000380001227983 */ /* 0x000ee80000300800 */
[----:B------:R-:W3:Y:S04]  /*b87c0*/  LDL.LU R35, [R1+0x3c] ;  /* 0x00003c0001237983 */ /* 0x000ee80000300800 */
[----:B---3--:R-:W-:Y:S04]  /*b87d0*/  STL.64 [R1+0xb300], R34 ;  /* 0x00b3002201007387 */ /* 0x008fe80000100a00 */
[----:B--2---:R2:W-:Y:S04]  /*b87e0*/  STL.64 [R1+0xb2f8], R32 ;  /* 0x00b2f82001007387 */ /* 0x0045e80000100a00 */
[----:B------:R-:W3:Y:S04]  /*b87f0*/  LDL.LU R36, [R1+0x200] ;  /* 0x0002000001247983 */ /* 0x000ee80000300800 */
[----:B------:R-:W3:Y:S04]  /*b8800*/  LDL.LU R37, [R1+0x204] ;  /* 0x0002040001257983 */ /* 0x000ee80000300800 */
[----:B------:R-:W3:Y:S04]  /*b8810*/  LDL.LU R38, [R1+0x208] ;  /* 0x0002080001267983 */ /* 0x000ee80000300800 */
[----:B------:R-:W3:Y:S04]  /*b8820*/  LDL.LU R39, [R1+0x20c] ;  /* 0x00020c0001277983 */ /* 0x000ee80000300800 */
[----:B------:R-:W4:Y:S04]  /*b8830*/  LDL.LU R56, [R1+0x220] ;  /* 0x0002200001387983 */ /* 0x000f280000300800 */
[----:B------:R-:W4:Y:S04]  /*b8840*/  LDL.LU R57, [R1+0x224] ;  /* 0x0002240001397983 */ /* 0x000f280000300800 */
[----:B------:R-:W4:Y:S04]  /*b8850*/  LDL.LU R58, [R1+0x228] ;  /* 0x00022800013a7983 */ /* 0x000f280000300800 */
[----:B------:R-:W4:Y:S04]  /*b8860*/  LDL.LU R59, [R1+0x22c] ;  /* 0x00022c00013b7983 */ /* 0x000f280000300800 */
[----:B------:R-:W3:Y:S04]  /*b8870*/  LDL.LU R24, [R1+0x230] ;  /* 0x0002300001187983 */ /* 0x000ee80000300800 */
[----:B------:R-:W3:Y:S04]  /*b8880*/  LDL.LU R25, [R1+0x234] ;  /* 0x0002340001197983 */ /* 0x000ee80000300800 */
[----:B------:R-:W3:Y:S04]  /*b8890*/  LDL.LU R26, [R1+0x238] ;  /* 0x00023800011a7983 */ /* 0x000ee80000300800 */
[----:B------:R-:W3:Y:S04]  /*b88a0*/  LDL.LU R27, [R1+0x23c] ;  /* 0x00023c00011b7983 */ /* 0x000ee80000300800 */
[----:B0-----:R-:W3:Y:S04]  /*b88b0*/  LDL.LU R8, [R1+0x240] ;  /* 0x0002400001087983 */ /* 0x001ee80000300800 */
[----:B------:R-:W3:Y:S04]  /*b88c0*/  LDL.LU R9, [R1+0x244] ;  /* 0x0002440001097983 */ /* 0x000ee80000300800 */
[----:B-1----:R-:W3:Y:S04]  /*b88d0*/  LDL.LU R10, [R1+0x248] ;  /* 0x00024800010a7983 */ /* 0x002ee80000300800 */
[----:B------:R-:W3:Y:S04]  /*b88e0*/  LDL.LU R11, [R1+0x24c] ;  /* 0x00024c00010b7983 */ /* 0x000ee80000300800 */
[----:B--2---:R-:W2:Y:S04]  /*b88f0*/  LDL.LU R32, [R1+0x40] ;  /* 0x0000400001207983 */ /* 0x004ea80000300800 */
[----:B------:R-:W2:Y:S04]  /*b8900*/  LDL.LU R33, [R1+0x44] ;  /* 0x0000440001217983 */ /* 0x000ea80000300800 */
[----:B------:R-:W2:Y:S04]  /*b8910*/  LDL.LU R34, [R1+0x48] ;  /* 0x0000480001227983 */ /* 0x000ea80000300800 */
[----:B------:R-:W2:Y:S04]  /*b8920*/  LDL.LU R35, [R1+0x4c] ;  /* 0x00004c0001237983 */ /* 0x000ea80000300800 */
        /* <DEDUP_REMOVED lines=39> */
[----:B-1----:R-:W2:Y:S04]  /*b8ba0*/  LDL.LU R22, [R1+0x1c04] ;  /* 0x001c040001167983 */ /* 0x002ea80000300800 */
        /* <DEDUP_REMOVED lines=15> */
[C---:B--2---:R-:W-:Y:S08]  /*b8ca0*/  HMMA.16816.F32 R4, R20.reuse, R14, R4 ;  /* 0x0000000e1404723c */ /* 0x044ff00000001804 */
[C---:B---3--:R-:W-:Y:S11]  /*b8cb0*/  HMMA.16816.F32 R8, R20.reuse, R12, R8 ;  /* 0x0000000c1408723c */ /* 0x048ff60000001808 */
[----:B------:R-:W-:Y:S04]  /*b8cc0*/  STL.64 [R1+0x1150], R4 ;  /* 0x0011500401007387 */ /* 0x000fe80000100a00 */
[----:B------:R0:W-:Y:S04]  /*b8cd0*/  STL.64 [R1+0x1158], R6 ;  /* 0x0011580601007387 */ /* 0x0001e80000100a00 */
[----:B0-----:R-:W2:Y:S04]  /*b8ce0*/  LDL.LU.64 R6, [R1+0xb2e0] ;  /* 0x00b2e00001067983 */ /* 0x001ea80000300a00 */
[----:B------:R-:W3:Y:S04]  /*b8cf0*/  LDL.LU.64 R4, [R1+0xb2d8] ;  /* 0x00b2d80001047983 */ /* 0x000ee80000300a00 */
[----:B------:R-:W-:Y:S04]  /*b8d00*/  STL.64 [R1+0x1140], R8 ;  /* 0x0011400801007387 */ /* 0x000fe80000100a00 */
[----:B------:R0:W-:Y:S04]  /*b8d10*/  STL.64 [R1+0x1148], R10 ;  /* 0x0011480a01007387 */ /* 0x0001e80000100a00 */
[----:B0-----:R-:W4:Y:S04]  /*b8d20*/  LDL.LU.64 R10, [R1+0xb2d0] ;  /* 0x00b2d000010a7983 */ /* 0x001f280000300a00 */
[----:B------:R-:W2:Y:S01]  /*b8d30*/  LDL.LU.64 R8, [R1+0xb2c8] ;  /* 0x00b2c80001087983 */ /* 0x000ea20000300a00 */
[----:B----4-:R-:W-:-:S15]  /*b8d40*/  HMMA.16816.F32 R24, R20, R10, R24 ;  /* 0x0000000a1418723c */ /* 0x010fde0000001818 */
[----:B------:R-:W-:-:S04]  /*b8d50*/  NOP ;  /* 0x0000000000007918 */ /* 0x000fc80000000000 */
[----:B------:R-:W-:Y:S04]  /*b8d60*/  STL.64 [R1+0x1070], R24 ;  /* 0x0010701801007387 */ /* 0x000fe80000100a00 */
[----:B------:R2:W-:Y:S02]  /*b8d70*/  STL.64 [R1+0x1078], R26 ;  /* 0x0010781a01007387 */ /* 0x0005e40000100a00 */
[----:B--2---:R-:W-:Y:S02]  /*b8d80*/  HMMA.16816.F32 R24, R20, R8, R56 ;  /* 0x000000081418723c */ /* 0x004fe40000001838 */
[----:B------:R-:W-:Y:S04]  /*b8d90*/  STL.64 [R1+0xb2c0], R10 ;  /* 0x00b2c00a01007387 */ /* 0x000fe80000100a00 */
[----:B------:R-:W-:-:S13]  /*b8da0*/  STL.64 [R1+0xb2b8], R8 ;  /* 0x00b2b80801007387 */ /* 0x000fda0000100a00 */
[----:B------:R-:W-:Y:S04]  /*b8db0*/  STL.64 [R1+0x1050], R24 ;  /* 0x0010501801007387 */ /* 0x000fe80000100a00 */
[----:B------:R0:W-:Y:S02]  /*b8dc0*/  STL.64 [R1+0x1058], R26 ;  /* 0x0010581a01007387 */ /* 0x0001e40000100a00 */
[C---:B0-----:R-:W-:Y:S02]  /*b8dd0*/  HMMA.16816.F32 R24, R20.reuse, R6, R28 ;  /* 0x000000061418723c */ /* 0x041fe4000000181c */
[----:B------:R-:W-:Y:S06]  /*b8de0*/  STL.64 [R1+0xb2a0], R6 ;  /* 0x00b2a00601007387 */ /* 0x000fec0000100a00 */
[C---:B---3--:R-:W-:Y:S11]  /*b8df0*/  HMMA.16816.F32 R8, R20.reuse, R4, R36 ;  /* 0x000000041408723c */ /* 0x048ff60000001824 */
[----:B------:R-:W-:Y:S04]  /*b8e00*/  STL.64 [R1+0xf10], R24 ;  /* 0x000f101801007387 */ /* 0x000fe80000100a00 */
[----:B------:R-:W-:Y:S04]  /*b8e10*/  STL.64 [R1+0xf18], R26 ;  /* 0x000f181a01007387 */ /* 0x000fe80000100a00 */
[----:B------:R0:W-:Y:S02]  /*b8e20*/  STL.64 [R1+0xb298], R4 ;  /* 0x00b2980401007387 */ /* 0x0001e40000100a00 */
[----:B0-----:R-:W-:Y:S01]  /*b8e30*/  HMMA.16816.F32 R4, R20, R2, R32 ;  /* 0x000000021404723c */ /* 0x001fe20000001820 */
[----:B------:R-:W-:-:S02]  /*b8e40*/  IMAD R20, R41, 0x100, R40 ;  /* 0x0000010029147824 */ /* 0x000fc400078e0228 */
[----:B------:R-:W-:Y:S02]  /*b8e50*/  IMAD R21, R43, 0x100, R42 ;  /* 0x000001002b157824 */ /* 0x000fe400078e022a */
[----:B------:R-:W-:Y:S02]  /*b8e60*/  IMAD R22, R45, 0x100, R44 ;  /* 0x000001002d167824 */ /* 0x000fe400078e022c */
[----:B------:R-:W-:Y:S01]  /*b8e70*/  IMAD R23, R47, 0x100, R46 ;  /* 0x000001002f177824 */ /* 0x000fe200078e022e */
[----:B------:R-:W-:Y:S02]  /*b8e80*/  F2FP.F16.E5M2.UNPACK_B R20, R20 ;  /* 0x00000014ff14723e */ /* 0x000fe400020004ff */
[----:B------:R-:W-:Y:S02]  /*b8e90*/  F2FP.F16.E5M2.UNPACK_B R21, R21 ;  /* 0x00000015ff15723e */ /* 0x000fe400020004ff */
[----:B------:R-:W-:Y:S02]  /*b8ea0*/  F2FP.F16.E5M2.UNPACK_B R22, R22 ;  /* 0x00000016ff16723e */ /* 0x000fe400020004ff */
[----:B------:R-:W-:Y:S01]  /*b8eb0*/  F2FP.F16.E5M2.UNPACK_B R23, R23 ;  /* 0x00000017ff17723e */ /* 0x000fe200020004ff */
[----:B------:R-:W-:Y:S04]  /*b8ec0*/  STL.64 [R1+0xef0], R8 ;  /* 0x000ef00801007387 */ /* 0x000fe80000100a00 */
[----:B------:R0:W-:Y:S04]  /*b8ed0*/  STL.64 [R1+0xef8], R10 ;  /* 0x000ef80a01007387 */ /* 0x0001e80000100a00 */
[----:B------:R-:W-:Y:S04]  /*b8ee0*/  STL.64 [R1+0xcf0], R4 ;  /* 0x000cf00401007387 */ /* 0x000fe80000100a00 */
[----:B------:R1:W-:Y:S01]  /*b8ef0*/  STL.64 [R1+0xcf8], R6 ;  /* 0x000cf80601007387 */ /* 0x0003e20000100a00 */
[C---:B0-----:R-:W-:Y:S03]  /*b8f00*/  HMMA.16816.F32 R8, R20.reuse, R16, R48 ;  /* 0x000000101408723c */ /* 0x041fe60000001830 */
[----:B------:R-:W2:Y:S05]  /*b8f10*/  LDL.LU R44, [R1+0x10] ;  /* 0x00001000012c7983 */ /* 0x000eaa0000300800 */
[C---:B-1----:R-:W-:Y:S11]  /*b8f20*/  HMMA.16816.F32 R4, R20.reuse, R14, R52 ;  /* 0x0000000e1404723c */ /* 0x042ff60000001834 */
[----:B------:R-:W-:Y:S04]  /*b8f30*/  STL.64 [R1+0xce0], R8 ;  /* 0x000ce00801007387 */ /* 0x000fe80000100a00 */
[----:B------:R-:W-:Y:S04]  /*b8f40*/  STL.64 [R1+0xce8], R10 ;  /* 0x000ce80a01007387 */ /* 0x000fe80000100a00 */
[----:B------:R-:W-:Y:S04]  /*b8f50*/  STL.64 [R1+0xcb0], R4 ;  /* 0x000cb00401007387 */ /* 0x000fe80000100a00 */
[----:B------:R-:W-:Y:S04]  /*b8f60*/  STL.64 [R1+0xcb8], R6 ;  /* 0x000cb80601007387 */ /* 0x000fe80000100a00 */
[----:B------:R-:W2:Y:S04]  /*b8f70*/  LDL.LU R45, [R1+0x14] ;  /* 0x00001400012d7983 */ /* 0x000ea80000300800 */
[----:B------:R-:W3:Y:S04]  /*b8f80*/  LDL.LU R46, [R1+0x18] ;  /* 0x00001800012e7983 */ /* 0x000ee80000300800 */
[----:B------:R-:W3:Y:S04]  /*b8f90*/  LDL.LU R47, [R1+0x1c] ;  /* 0x00001c00012f7983 */ /* 0x000ee80000300800 */
[----:B---3--:R-:W-:Y:S04]  /*b8fa0*/  STL.64 [R1+0xb260], R46 ;  /* 0x00b2602e01007387 */ /* 0x008fe80000100a00 */
[----:B--2---:R-:W-:Y:S04]  /*b8fb0*/  STL.64 [R1+0xb258], R44 ;  /* 0x00b2582c01007387 */ /* 0x004fe80000100a00 */
[----:B------:R-:W2:Y:S04]  /*b8fc0*/  LDL.LU R32, [R1+0x130] ;  /* 0x0001300001207983 */ /* 0x000ea80000300800 */
[----:B------:R-:W2:Y:S04]  /*b8fd0*/  LDL.LU R33, [R1+0x134] ;  /* 0x0001340001217983 */ /* 0x000ea80000300800 */
[----:B------:R-:W3:Y:S04]  /*b8fe0*/  LDL.LU R34, [R1+0x138] ;  /* 0x0001380001227983 */ /* 0x000ee80000300800 */
[----:B------:R-:W3:Y:S04]  /*b8ff0*/  LDL.LU R35, [R1+0x13c] ;  /* 0x00013c0001237983 */ /* 0x000ee80000300800 */
[----:B---3--:R-:W-:Y:S04]  /*b9000*/  STL.64 [R1+0xb270], R34 ;  /* 0x00b2702201007387 */ /* 0x008fe80000100a00 */
[----:B--2---:R0:W-:Y:S04]  /*b9010*/  STL.64 [R1+0xb268], R32 ;  /* 0x00b2682001007387 */ /* 0x0041e80000100a00 */
        /* <DEDUP_REMOVED lines=12> */
[----:B0-----:R-:W3:Y:S04]  /*b90e0*/  LDL.LU R32, [R1+0x20] ;  /* 0x0000200001207983 */ /* 0x001ee80000300800 */
[----:B------:R-:W3:Y:S04]  /*b90f0*/  LDL.LU R33, [R1+0x24] ;  /* 0x0000240001217983 */ /* 0x000ee80000300800 */
[----:B------:R-:W4:Y:S04]  /*b9100*/  LDL.LU R34, [R1+0x28] ;  /* 0x0000280001227983 */ /* 0x000f280000300800 */
[----:B------:R-:W4:Y:S04]  /*b9110*/  LDL.LU R35, [R1+0x2c] ;  /* 0x00002c0001237983 */ /* 0x000f280000300800 */
[----:B----4-:R-:W-:Y:S04]  /*b9120*/  STL.64 [R1+0xb2b0], R34 ;  /* 0x00b2b02201007387 */ /* 0x010fe80000100a00 */
[----:B---3--:R0:W-:Y:S04]  /*b9130*/  STL.64 [R1+0xb2a8], R32 ;  /* 0x00b2a82001007387 */ /* 0x0081e80000100a00 */
[----:B-1----:R-:W3:Y:S04]  /*b9140*/  LDL.LU R28, [R1+0x190] ;  /* 0x00019000011c7983 */ /* 0x002ee80000300800 */
[----:B------:R-:W3:Y:S04]  /*b9150*/  LDL.LU R29, [R1+0x194] ;  /* 0x00019400011d7983 */ /* 0x000ee80000300800 */
[----:B------:R-:W3:Y:S04]  /*b9160*/  LDL.LU R30, [R1+0x198] ;  /* 0x00019800011e7983 */ /* 0x000ee80000300800 */
[----:B------:R-:W3:Y:S04]  /*b9170*/  LDL.LU R31, [R1+0x19c] ;  /* 0x00019c00011f7983 */ /* 0x000ee80000300800 */
[----:B--2---:R-:W2:Y:S04]  /*b9180*/  LDL.LU R24, [R1+0x1a0] ;  /* 0x0001a00001187983 */ /* 0x004ea80000300800 */
[----:B------:R-:W2:Y:S04]  /*b9190*/  LDL.LU R25, [R1+0x1a4] ;  /* 0x0001a40001197983 */ /* 0x000ea80000300800 */
[----:B------:R-:W2:Y:S04]  /*b91a0*/  LDL.LU R26, [R1+0x1a8] ;  /* 0x0001a800011a7983 */ /* 0x000ea80000300800 */
[----:B------:R-:W2:Y:S04]  /*b91b0*/  LDL.LU R27, [R1+0x1ac] ;  /* 0x0001ac00011b7983 */ /* 0x000ea80000300800 */
[----:B------:R-:W4:Y:S04]  /*b91c0*/  LDL.LU R4, [R1+0x1b0] ;  /* 0x0001b00001047983 */ /* 0x000f280000300800 */
[----:B------:R-:W4:Y:S04]  /*b91d0*/  LDL.LU R5, [R1+0x1b4] ;  /* 0x0001b40001057983 */ /* 0x000f280000300800 */
[----:B------:R-:W4:Y:S04]  /*b91e0*/  LDL.LU R6, [R1+0x1b8] ;  /* 0x0001b80001067983 */ /* 0x000f280000300800 */
[----:B------:R-:W4:Y:S04]  /*b91f0*/  LDL.LU R7, [R1+0x1bc] ;  /* 0x0001bc0001077983 */ /* 0x000f280000300800 */
[----:B------:R-:W2:Y:S04]  /*b9200*/  LDL.LU R8, [R1+0x1d0] ;  /* 0x0001d00001087983 */ /* 0x000ea80000300800 */
[----:B------:R-:W2:Y:S04]  /*b9210*/  LDL.LU R9, [R1+0x1d4] ;  /* 0x0001d40001097983 */ /* 0x000ea80000300800 */
[----:B------:R-:W2:Y:S04]  /*b9220*/  LDL.LU R10, [R1+0x1d8] ;  /* 0x0001d800010a7983 */ /* 0x000ea80000300800 */
[----:B------:R-:W2:Y:S04]  /*b9230*/  LDL.LU R11, [R1+0x1dc] ;  /* 0x0001dc00010b7983 */ /* 0x000ea80000300800 */
[----:B0-----:R-:W3:Y:S04]  /*b9240*/  LDL.LU R32, [R1+0x1c0] ;  /* 0x0001c00001207983 */ /* 0x001ee80000300800 */
        /* <DEDUP_REMOVED lines=32> */
[----:B--2---:R-:W-:-:S15]  /*b9450*/  HMMA.16816.F32 R8, R20, R12, R8 ;  /* 0x0000000c1408723c */ /* 0x004fde0000001808 */
[----:B------:R-:W-:-:S04]  /*b9460*/  NOP ;  /* 0x0000000000007918 */ /* 0x000fc80000000000 */
[----:B------:R-:W-:Y:S04]  /*b9470*/  STL.64 [R1+0xc50], R8 ;  /* 0x000c500801007387 */ /* 0x000fe80000100a00 */
[----:B------:R0:W-:Y:S04]  /*b9480*/  STL.64 [R1+0xc58], R10 ;  /* 0x000c580a01007387 */ /* 0x0001e80000100a00 */
[----:B0-----:R-:W3:Y:S04]  /*b9490*/  LDL.LU.64 R10, [R1+0xb2c0] ;  /* 0x00b2c000010a7983 */ /* 0x001ee80000300a00 */
[----:B------:R-:W4:Y:S01]  /*b94a0*/  LDL.LU.64 R8, [R1+0xb2b8] ;  /* 0x00b2b80001087983 */ /* 0x000f220000300a00 */
[C---:B---3--:R-:W-:Y:S08]  /*b94b0*/  HMMA.16816.F32 R32, R20.reuse, R10, R32 ;  /* 0x0000000a1420723c */ /* 0x048ff00000001820 */
[C---:B----4-:R-:W-:Y:S11]  /*b94c0*/  HMMA.16816.F32 R4, R20.reuse, R8, R4 ;  /* 0x000000081404723c */ /* 0x050ff60000001804 */
[----:B------:R-:W-:Y:S04]  /*b94d0*/  STL.64 [R1+0xc20], R32 ;  /* 0x000c202001007387 */ /* 0x000fe80000100a00 */
[----:B------:R0:W-:Y:S04]  /*b94e0*/  STL.64 [R1+0xc28], R34 ;  /* 0x000c282201007387 */ /* 0x0001e80000100a00 */
[----:B0-----:R-:W2:Y:S04]  /*b94f0*/  LDL.LU.64 R34, [R1+0xb2b0] ;  /* 0x00b2b00001227983 */ /* 0x001ea80000300a00 */
[----:B------:R-:W2:Y:S04]  /*b9500*/  LDL.LU.64 R32, [R1+0xb2a8] ;  /* 0x00b2a80001207983 */ /* 0x000ea80000300a00 */
[----:B------:R-:W-:Y:S04]  /*b9510*/  STL.64 [R1+0xbd0], R4 ;  /* 0x000bd00401007387 */ /* 0x000fe80000100a00 */
[----:B------:R0:W-:Y:S04]  /*b9520*/  STL.64 [R1+0xbd8], R6 ;  /* 0x000bd80601007387 */ /* 0x0001e80000100a00 */
[----:B0-----:R-:W3:Y:S04]  /*b9530*/  LDL.LU.64 R6, [R1+0xb2a0] ;  /* 0x00b2a00001067983 */ /* 0x001ee80000300a00 */
[----:B------:R-:W4:Y:S01]  /*b9540*/  LDL.LU.64 R4, [R1+0xb298] ;  /* 0x00b2980001047983 */ /* 0x000f220000300a00 */
[C---:B---3--:R-:W-:Y:S08]  /*b9550*/  HMMA.16816.F32 R24, R20.reuse, R6, R24 ;  /* 0x000000061418723c */ /* 0x048ff00000001818 */
[C---:B----4-:R-:W-:Y:S08]  /*b9560*/  HMMA.16816.F32 R28, R20.reuse, R4, R28 ;  /* 0x00000004141c723c */ /* 0x050ff0000000181c */
[----:B--2---:R-:W-:Y:S03]  /*b9570*/  HMMA.16816.F32 R20, R20, R2, R32 ;  /* 0x000000021414723c */ /* 0x004fe60000001820 */
[----:B------:R-:W-:Y:S04]  /*b9580*/  STL.64 [R1+0xba0], R24 ;  /* 0x000ba01801007387 */ /* 0x000fe80000100a00 */
[----:B------:R0:W-:Y:S04]  /*b9590*/  STL.64 [R1+0xba8], R26 ;  /* 0x000ba81a01007387 */ /* 0x0001e80000100a00 */
[----:B0-----:R-:W2:Y:S04]  /*b95a0*/  LDL.LU.64 R26, [R1+0xb290] ;  /* 0x00b29000011a7983 */ /* 0x001ea80000300a00 */
[----:B------:R-:W2:Y:S04]  /*b95b0*/  LDL.LU.64 R24, [R1+0xb288] ;  /* 0x00b2880001187983 */ /* 0x000ea80000300a00 */
[----:B------:R-:W-:Y:S04]  /*b95c0*/  STL.64 [R1+0xb20], R28 ;  /* 0x000b201c01007387 */ /* 0x000fe80000100a00 */
[----:B------:R0:W-:Y:S04]  /*b95d0*/  STL.64 [R1+0xb28], R30 ;  /* 0x000b281e01007387 */ /* 0x0001e80000100a00 */
[----:B0-----:R-:W3:Y:S04]  /*b95e0*/  LDL.LU.64 R30, [R1+0xb280] ;  /* 0x00b28000011e7983 */ /* 0x001ee80000300a00 */
[----:B------:R-:W3:Y:S04]  /*b95f0*/  LDL.LU.64 R28, [R1+0xb278] ;  /* 0x00b27800011c7983 */ /* 0x000ee80000300a00 */
[----:B------:R-:W4:Y:S04]  /*b9600*/  LDL.LU.64 R34, [R1+0xb270] ;  /* 0x00b2700001227983 */ /* 0x000f280000300a00 */
[----:B------:R-:W4:Y:S04]  /*b9610*/  LDL.LU.64 R32, [R1+0xb268] ;  /* 0x00b2680001207983 */ /* 0x000f280000300a00 */
[----:B------:R-:W-:Y:S04]  /*b9620*/  STL.64 [R1+0xb10], R20 ;  /* 0x000b101401007387 */ /* 0x000fe80000100a00 */
[----:B------:R0:W-:Y:S04]  /*b9630*/  STL.64 [R1+0xb18], R22 ;  /* 0x000b181601007387 */ /* 0x0001e80000100a00 */
[----:B0-----:R-:W2:Y:S01]  /*b9640*/  LDL.LU R23, [R1+0x1c48] ;  /* 0x001c480001177983 */ /* 0x001ea20000300800 */
[----:B------:R-:W-:-:S02]  /*b9650*/  IMAD R21, R19, 0x100, R18 ;  /* 0x0000010013157824 */ /* 0x000fc400078e0212 */
[----:B------:R-:W-:-:S03]  /*b9660*/  IMAD R22, R60, 0x100, R61 ;  /* 0x000001003c167824 */ /* 0x000fc600078e023d */
[----:B------:R-:W-:Y:S02]  /*b9670*/  F2FP.F16.E5M2.UNPACK_B R21, R21 ;  /* 0x00000015ff15723e */ /* 0x000fe400020004ff */
[----:B------:R-:W-:Y:S01]  /*b9680*/  F2FP.F16.E5M2.UNPACK_B R22, R22 ;  /* 0x00000016ff16723e */ /* 0x000fe200020004ff */
[----:B--2---:R-:W-:Y:S02]  /*b9690*/  IMAD R20, R0, 0x100, R23 ;  /* 0x0000010000147824 */ /* 0x004fe400078e0217 */
        /* <DEDUP_REMOVED lines=8> */
[----:B------:R-:W2:Y:S01]  /*b9720*/  LDL.LU.64 R44, [R1+0xb258] ;  /* 0x00b25800012c7983 */ /* 0x000ea20000300a00 */
[----:B------:R-:W-:-:S15]  /*b9730*/  HMMA.16816.F32 R24, R20, R14, R24 ;  /* 0x0000000e1418723c */ /* 0x000fde0000001818 */
[----:B------:R-:W-:-:S04]  /*b9740*/  NOP ;  /* 0x0000000000007918 */ /* 0x000fc80000000000 */
[----:B------:R-:W-:Y:S04]  /*b9750*/  STL.64 [R1+0xaa0], R24 ;  /* 0x000aa01801007387 */ /* 0x000fe80000100a00 */
[----:B------:R0:W-:Y:S02]  /*b9760*/  STL.64 [R1+0xaa8], R26 ;  /* 0x000aa81a01007387 */ /* 0x0001e40000100a00 */
[----:B0-----:R-:W-:Y:S02]  /*b9770*/  HMMA.16816.F32 R24, R20, R12, R56 ;  /* 0x0000000c1418723c */ /* 0x001fe40000001838 */
[----:B------:R-:W-:Y:S04]  /*b9780*/  STL.64 [R1+0xb250], R14 ;  /* 0x00b2500e01007387 */ /* 0x000fe80000100a00 */
[----:B------:R0:W-:-:S13]  /*b9790*/  STL.64 [R1+0xb248], R12 ;  /* 0x00b2480c01007387 */ /* 0x0001da0000100a00 */
[----:B------:R-:W-:Y:S04]  /*b97a0*/  STL.64 [R1+0xa60], R24 ;  /* 0x000a601801007387 */ /* 0x000fe80000100a00 */
[----:B------:R3:W-:Y:S01]  /*b97b0*/  STL.64 [R1+0xa68], R26 ;  /* 0x000a681a01007387 */ /* 0x0007e20000100a00 */
[C---:B0-----:R-:W-:Y:S08]  /*b97c0*/  HMMA.16816.F32 R12, R20.reuse, R8, R36 ;  /* 0x00000008140c723c */ /* 0x041ff00000001824 */
[----:B---3--:R-:W-:Y:S01]  /*b97d0*/  HMMA.16816.F32 R24, R20, R10, R28 ;  /* 0x0000000a1418723c */ /* 0x008fe2000000181c */
[----:B------:R-:W-:-:S15]  /*b97e0*/  STL.64 [R1+0xb230], R10 ;  /* 0x00b2300a01007387 */ /* 0x000fde0000100a00 */
[----:B------:R-:W-:-:S03]  /*b97f0*/  NOP ;  /* 0x0000000000007918 */ /* 0x000fc60000000000 */
[----:B------:R-:W-:Y:S04]  /*b9800*/  STL.64 [R1+0xa50], R24 ;  /* 0x000a501801007387 */ /* 0x000fe80000100a00 */
[----:B------:R-:W-:Y:S04]  /*b9810*/  STL.64 [R1+0xa58], R26 ;  /* 0x000a581a01007387 */ /* 0x000fe80000100a00 */
[----:B------:R-:W-:Y:S04]  /*b9820*/  STL.64 [R1+0xb228], R8 ;  /* 0x00b2280801007387 */ /* 0x000fe80000100a00 */
[----:B------:R-:W-:Y:S04]  /*b9830*/  STL.64 [R1+0x8d0], R12 ;  /* 0x0008d00c01007387 */ /* 0x000fe80000100a00 */
[----:B------:R4:W-:Y:S02]  /*b9840*/  STL.64 [R1+0x8d8], R14 ;  /* 0x0008d80e01007387 */ /* 0x0009e40000100a00 */
[C---:B----4-:R-:W-:Y:S02]  /*b9850*/  HMMA.16816.F32 R12, R20.reuse, R6, R32 ;  /* 0x00000006140c723c */ /* 0x050fe40000001820 */
[----:B------:R-:W-:Y:S06]  /*b9860*/  STL.64 [R1+0xb220], R6 ;  /* 0x00b2200601007387 */ /* 0x000fec0000100a00 */
[C---:B------:R-:W-:Y:S11]  /*b9870*/  HMMA.16816.F32 R8, R20.reuse, R4, R40 ;  /* 0x000000041408723c */ /* 0x040ff60000001828 */
[----:B------:R-:W-:Y:S04]  /*b9880*/  STL.64 [R1+0x890], R12 ;  /* 0x0008900c01007387 */ /* 0x000fe80000100a00 */
[----:B------:R-:W-:Y:S04]  /*b9890*/  STL.64 [R1+0x898], R14 ;  /* 0x0008980e01007387 */ /* 0x000fe80000100a00 */
[----:B------:R2:W-:Y:S04]  /*b98a0*/  STL.64 [R1+0xb218], R4 ;  /* 0x00b2180401007387 */ /* 0x0005e80000100a00 */
[----:B------:R-:W-:Y:S04]  /*b98b0*/  STL.64 [R1+0x850], R8 ;  /* 0x0008500801007387 */ /* 0x000fe80000100a00 */
[----:B------:R-:W-:Y:S01]  /*b98c0*/  STL.64 [R1+0x858], R10 ;  /* 0x0008580a01007387 */ /* 0x000fe20000100a00 */
[----:B--2---:R-:W-:Y:S01]  /*b98d0*/  HMMA.16816.F32 R4, R20, R2, R44 ;  /* 0x000000021404723c */ /* 0x004fe2000000182c */
[----:B------:R-:W-:-:S02]  /*b98e0*/  IMAD R21, R53, 0x100, R52 ;  /* 0x0000010035157824 */ /* 0x000fc400078e0234 */
[----:B------:R-:W-:-:S15]  /*b98f0*/  IMAD R22, R55, 0x100, R54 ;  /* 0x0000010037167824 */ /* 0x000fde00078e0236 */
[----:B------:R-:W-:Y:S01]  /*b9900*/  NOP ;  /* 0x0000000000007918 */ /* 0x000fe20000000000 */
[----:B------:R0:W-:Y:S04]  /*b9910*/  STL.64 [R1+0x780], R4 ;  /* 0x0007800401007387 */ /* 0x0001e80000100a00 */
[----:B------:R1:W-:Y:S04]  /*b9920*/  STL.64 [R1+0x788], R6 ;  /* 0x0007880601007387 */ /* 0x0003e80000100a00 */
[----:B------:R-:W2:Y:S04]  /*b9930*/  LDL.LU R52, [R1] ;  /* 0x0000000001347983 */ /* 0x000ea80000300800 */
[----:B------:R-:W2:Y:S04]  /*b9940*/  LDL.LU R53, [R1+0x4] ;  /* 0x0000040001357983 */ /* 0x000ea80000300800 */
[----:B------:R-:W3:Y:S04]  /*b9950*/  LDL.LU R54, [R1+0x8] ;  /* 0x0000080001367983 */ /* 0x000ee80000300800 */
[----:B------:R-:W3:Y:S01]  /*b9960*/  LDL.LU R55, [R1+0xc] ;  /* 0x00000c0001377983 */ /* 0x000ee20000300800 */
[----:B------:R-:W-:-:S03]  /*b9970*/  IMAD R20, R51, 0x100, R50 ;  /* 0x0000010033147824 */ /* 0x000fc600078e0232 */
        /* <DEDUP_REMOVED lines=18> */
[----:B------:R-:W3:Y:S04]  /*b9aa0*/  LDL.LU R61, [R1+0x1c80] ;  /* 0x001c8000013d7983 */ /* 0x000ee80000300800 */
        /* <DEDUP_REMOVED lines=9> */
[----:B------:R-:W-:-:S03]  /*b9b40*/  F2FP.F16.E5M2.UNPACK_B R20, R20 ;  /* 0x00000014ff14723e */ /* 0x000fc600020004ff */
[----:B--2---:R-:W2:Y:S01]  /*b9b50*/  LDL.LU R52, [R1+0x100] ;  /* 0x0001000001347983 */ /* 0x004ea20000300800 */
[----:B------:R-:W-:Y:S02]  /*b9b60*/  F2FP.F16.E5M2.UNPACK_B R21, R21 ;  /* 0x00000015ff15723e */ /* 0x000fe400020004ff */
[----:B------:R-:W-:Y:S01]  /*b9b70*/  F2FP.F16.E5M2.UNPACK_B R22, R22 ;  /* 0x00000016ff16723e */ /* 0x000fe200020004ff */
        /* <DEDUP_REMOVED lines=25> */
[----:B---3--:R-:W-:-:S03]  /*b9d10*/  IMAD R23, R60, 0x100, R61 ;  /* 0x000001003c177824 */ /* 0x008fc600078e023d */
[----:B------:R-:W3:Y:S02]  /*b9d20*/  LDL.LU R61, [R1+0x1cb0] ;  /* 0x001cb000013d7983 */ /* 0x000ee40000300800 */
[----:B------:R-:W-:Y:S02]  /*b9d30*/  F2FP.F16.E5M2.UNPACK_B R23, R23 ;  /* 0x00000017ff17723e */ /* 0x000fe400020004ff */
[----:B------:R-:W3:Y:S05]  /*b9d40*/  LDL.LU R60, [R1+0x1cac] ;  /* 0x001cac00013c7983 */ /* 0x000eea0000300800 */
[----:B----4-:R-:W-:-:S15]  /*b9d50*/  HMMA.16816.F32 R12, R20, R16, R12 ;  /* 0x00000010140c723c */ /* 0x010fde000000180c */
[----:B------:R-:W-:-:S04]  /*b9d60*/  NOP ;  /* 0x0000000000007918 */ /* 0x000fc80000000000 */
[----:B------:R-:W-:Y:S04]  /*b9d70*/  STL.64 [R1+0x770], R12 ;  /* 0x0007700c01007387 */ /* 0x000fe80000100a00 */
[----:B------:R0:W-:Y:S04]  /*b9d80*/  STL.64 [R1+0x778], R14 ;  /* 0x0007780e01007387 */ /* 0x0001e80000100a00 */
[----:B0-----:R-:W2:Y:S04]  /*b9d90*/  LDL.LU.64 R14, [R1+0xb250] ;  /* 0x00b25000010e7983 */ /* 0x001ea80000300a00 */
[----:B------:R-:W4:Y:S01]  /*b9da0*/  LDL.LU.64 R12, [R1+0xb248] ;  /* 0x00b24800010c7983 */ /* 0x000f220000300a00 */
[C---:B--2---:R-:W-:Y:S08]  /*b9db0*/  HMMA.16816.F32 R52, R20.reuse, R14, R52 ;  /* 0x0000000e1434723c */ /* 0x044ff00000001834 */
[C---:B----4-:R-:W-:Y:S11]  /*b9dc0*/  HMMA.16816.F32 R8, R20.reuse, R12, R8 ;  /* 0x0000000c1408723c */ /* 0x050ff60000001808 */
        /* <DEDUP_REMOVED lines=13> */
[----:B------:R-:W3:Y:S01]  /*b9ea0*/  LDL.LU.64 R4, [R1+0xb218] ;  /* 0x00b2180001047983 */ /* 0x000ee20000300a00 */
[----:B--2---:R-:W-:Y:S01]  /*b9eb0*/  HMMA.16816.F32 R40, R20, R8, R40 ;  /* 0x000000081428723c */ /* 0x004fe20000001828 */
[----:B------:R-:W-:-:S02]  /*b9ec0*/  IMAD R18, R18, 0x100, R25 ;  /* 0x0000010012127824 */ /* 0x000fc400078e0219 */
[----:B------:R-:W-:Y:S02]  /*b9ed0*/  IMAD R24, R0, 0x100, R27 ;  /* 0x0000010000187824 */ /* 0x000fe400078e021b */
[----:B------:R-:W-:-:S14]  /*b9ee0*/  IMAD R25, R33, 0x100, R32 ;  /* 0x0000010021197824 */ /* 0x000fdc00078e0220 */
[----:B------:R-:W-:Y:S04]  /*b9ef0*/  STL.64 [R1+0x640], R40 ;  /* 0x0006402801007387 */ /* 0x000fe80000100a00 */
[----:B------:R0:W-:Y:S04]  /*b9f00*/  STL.64 [R1+0x648], R42 ;  /* 0x0006482a01007387 */ /* 0x0001e80000100a00 */
[----:B0-----:R-:W2:Y:S04]  /*b9f10*/  LDL.LU.64 R42, [R1+0xb210] ;  /* 0x00b21000012a7983 */ /* 0x001ea80000300a00 */
[----:B------:R-:W2:Y:S01]  /*b9f20*/  LDL.LU.64 R40, [R1+0xb208] ;  /* 0x00b2080001287983 */ /* 0x000ea20000300a00 */
[----:B------:R-:W-:Y:S01]  /*b9f30*/  IMAD R19, R19, 0x100, R26 ;  /* 0x0000010013137824 */ /* 0x000fe200078e021a */
[C---:B----4-:R-:W-:Y:S08]  /*b9f40*/  HMMA.16816.F32 R44, R20.reuse, R6, R44 ;  /* 0x00000006142c723c */ /* 0x050ff0000000182c */
[C---:B---3--:R-:W-:Y:S08]  /*b9f50*/  HMMA.16816.F32 R48, R20.reuse, R4, R48 ;  /* 0x000000041430723c */ /* 0x048ff00000001830 */
[----:B------:R-:W-:Y:S03]  /*b9f60*/  HMMA.16816.F32 R20, R20, R2, R52 ;  /* 0x000000021414723c */ /* 0x000fe60000001834 */
[----:B------:R-:W-:Y:S04]  /*b9f70*/  STL.64 [R1+0x630], R44 ;  /* 0x0006302c01007387 */ /* 0x000fe80000100a00 */
[----:B------:R0:W-:Y:S04]  /*b9f80*/  STL.64 [R1+0x638], R46 ;  /* 0x0006382e01007387 */ /* 0x0001e80000100a00 */
[----:B0-----:R-:W3:Y:S04]  /*b9f90*/  LDL.LU.64 R46, [R1+0xb200] ;  /* 0x00b20000012e7983 */ /* 0x001ee80000300a00 */
[----:B------:R-:W3:Y:S04]  /*b9fa0*/  LDL.LU.64 R44, [R1+0xb1f8] ;  /* 0x00b1f800012c7983 */ /* 0x000ee80000300a00 */
[----:B------:R-:W-:Y:S04]  /*b9fb0*/  STL.64 [R1+0x5b0], R48 ;  /* 0x0005b03001007387 */ /* 0x000fe80000100a00 */
[----:B------:R0:W-:Y:S04]  /*b9fc0*/  STL.64 [R1+0x5b8], R50 ;  /* 0x0005b83201007387 */ /* 0x0001e80000100a00 */
[----:B0-----:R-:W4:Y:S04]  /*b9fd0*/  LDL.LU.64 R50, [R1+0xb1f0] ;  /* 0x00b1f00001327983 */ /* 0x001f280000300a00 */
[----:B------:R-:W4:Y:S04]  /*b9fe0*/  LDL.LU.64 R48, [R1+0xb1e8] ;  /* 0x00b1e80001307983 */ /* 0x000f280000300a00 */
[----:B------:R-:W2:Y:S04]  /*b9ff0*/  LDL.LU.64 R54, [R1+0xb1e0] ;  /* 0x00b1e00001367983 */ /* 0x000ea80000300a00 */
[----:B------:R-:W2:Y:S04]  /*ba000*/  LDL.LU.64 R52, [R1+0xb1d8] ;  /* 0x00b1d80001347983 */ /* 0x000ea80000300a00 */
[----:B------:R-:W-:Y:S04]  /*ba010*/  STL.64 [R1+0x4e0], R20 ;  /* 0x0004e01401007387 */ /* 0x000fe80000100a00 */
[----:B------:R0:W-:Y:S02]  /*ba020*/  STL.64 [R1+0x4e8], R22 ;  /* 0x0004e81601007387 */ /* 0x0001e40000100a00 */
[----:B0-----:R-:W-:-:S02]  /*ba030*/  F2FP.F16.E5M2.UNPACK_B R22, R24 ;  /* 0x00000018ff16723e */ /* 0x001fc400020004ff */
[----:B------:R-:W-:Y:S01]  /*ba040*/  F2FP.F16.E5M2.UNPACK_B R23, R25 ;  /* 0x00000019ff17723e */ /* 0x000fe200020004ff */
[----:B------:R-:W2:Y:S04]  /*ba050*/  LDL.LU R24, [R1+0xa0] ;  /* 0x0000a00001187983 */ /* 0x000ea80000300800 */
[----:B------:R-:W2:Y:S04]  /*ba060*/  LDL.LU R25, [R1+0xa4] ;  /* 0x0000a40001197983 */ /* 0x000ea80000300800 */
[----:B------:R-:W2:Y:S04]  /*ba070*/  LDL.LU R26, [R1+0xa8] ;  /* 0x0000a800011a7983 */ /* 0x000ea80000300800 */
[----:B------:R-:W2:Y:S01]  /*ba080*/  LDL.LU R27, [R1+0xac] ;  /* 0x0000ac00011b7983 */ /* 0x000ea20000300800 */
[----:B------:R-:W-:-:S02]  /*ba090*/  F2FP.F16.E5M2.UNPACK_B R20, R18 ;  /* 0x00000012ff14723e */ /* 0x000fc400020004ff */
[----:B------:R-:W-:-:S07]  /*ba0a0*/  F2FP.F16.E5M2.UNPACK_B R21, R19 ;  /* 0x00000013ff15723e */ /* 0x000fce00020004ff */
[C---:B------:R-:W-:Y:S08]  /*ba0b0*/  HMMA.16816.F32 R56, R20.reuse, R14, R56 ;  /* 0x0000000e1438723c */ /* 0x040ff00000001838 */
[----:B--2---:R-:W-:-:S15]  /*ba0c0*/  HMMA.16816.F32 R24, R20, R16, R24 ;  /* 0x000000101418723c */ /* 0x004fde0000001818 */
[----:B------:R-:W-:-:S04]  /*ba0d0*/  NOP ;  /* 0x0000000000007918 */ /* 0x000fc80000000000 */
[----:B------:R-:W-:Y:S04]  /*ba0e0*/  STL.64 [R1+0x4d0], R24 ;  /* 0x0004d01801007387 */ /* 0x000fe80000100a00 */
[----:B------:R0:W-:Y:S04]  /*ba0f0*/  STL.64 [R1+0x4d8], R26 ;  /* 0x0004d81a01007387 */ /* 0x0001e80000100a00 */
[----:B------:R-:W-:Y:S04]  /*ba100*/  STL.64 [R1+0xb1c0], R14 ;  /* 0x00b1c00e01007387 */ /* 0x000fe80000100a00 */
[----:B------:R-:W-:Y:S01]  /*ba110*/  STL.64 [R1+0x4a0], R56 ;  /* 0x0004a03801007387 */ /* 0x000fe20000100a00 */
[C---:B0-----:R-:W-:Y:S03]  /*ba120*/  HMMA.16816.F32 R24, R20.reuse, R12, R28 ;  /* 0x0000000c1418723c */ /* 0x041fe6000000181c */
[----:B------:R-:W-:Y:S04]  /*ba130*/  STL.64 [R1+0x4a8], R58 ;  /* 0x0004a83a01007387 */ /* 0x000fe80000100a00 */
[----:B------:R0:W-:Y:S02]  /*ba140*/  STL.64 [R1+0xb1b8], R12 ;  /* 0x00b1b80c01007387 */ /* 0x0001e40000100a00 */
[C---:B0-----:R-:W-:Y:S10]  /*ba150*/  HMMA.16816.F32 R12, R20.reuse, R10, R36 ;  /* 0x0000000a140c723c */ /* 0x041ff40000001824 */
[----:B------:R-:W-:Y:S04]  /*ba160*/  STL.64 [R1+0x460], R24 ;  /* 0x0004601801007387 */ /* 0x000fe80000100a00 */
[----:B------:R4:W-:Y:S01]  /*ba170*/  STL.64 [R1+0x468], R26 ;  /* 0x0004681a01007387 */ /* 0x0009e20000100a00 */
[C---:B------:R-:W-:Y:S08]  /*ba180*/  HMMA.16816.F32 R28, R20.reuse, R8, R52 ;  /* 0x00000008141c723c */ /* 0x040ff00000001834 */
[C---:B----4-:R-:W-:Y:S01]  /*ba190*/  HMMA.16816.F32 R24, R20.reuse, R6, R48 ;  /* 0x000000061418723c */ /* 0x050fe20000001830 */
[----:B------:R-:W-:Y:S04]  /*ba1a0*/  STL.64 [R1+0x420], R12 ;  /* 0x0004200c01007387 */ /* 0x000fe80000100a00 */
[----:B------:R3:W-:Y:S03]  /*ba1b0*/  STL.64 [R1+0x428], R14 ;  /* 0x0004280e01007387 */ /* 0x0007e60000100a00 */
[----:B---3--:R-:W-:Y:S03]  /*ba1c0*/  HMMA.16816.F32 R12, R20, R4, R44 ;  /* 0x00000004140c723c */ /* 0x008fe6000000182c */
[----:B------:R0:W-:Y:S04]  /*ba1d0*/  STL.64 [R1+0x390], R28 ;  /* 0x0003901c01007387 */ /* 0x0001e80000100a00 */
[----:B------:R1:W-:Y:S04]  /*ba1e0*/  STL.64 [R1+0x398], R30 ;  /* 0x0003981e01007387 */ /* 0x0003e80000100a00 */
[----:B------:R2:W-:Y:S04]  /*ba1f0*/  STL.64 [R1+0x380], R24 ;  /* 0x0003801801007387 */ /* 0x0005e80000100a00 */
[----:B------:R-:W-:Y:S04]  /*ba200*/  STL.64 [R1+0x388], R26 ;  /* 0x0003881a01007387 */ /* 0x000fe80000100a00 */
[----:B------:R3:W-:Y:S04]  /*ba210*/  STL.64 [R1+0x310], R12 ;  /* 0x0003100c01007387 */ /* 0x0007e80000100a00 */
[----:B------:R4:W-:Y:S04]  /*ba220*/  STL.64 [R1+0x318], R14 ;  /* 0x0003180e01007387 */ /* 0x0009e80000100a00 */
[----:B------:R-:W4:Y:S04]  /*ba230*/  LDL.LU R18, [R1+0x1cb8] ;  /* 0x001cb80001127983 */ /* 0x000f280000300800 */
[----:B0-----:R-:W4:Y:S04]  /*ba240*/  LDL.LU R28, [R1+0x1cb4] ;  /* 0x001cb400011c7983 */ /* 0x001f280000300800 */
        /* <DEDUP_REMOVED lines=14> */
[----:B--2---:R-:W-:-:S03]  /*ba330*/  IMAD.MOV.U32 R24, RZ, RZ, R40 ;  /* 0x000000ffff187224 */ /* 0x004fc600078e0028 */
[----:B---3--:R-:W2:Y:S01]  /*ba340*/  LDL.LU R12, [R1+0x2f0] ;  /* 0x0002f000010c7983 */ /* 0x008ea20000300800 */
[----:B------:R-:W-:-:S03]  /*ba350*/  IMAD.MOV.U32 R25, RZ, RZ, R41 ;  /* 0x000000ffff197224 */ /* 0x000fc600078e0029 */
[----:B------:R-:W2:Y:S01]  /*ba360*/  LDL.LU R13, [R1+0x2f4] ;  /* 0x0002f400010d7983 */ /* 0x000ea20000300800 */
[----:B------:R-:W-:-:S03]  /*ba370*/  IMAD.MOV.U32 R26, RZ, RZ, R42 ;  /* 0x000000ffff1a7224 */ /* 0x000fc600078e002a */
[----:B----4-:R-:W2:Y:S01]  /*ba380*/  LDL.LU R14, [R1+0x2f8] ;  /* 0x0002f800010e7983 */ /* 0x010ea20000300800 */
[----:B------:R-:W-:-:S03]  /*ba390*/  IMAD.MOV.U32 R27, RZ, RZ, R43 ;  /* 0x000000ffff1b7224 */ /* 0x000fc600078e002b */
[----:B------:R-:W2:Y:S04]  /*ba3a0*/  LDL.LU R15, [R1+0x2fc] ;  /* 0x0002fc00010f7983 */ /* 0x000ea80000300800 */
[----:B------:R-:W3:Y:S04]  /*ba3b0*/  LDL.LU R40, [R1+0xb1d4] ;  /* 0x00b1d40001287983 */ /* 0x000ee80000300800 */
[----:B------:R-:W3:Y:S04]  /*ba3c0*/  LDL.LU R41, [R1+0xb1d0] ;  /* 0x00b1d00001297983 */ /* 0x000ee80000300800 */
[----:B------:R-:W3:Y:S04]  /*ba3d0*/  LDL.LU R42, [R1+0xb1cc] ;  /* 0x00b1cc00012a7983 */ /* 0x000ee80000300800 */
[----:B------:R-:W3:Y:S01]  /*ba3e0*/  LDL.LU R43, [R1+0xb1c8] ;  /* 0x00b1c800012b7983 */ /* 0x000ee20000300800 */
[----:B------:R-:W-:-:S02]  /*ba3f0*/  IMAD R44, R34, 0x100, R35 ;  /* 0x00000100222c7824 */ /* 0x000fc400078e0223 */
[----:B------:R-:W-:Y:S01]  /*ba400*/  IMAD R45, R60, 0x100, R61 ;  /* 0x000001003c2d7824 */ /* 0x000fe200078e023d */
[----:B------:R-:W4:Y:S02]  /*ba410*/  LDL.LU R31, [R1+0x1cc8] ;  /* 0x001cc800011f7983 */ /* 0x000f240000300800 */
[----:B------:R-:W-:Y:S02]  /*ba420*/  F2FP.F16.E5M2.UNPACK_B R44, R44 ;  /* 0x0000002cff2c723e */ /* 0x000fe400020004ff */
[----:B------:R-:W-:Y:S01]  /*ba430*/  F2FP.F16.E5M2.UNPACK_B R45, R45 ;  /* 0x0000002dff2d723e */ /* 0x000fe200020004ff */
        /* <DEDUP_REMOVED lines=11> */
[----:B------:R-:W-:-:S02]  /*ba4f0*/  IMAD R46, R28, 0x100, R18 ;  /* 0x000001001c2e7824 */ /* 0x000fc400078e0212 */
[----:B------:R-:W-:-:S03]  /*ba500*/  IMAD R47, R30, 0x100, R29 ;  /* 0x000001001e2f7824 */ /* 0x000fc600078e021d */
[----:B------:R-:W-:Y:S02]  /*ba510*/  F2FP.F16.E5M2.UNPACK_B R46, R46 ;  /* 0x0000002eff2e723e */ /* 0x000fe400020004ff */
[----:B------:R-:W-:-:S07]  /*ba520*/  F2FP.F16.E5M2.UNPACK_B R47, R47 ;  /* 0x0000002fff2f723e */ /* 0x000fce00020004ff */
[----:B--2---:R-:W-:Y:S08]  /*ba530*/  HMMA.16816.F32 R12, R44, R16, R12 ;  /* 0x000000102c0c723c */ /* 0x004ff0000000180c */
[----:B---3--:R-:W-:Y:S01]  /*ba540*/  HMMA.16816.F32 R40, R20, R2, R40 ;  /* 0x000000021428723c */ /* 0x008fe20000001828 */
[----:B------:R-:W2:Y:S04]  /*ba550*/  LDL.LU R20, [R1+0x320] ;  /* 0x0003200001147983 */ /* 0x000ea80000300800 */
[----:B------:R-:W2:Y:S04]  /*ba560*/  LDL.LU R21, [R1+0x324] ;  /* 0x0003240001157983 */ /* 0x000ea80000300800 */
[----:B------:R-:W2:Y:S04]  /*ba570*/  LDL.LU R22, [R1+0x328] ;  /* 0x0003280001167983 */ /* 0x000ea80000300800 */
[----:B------:R-:W2:Y:S06]  /*ba580*/  LDL.LU R23, [R1+0x32c] ;  /* 0x00032c0001177983 */ /* 0x000eac0000300800 */
[----:B------:R-:W-:Y:S04]  /*ba590*/  STL.64 [R1+0xaab0], R42 ;  /* 0x00aab02a01007387 */ /* 0x000fe80000100a00 */
[----:B------:R0:W-:Y:S04]  /*ba5a0*/  STL.64 [R1+0xaaa8], R40 ;  /* 0x00aaa82801007387 */ /* 0x0001e80000100a00 */
[----:B0-----:R-:W3:Y:S04]  /*ba5b0*/  LDL.LU R40, [R1+0x300] ;  /* 0x0003000001287983 */ /* 0x001ee80000300800 */
[----:B------:R-:W3:Y:S04]  /*ba5c0*/  LDL.LU R41, [R1+0x304] ;  /* 0x0003040001297983 */ /* 0x000ee80000300800 */
[----:B------:R-:W3:Y:S04]  /*ba5d0*/  LDL.LU R42, [R1+0x308] ;  /* 0x00030800012a7983 */ /* 0x000ee80000300800 */
[----:B------:R-:W3:Y:S04]  /*ba5e0*/  LDL.LU R43, [R1+0x30c] ;  /* 0x00030c00012b7983 */ /* 0x000ee80000300800 */
[----:B------:R-:W-:Y:S04]  /*ba5f0*/  STL.64 [R1+0x2f0], R12 ;  /* 0x0002f00c01007387 */ /* 0x000fe80000100a00 */
[----:B------:R0:W-:Y:S04]  /*ba600*/  STL.64 [R1+0x2f8], R14 ;  /* 0x0002f80e01007387 */ /* 0x0001e80000100a00 */
[----:B0-----:R-:W3:Y:S04]  /*ba610*/  LDL.LU.64 R14, [R1+0xb1c0] ;  /* 0x00b1c000010e7983 */ /* 0x001ee80000300a00 */
[----:B------:R-:W2:Y:S01]  /*ba620*/  LDL.LU.64 R12, [R1+0xb1b8] ;  /* 0x00b1b800010c7983 */ /* 0x000ea20000300a00 */
[C---:B---3--:R-:W-:Y:S08]  /*ba630*/  HMMA.16816.F32 R40, R44.reuse, R14, R40 ;  /* 0x0000000e2c28723c */ /* 0x048ff00000001828 */
        /* <DEDUP_REMOVED lines=8> */
[C---:B-1----:R-:W-:Y:S08]  /*ba6c0*/  HMMA.16816.F32 R20, R44.reuse, R10, R48 ;  /* 0x0000000a2c14723c */ /* 0x042ff00000001830 */
[C---:B------:R-:W-:Y:S08]  /*ba6d0*/  HMMA.16816.F32 R52, R44.reuse, R6, R24 ;  /* 0x000000062c34723c */ /* 0x040ff00000001818 */
[C---:B------:R-:W-:Y:S01]  /*ba6e0*/  HMMA.16816.F32 R48, R44.reuse, R4, R56 ;  /* 0x000000042c30723c */ /* 0x040fe20000001838 */
[----:B------:R-:W-:Y:S04]  /*ba6f0*/  STL.64 [R1+0xb190], R10 ;  /* 0x00b1900a01007387 */ /* 0x000fe80000100a00 */
[----:B------:R-:W-:Y:S04]  /*ba700*/  STL.64 [R1+0x2c0], R20 ;  /* 0x0002c01401007387 */ /* 0x000fe80000100a00 */
[----:B------:R-:W-:Y:S04]  /*ba710*/  STL.64 [R1+0x2c8], R22 ;  /* 0x0002c81601007387 */ /* 0x000fe80000100a00 */
[----:B------:R-:W-:Y:S04]  /*ba720*/  STL.64 [R1+0xb188], R8 ;  /* 0x00b1880801007387 */ /* 0x000fe80000100a00 */
[----:B------:R-:W-:Y:S04]  /*ba730*/  STL.64 [R1+0x40], R12 ;  /* 0x0000400c01007387 */ /* 0x000fe80000100a00 */
[----:B------:R-:W-:Y:S04]  /*ba740*/  STL.64 [R1+0x48], R14 ;  /* 0x0000480e01007387 */ /* 0x000fe80000100a00 */
[----:B------:R-:W-:Y:S04]  /*ba750*/  STL.64 [R1+0xaa60], R54 ;  /* 0x00aa603601007387 */ /* 0x000fe80000100a00 */
[----:B------:R-:W-:Y:S01]  /*ba760*/  STL.64 [R1+0xaa58], R52 ;  /* 0x00aa583401007387 */ /* 0x000fe20000100a00 */
[----:B----4-:R-:W-:Y:S03]  /*ba770*/  HMMA.16816.F32 R44, R44, R2, R32 ;  /* 0x000000022c2c723c */ /* 0x010fe60000001820 */
[----:B------:R-:W-:Y:S04]  /*ba780*/  STL.64 [R1+0xb1a0], R6 ;  /* 0x00b1a00601007387 */ /* 0x000fe80000100a00 */
[----:B------:R-:W-:Y:S04]  /*ba790*/  STL.64 [R1+0xb198], R4 ;  /* 0x00b1980401007387 */ /* 0x000fe80000100a00 */
[----:B------:R-:W-:Y:S04]  /*ba7a0*/  STL.64 [R1+0xaa70], R50 ;  /* 0x00aa703201007387 */ /* 0x000fe80000100a00 */
[----:B------:R0:W-:Y:S04]  /*ba7b0*/  STL.64 [R1+0xaa68], R48 ;  /* 0x00aa683001007387 */ /* 0x0001e80000100a00 */
[----:B------:R-:W2:Y:S04]  /*ba7c0*/  LDL.LU R32, [R1+0x450] ;  /* 0x0004500001207983 */ /* 0x000ea80000300800 */
[----:B------:R-:W2:Y:S04]  /*ba7d0*/  LDL.LU R33, [R1+0x454] ;  /* 0x0004540001217983 */ /* 0x000ea80000300800 */
[----:B------:R-:W2:Y:S04]  /*ba7e0*/  LDL.LU R34, [R1+0x458] ;  /* 0x0004580001227983 */ /* 0x000ea80000300800 */
[----:B------:R-:W2:Y:S04]  /*ba7f0*/  LDL.LU R35, [R1+0x45c] ;  /* 0x00045c0001237983 */ /* 0x000ea80000300800 */
        /* <DEDUP_REMOVED lines=24> */
[----:B------:R-:W-:-:S02]  /*ba980*/  IMAD R20, R36, 0x100, R31 ;  /* 0x0000010024147824 */ /* 0x000fc400078e021f */
[----:B------:R-:W-:Y:S01]  /*ba990*/  IMAD R21, R38, 0x100, R37 ;  /* 0x0000010026157824 */ /* 0x000fe200078e0225 */
[----:B------:R-:W3:Y:S01]  /*ba9a0*/  LDL.LU R52, [R1+0x3f0] ;  /* 0x0003f00001347983 */ /* 0x000ee20000300800 */
[----:B------:R-:W-:Y:S02]  /*ba9b0*/  IMAD R22, R0, 0x100, R39 ;  /* 0x0000010000167824 */ /* 0x000fe400078e0227 */
[----:B------:R-:W-:Y:S01]  /*ba9c0*/  IMAD R23, R60, 0x100, R61 ;  /* 0x000001003c177824 */ /* 0x000fe200078e023d */
[----:B------:R-:W-:Y:S01]  /*ba9d0*/  F2FP.F16.E5M2.UNPACK_B R20, R20 ;  /* 0x00000014ff14723e */ /* 0x000fe200020004ff */
[----:B------:R-:W3:Y:S01]  /*ba9e0*/  LDL.LU R53, [R1+0x3f4] ;  /* 0x0003f40001357983 */ /* 0x000ee20000300800 */
[----:B------:R-:W-:Y:S02]  /*ba9f0*/  F2FP.F16.E5M2.UNPACK_B R21, R21 ;  /* 0x00000015ff15723e */ /* 0x000fe400020004ff */
[----:B------:R-:W-:Y:S01]  /*baa00*/  F2FP.F16.E5M2.UNPACK_B R22, R22 ;  /* 0x00000016ff16723e */ /* 0x000fe200020004ff */
[----:B------:R-:W3:Y:S01]  /*baa10*/  LDL.LU R54, [R1+0x3f8] ;  /* 0x0003f80001367983 */ /* 0x000ee20000300800 */
[----:B------:R-:W-:-:S03]  /*baa20*/  F2FP.F16.E5M2.UNPACK_B R23, R23 ;  /* 0x00000017ff17723e */ /* 0x000fc600020004ff */
        /* <DEDUP_REMOVED lines=19> */
[----:B0-----:R-:W3:Y:S04]  /*bab60*/  LDL.LU R44, [R1+0x3d0] ;  /* 0x0003d000012c7983 */ /* 0x001ee80000300800 */
[----:B------:R-:W3:Y:S04]  /*bab70*/  LDL.LU R45, [R1+0x3d4] ;  /* 0x0003d400012d7983 */ /* 0x000ee80000300800 */
[----:B------:R-:W3:Y:S04]  /*bab80*/  LDL.LU R46, [R1+0x3d8] ;  /* 0x0003d800012e7983 */ /* 0x000ee80000300800 */
[----:B------:R-:W3:Y:S01]  /*bab90*/  LDL.LU R47, [R1+0x3dc] ;  /* 0x0003dc00012f7983 */ /* 0x000ee20000300800 */
[----:B--2---:R-:W-:-:S15]  /*baba0*/  HMMA.16816.F32 R12, R20, R16, R12 ;  /* 0x00000010140c723c */ /* 0x004fde000000180c */
[----:B------:R-:W-:-:S04]  /*babb0*/  NOP ;  /* 0x0000000000007918 */ /* 0x000fc80000000000 */
[----:B------:R-:W-:Y:S04]  /*babc0*/  STL.64 [R1+0x2b0], R12 ;  /* 0x0002b00c01007387 */ /* 0x000fe80000100a00 */
[----:B------:R0:W-:Y:S04]  /*babd0*/  STL.64 [R1+0x2b8], R14 ;  /* 0x0002b80e01007387 */ /* 0x0001e80000100a00 */
[----:B0-----:R-:W2:Y:S04]  /*babe0*/  LDL.LU.64 R14, [R1+0xb1b0] ;  /* 0x00b1b000010e7983 */ /* 0x001ea80000300a00 */
[----:B------:R-:W3:Y:S01]  /*babf0*/  LDL.LU.64 R12, [R1+0xb1a8] ;  /* 0x00b1a800010c7983 */ /* 0x000ee20000300a00 */
[C---:B--2---:R-:W-:Y:S08]  /*bac00*/  HMMA.16816.F32 R4, R20.reuse, R14, R4 ;  /* 0x0000000e1404723c */ /* 0x044ff00000001804 */
[----:B---3--:R-:W-:Y:S11]  /*bac10*/  HMMA.16816.F32 R8, R20, R12, R8 ;  /* 0x0000000c1408723c */ /* 0x008ff60000001808 */
[----:B------:R-:W-:Y:S04]  /*bac20*/  STL.64 [R1+0x2a0], R4 ;  /* 0x0002a00401007387 */ /* 0x000fe80000100a00 */
[----:B------:R0:W-:Y:S04]  /*bac30*/  STL.64 [R1+0x2a8], R6 ;  /* 0x0002a80601007387 */ /* 0x0001e80000100a00 */
[----:B0-----:R-:W2:Y:S04]  /*bac40*/  LDL.LU.64 R6, [R1+0xb1a0] ;  /* 0x00b1a00001067983 */ /* 0x001ea80000300a00 */
[----:B------:R-:W4:Y:S04]  /*bac50*/  LDL.LU.64 R4, [R1+0xb198] ;  /* 0x00b1980001047983 */ /* 0x000f280000300a00 */
[----:B------:R-:W-:Y:S04]  /*bac60*/  STL.64 [R1+0x290], R8 ;  /* 0x0002900801007387 */ /* 0x000fe80000100a00 */
[----:B------:R0:W-:Y:S04]  /*bac70*/  STL.64 [R1+0x298], R10 ;  /* 0x0002980a01007387 */ /* 0x0001e80000100a00 */
[----:B0-----:R-:W3:Y:S04]  /*bac80*/  LDL.LU.64 R10, [R1+0xb190] ;  /* 0x00b19000010a7983 */ /* 0x001ee80000300a00 */
[----:B------:R-:W2:Y:S01]  /*bac90*/  LDL.LU.64 R8, [R1+0xb188] ;  /* 0x00b1880001087983 */ /* 0x000ea20000300a00 */
[----:B------:R-:W-:-:S02]  /*baca0*/  IMAD R18, R18, 0x100, R24 ;  /* 0x0000010012127824 */ /* 0x000fc400078e0218 */
[----:B------:R-:W-:Y:S02]  /*bacb0*/  IMAD R19, R26, 0x100, R19 ;  /* 0x000001001a137824 */ /* 0x000fe400078e0213 */
[----:B------:R-:W-:Y:S02]  /*bacc0*/  IMAD R24, R0, 0x100, R27 ;  /* 0x0000010000187824 */ /* 0x000fe400078e021b */
[----:B------:R-:W-:Y:S01]  /*bacd0*/  IMAD R25, R60, 0x100, R61 ;  /* 0x000001003c197824 */ /* 0x000fe200078e023d */
[C---:B---3--:R-:W-:Y:S08]  /*bace0*/  HMMA.16816.F32 R44, R20.reuse, R10, R44 ;  /* 0x0000000a142c723c */ /* 0x048ff0000000182c */
[----:B--2---:R-:W-:Y:S11]  /*bacf0*/  HMMA.16816.F32 R48, R20, R8, R48 ;  /* 0x000000081430723c */ /* 0x004ff60000001830 */
[----:B------:R0:W-:Y:S04]  /*bad00*/  STL.64 [R1+0x280], R44 ;  /* 0x0002802c01007387 */ /* 0x0001e80000100a00 */
[----:B------:R1:W-:Y:S04]  /*bad10*/  STL.64 [R1+0x288], R46 ;  /* 0x0002882e01007387 */ /* 0x0003e80000100a00 */
[----:B0-----:R-:W-:-:S02]  /*bad20*/  IMAD.MOV.U32 R45, RZ, RZ, R50 ;  /* 0x000000ffff2d7224 */ /* 0x001fc400078e0032 */
[----:B------:R-:W-:Y:S02]  /*bad30*/  IMAD.MOV.U32 R44, RZ, RZ, R51 ;  /* 0x000000ffff2c7224 */ /* 0x000fe400078e0033 */
[----:B-1----:R-:W-:Y:S02]  /*bad40*/  IMAD.MOV.U32 R47, RZ, RZ, R48 ;  /* 0x000000ffff2f7224 */ /* 0x002fe400078e0030 */
[----:B------:R-:W-:-:S05]  /*bad50*/  IMAD.MOV.U32 R46, RZ, RZ, R49 ;  /* 0x000000ffff2e7224 */ /* 0x000fca00078e0031 */
[----:B------:R-:W-:Y:S04]  /*bad60*/  STL.64 [R1+0xaac0], R46 ;  /* 0x00aac02e01007387 */ /* 0x000fe80000100a00 */
[----:B------:R0:W-:Y:S02]  /*bad70*/  STL.64 [R1+0xaab8], R44 ;  /* 0x00aab82c01007387 */ /* 0x0001e40000100a00 */
[C---:B0-----:R-:W-:Y:S02]  /*bad80*/  HMMA.16816.F32 R44, R20.reuse, R6, R52 ;  /* 0x00000006142c723c */ /* 0x041fe40000001834 */
[----:B------:R-:W-:Y:S06]  /*bad90*/  STL.64 [R1+0xb170], R6 ;  /* 0x00b1700601007387 */ /* 0x000fec0000100a00 */
[C---:B----4-:R-:W-:Y:S11]  /*bada0*/  HMMA.16816.F32 R40, R20.reuse, R4, R40 ;  /* 0x000000041428723c */ /* 0x050ff60000001828 */
[----:B------:R-:W-:Y:S04]  /*badb0*/  STL.64 [R1+0x260], R44 ;  /* 0x0002602c01007387 */ /* 0x000fe80000100a00 */
[----:B------:R-:W-:Y:S04]  /*badc0*/  STL.64 [R1+0x268], R46 ;  /* 0x0002682e01007387 */ /* 0x000fe80000100a00 */
[----:B------:R0:W-:Y:S02]  /*badd0*/  STL.64 [R1+0xb168], R4 ;  /* 0x00b1680401007387 */ /* 0x0001e40000100a00 */
[----:B0-----:R-:W-:Y:S01]  /*bade0*/  HMMA.16816.F32 R4, R20, R2, R56 ;  /* 0x000000021404723c */ /* 0x001fe20000001838 */
[----:B------:R-:W-:-:S02]  /*badf0*/  F2FP.F16.E5M2.UNPACK_B R20, R18 ;  /* 0x00000012ff14723e */ /* 0x000fc400020004ff */
[----:B------:R-:W-:Y:S02]  /*bae00*/  F2FP.F16.E5M2.UNPACK_B R21, R19 ;  /* 0x00000013ff15723e */ /* 0x000fe400020004ff */
[----:B------:R-:W-:Y:S02]  /*bae10*/  F2FP.F16.E5M2.UNPACK_B R22, R24 ;  /* 0x00000018ff16723e */ /* 0x000fe400020004ff */
[----:B------:R-:W-:Y:S01]  /*bae20*/  F2FP.F16.E5M2.UNPACK_B R23, R25 ;  /* 0x00000019ff17723e */ /* 0x000fe200020004ff */
[----:B------:R-:W-:Y:S06]  /*bae30*/  STL.64 [R1+0x250], R40 ;  /* 0x0002502801007387 */ /* 0x000fec0000100a00 */
[C---:B------:R-:W-:Y:S01]  /*bae40*/  HMMA.16816.F32 R28, R20.reuse, R16, R28 ;  /* 0x00000010141c723c */ /* 0x040fe2000000181c */
[----:B------:R-:W-:Y:S04]  /*bae50*/  STL.64 [R1+0x258], R42 ;  /* 0x0002582a01007387 */ /* 0x000fe80000100a00 */
[----:B------:R-:W-:Y:S03]  /*bae60*/  STL.64 [R1+0x30], R4 ;  /* 0x0000300401007387 */ /* 0x000fe60000100a00 */
[C---:B------:R-:W-:Y:S01]  /*bae70*/  HMMA.16816.F32 R24, R20.reuse, R14, R36 ;  /* 0x0000000e1418723c */ /* 0x040fe20000001824 */
[----:B------:R0:W-:Y:S07]  /*bae80*/  STL.64 [R1+0x38], R6 ;  /* 0x0000380601007387 */ /* 0x0001ee0000100a00 */
[C---:B0-----:R-:W-:Y:S03]  /*bae90*/  HMMA.16816.F32 R4, R20.reuse, R12, R32 ;  /* 0x0000000c1404723c */ /* 0x041fe60000001820 */
        /* <DEDUP_REMOVED lines=80> */
[C---:B----4-:R-:W-:Y:S08]  /*bb3a0*/  HMMA.16816.F32 R4, R20.reuse, R8, R4 ;  /* 0x000000081404723c */ /* 0x050ff00000001804 */
[----:B--2---:R-:W-:-:S15]  /*bb3b0*/  HMMA.16816.F32 R56, R20, R10, R56 ;  /* 0x0000000a1438723c */ /* 0x004fde0000001838 */
[----:B------:R-:W-:-:S04]  /*bb3c0*/  NOP ;  /* 0x0000000000007918 */ /* 0x000fc80000000000 */
        /* <DEDUP_REMOVED lines=8> */
[----:B---3--:R-:W-:-:S02]  /*bb450*/  IMAD R18, R18, 0x100, R24 ;  /* 0x0000010012127824 */ /* 0x008fc400078e0218 */
[----:B------:R-:W-:Y:S02]  /*bb460*/  IMAD R19, R26, 0x100, R19 ;  /* 0x000001001a137824 */ /* 0x000fe400078e0213 */
[----:B------:R-:W-:Y:S02]  /*bb470*/  IMAD R24, R28, 0x100, R27 ;  /* 0x000001001c187824 */ /* 0x000fe400078e021b */
[----:B------:R-:W-:Y:S01]  /*bb480*/  IMAD R25, R30, 0x100, R29 ;  /* 0x000001001e197824 */ /* 0x000fe200078e021d */
[C---:B----4-:R-:W-:Y:S08]  /*bb490*/  HMMA.16816.F32 R52, R20.reuse, R6, R52 ;  /* 0x000000061434723c */ /* 0x050ff00000001834 */
[C---:B--2---:R-:W-:Y:S08]  /*bb4a0*/  HMMA.16816.F32 R40, R20.reuse, R4, R40 ;  /* 0x000000041428723c */ /* 0x044ff00000001828 */
[----:B------:R-:W-:Y:S03]  /*bb4b0*/  HMMA.16816.F32 R20, R20, R2, R56 ;  /* 0x000000021414723c */ /* 0x000fe60000001838 */
        /* <DEDUP_REMOVED lines=10> */
[----:B------:R0:W-:Y:S04]  /*bb560*/  STL.64 [R1+0x20], R20 ;  /* 0x0000201401007387 */ /* 0x0001e80000100a00 */
[----:B------:R1:W-:Y:S01]  /*bb570*/  STL.64 [R1+0x28], R22 ;  /* 0x0000281601007387 */ /* 0x0003e20000100a00 */
[----:B0-----:R-:W-:-:S02]  /*bb580*/  F2FP.F16.E5M2.UNPACK_B R20, R18 ;  /* 0x00000012ff14723e */ /* 0x001fc400020004ff */
[----:B------:R-:W-:Y:S02]  /*bb590*/  F2FP.F16.E5M2.UNPACK_B R21, R19 ;  /* 0x00000013ff15723e */ /* 0x000fe400020004ff */
[----:B-1----:R-:W-:Y:S02]  /*bb5a0*/  F2FP.F16.E5M2.UNPACK_B R22, R24 ;  /* 0x00000018ff16723e */ /* 0x002fe400020004ff */
[----:B------:R-:W-:Y:S01]  /*bb5b0*/  F2FP.F16.E5M2.UNPACK_B R23, R25 ;  /* 0x00000019ff17723e */ /* 0x000fe200020004ff */
[----:B------:R-:W2:Y:S04]  /*bb5c0*/  LDL.LU R24, [R1+0x500] ;  /* 0x0005000001187983 */ /* 0x000ea80000300800 */
[----:B------:R-:W2:Y:S02]  /*bb5d0*/  LDL.LU R25, [R1+0x504] ;  /* 0x0005040001197983 */ /* 0x000ea40000300800 */
[----:B------:R-:W-:Y:S02]  /*bb5e0*/  HMMA.16816.F32 R12, R20, R16, R12 ;  /* 0x00000010140c723c */ /* 0x000fe4000000180c */
[----:B------:R-:W2:Y:S04]  /*bb5f0*/  LDL.LU R26, [R1+0x508] ;  /* 0x00050800011a7983 */ /* 0x000ea80000300800 */
[----:B------:R-:W2:-:S13]  /*bb600*/  LDL.LU R27, [R1+0x50c] ;  /* 0x00050c00011b7983 */ /* 0x000e9a0000300800 */
[----:B------:R-:W-:Y:S04]  /*bb610*/  STL.64 [R1+0x1d0], R12 ;  /* 0x0001d00c01007387 */ /* 0x000fe80000100a00 */
[----:B------:R0:W-:Y:S04]  /*bb620*/  STL.64 [R1+0x1d8], R14 ;  /* 0x0001d80e01007387 */ /* 0x0001e80000100a00 */
[----:B0-----:R-:W2:Y:S04]  /*bb630*/  LDL.LU.64 R14, [R1+0xb130] ;  /* 0x00b13000010e7983 */ /* 0x001ea80000300a00 */
[----:B------:R-:W3:Y:S01]  /*bb640*/  LDL.LU.64 R12, [R1+0xb128] ;  /* 0x00b12800010c7983 */ /* 0x000ee20000300a00 */
[----:B------:R-:W-:-:S02]  /*bb650*/  IMAD R18, R36, 0x100, R31 ;  /* 0x0000010024127824 */ /* 0x000fc400078e021f */
[----:B------:R-:W-:Y:S01]  /*bb660*/  IMAD R19, R38, 0x100, R37 ;  /* 0x0000010026137824 */ /* 0x000fe200078e0225 */
[----:B--2---:R-:W-:-:S15]  /*bb670*/  HMMA.16816.F32 R24, R20, R14, R24 ;  /* 0x0000000e1418723c */ /* 0x004fde0000001818 */
[----:B------:R-:W-:-:S04]  /*bb680*/  NOP ;  /* 0x0000000000007918 */ /* 0x000fc80000000000 */
[----:B------:R-:W-:Y:S04]  /*bb690*/  STL.64 [R1+0x1c0], R24 ;  /* 0x0001c01801007387 */ /* 0x000fe80000100a00 */
[----:B------:R3:W-:Y:S02]  /*bb6a0*/  STL.64 [R1+0x1c8], R26 ;  /* 0x0001c81a01007387 */ /* 0x0007e40000100a00 */
[----:B---3--:R-:W-:Y:S02]  /*bb6b0*/  HMMA.16816.F32 R24, R20, R12, R44 ;  /* 0x0000000c1418723c */ /* 0x008fe4000000182c */
[----:B------:R-:W-:Y:S04]  /*bb6c0*/  STL.64 [R1+0xb120], R14 ;  /* 0x00b1200e01007387 */ /* 0x000fe80000100a00 */
[----:B------:R0:W-:-:S13]  /*bb6d0*/  STL.64 [R1+0xb118], R12 ;  /* 0x00b1180c01007387 */ /* 0x0001da0000100a00 */
        /* <DEDUP_REMOVED lines=17> */
[----:B0-----:R-:W-:Y:S02]  /*bb7f0*/  HMMA.16816.F32 R4, R20, R2, R32 ;  /* 0x000000021404723c */ /* 0x001fe40000001820 */
[----:B------:R-:W-:Y:S04]  /*bb800*/  STL.64 [R1+0x170], R8 ;  /* 0x0001700801007387 */ /* 0x000fe80000100a00 */
[----:B------:R-:W-:Y:S04]  /*bb810*/  STL.64 [R1+0x178], R10 ;  /* 0x0001780a01007387 */ /* 0x000fe80000100a00 */
[----:B------:R-:W2:Y:S01]  /*bb820*/  LDL.LU R36, [R1+0x670] ;  /* 0x0006700001247983 */ /* 0x000ea20000300800 */
[----:B------:R-:W-:-:S08]  /*bb830*/  IMAD R24, R0, 0x100, R39 ;  /* 0x0000010000187824 */ /* 0x000fd000078e0227 */
[----:B------:R-:W-:Y:S04]  /*bb840*/  STL.64 [R1+0x10], R4 ;  /* 0x0000100401007387 */ /* 0x000fe80000100a00 */
[----:B------:R-:W-:Y:S04]  /*bb850*/  STL.64 [R1+0x18], R6 ;  /* 0x0000180601007387 */ /* 0x000fe80000100a00 */
        /* <DEDUP_REMOVED lines=19> */
[----:B------:R-:W4:Y:S04]  /*bb990*/  LDL.LU R46, [R1+0x608] ;  /* 0x00060800012e7983 */ /* 0x000f280000300800 */
[----:B------:R-:W4:Y:S04]  /*bb9a0*/  LDL.LU R47, [R1+0x60c] ;  /* 0x00060c00012f7983 */ /* 0x000f280000300800 */
[----:B----4-:R-:W-:Y:S04]  /*bb9b0*/  STL.64 [R1+0xb110], R46 ;  /* 0x00b1102e01007387 */ /* 0x010fe80000100a00 */
[----:B---3--:R3:W-:Y:S04]  /*bb9c0*/  STL.64 [R1+0xb108], R44 ;  /* 0x00b1082c01007387 */ /* 0x0087e80000100a00 */
[----:B0-----:R-:W4:Y:S04]  /*bb9d0*/  LDL.LU R36, [R1+0x5f0] ;  /* 0x0005f00001247983 */ /* 0x001f280000300800 */
        /* <DEDUP_REMOVED lines=11> */
[----:B--2---:R-:W2:Y:S04]  /*bba90*/  LDL.LU R52, [R1+0x5a0] ;  /* 0x0005a00001347983 */ /* 0x004ea80000300800 */
[----:B------:R-:W2:Y:S04]  /*bbaa0*/  LDL.LU R53, [R1+0x5a4] ;  /* 0x0005a40001357983 */ /* 0x000ea80000300800 */
[----:B------:R-:W2:Y:S04]  /*bbab0*/  LDL.LU R54, [R1+0x5a8] ;  /* 0x0005a80001367983 */ /* 0x000ea80000300800 */
[----:B------:R-:W2:Y:S04]  /*bbac0*/  LDL.LU R55, [R1+0x5ac] ;  /* 0x0005ac0001377983 */ /* 0x000ea80000300800 */
[----:B---3--:R-:W3:Y:S04]  /*bbad0*/  LDL.LU R44, [R1+0x580] ;  /* 0x00058000012c7983 */ /* 0x008ee80000300800 */
[----:B------:R-:W3:Y:S04]  /*bbae0*/  LDL.LU R45, [R1+0x584] ;  /* 0x00058400012d7983 */ /* 0x000ee80000300800 */
[----:B------:R-:W3:Y:S04]  /*bbaf0*/  LDL.LU R46, [R1+0x588] ;  /* 0x00058800012e7983 */ /* 0x000ee80000300800 */
[----:B------:R-:W3:Y:S04]  /*bbb00*/  LDL.LU R47, [R1+0x58c] ;  /* 0x00058c00012f7983 */ /* 0x000ee80000300800 */
[----:B------:R-:W2:Y:S04]  /*bbb10*/  LDL.LU R12, [R1+0x570] ;  /* 0x00057000010c7983 */ /* 0x000ea80000300800 */
[----:B------:R-:W2:Y:S04]  /*bbb20*/  LDL.LU R13, [R1+0x574] ;  /* 0x00057400010d7983 */ /* 0x000ea80000300800 */
[----:B------:R-:W2:Y:S04]  /*bbb30*/  LDL.LU R14, [R1+0x578] ;  /* 0x00057800010e7983 */ /* 0x000ea80000300800 */
[----:B------:R-:W2:Y:S01]  /*bbb40*/  LDL.LU R15, [R1+0x57c] ;  /* 0x00057c00010f7983 */ /* 0x000ea20000300800 */
[----:B------:R-:W-:Y:S01]  /*bbb50*/  IMAD R25, R60, 0x100, R61 ;  /* 0x000001003c197824 */ /* 0x000fe200078e023d */
[----:B------:R-:W-:-:S02]  /*bbb60*/  F2FP.F16.E5M2.UNPACK_B R20, R18 ;  /* 0x00000012ff14723e */ /* 0x000fc400020004ff */
        /* <DEDUP_REMOVED lines=36> */
[----:B------:R-:W2:Y:S01]  /*bbdb0*/  LDL.LU.64 R12, [R1+0xb118] ;  /* 0x00b11800010c7983 */ /* 0x000ea20000300a00 */
[C---:B---3--:R-:W-:Y:S08]  /*bbdc0*/  HMMA.16816.F32 R44, R20.reuse, R14, R44 ;  /* 0x0000000e142c723c */ /* 0x048ff0000000182c */
[C---:B--2---:R-:W-:Y:S11]  /*bbdd0*/  HMMA.16816.F32 R8, R20.reuse, R12, R8 ;  /* 0x0000000c1408723c */ /* 0x044ff60000001808 */
        /* <DEDUP_REMOVED lines=9> */
[----:B----4-:R-:W-:Y:S11]  /*bbe70*/  HMMA.16816.F32 R4, R20, R8, R4 ;  /* 0x000000081404723c */ /* 0x010ff60000001804 */
[----:B------:R-:W-:Y:S04]  /*bbe80*/  STL.64 [R1+0x130], R52 ;  /* 0x0001303401007387 */ /* 0x000fe80000100a00 */
[----:B------:R0:W-:Y:S04]  /*bbe90*/  STL.64 [R1+0x138], R54 ;  /* 0x0001383601007387 */ /* 0x0001e80000100a00 */
[----:B0-----:R-:W3:Y:S04]  /*bbea0*/  LDL.LU.64 R54, [R1+0xb0f0] ;  /* 0x00b0f00001367983 */ /* 0x001ee80000300a00 */
[----:B------:R-:W3:Y:S04]  /*bbeb0*/  LDL.LU.64 R52, [R1+0xb0e8] ;  /* 0x00b0e80001347983 */ /* 0x000ee80000300a00 */
[----:B------:R-:W-:Y:S04]  /*bbec0*/  STL.64 [R1+0x120], R4 ;  /* 0x0001200401007387 */ /* 0x000fe80000100a00 */
[----:B------:R0:W-:Y:S04]  /*bbed0*/  STL.64 [R1+0x128], R6 ;  /* 0x0001280601007387 */ /* 0x0001e80000100a00 */
[----:B0-----:R-:W4:Y:S04]  /*bbee0*/  LDL.LU.64 R6, [R1+0xb0e0] ;  /* 0x00b0e00001067983 */ /* 0x001f280000300a00 */
[----:B------:R-:W2:Y:S01]  /*bbef0*/  LDL.LU.64 R4, [R1+0xb0d8] ;  /* 0x00b0d80001047983 */ /* 0x000ea20000300a00 */
        /* <DEDUP_REMOVED lines=8> */
[C---:B----4-:R-:W-:Y:S08]  /*bbf80*/  HMMA.16816.F32 R28, R20.reuse, R6, R28 ;  /* 0x00000006141c723c */ /* 0x050ff0000000181c */
[C---:B--2---:R-:W-:Y:S11]  /*bbf90*/  HMMA.16816.F32 R36, R20.reuse, R4, R36 ;  /* 0x000000041424723c */ /* 0x044ff60000001824 */
[----:B------:R-:W-:Y:S04]  /*bbfa0*/  STL.64 [R1+0x110], R28 ;  /* 0x0001101c01007387 */ /* 0x000fe80000100a00 */
[----:B------:R0:W-:Y:S04]  /*bbfb0*/  STL.64 [R1+0x118], R30 ;  /* 0x0001181e01007387 */ /* 0x0001e80000100a00 */
[----:B0-----:R-:W2:Y:S04]  /*bbfc0*/  LDL.LU.64 R30, [R1+0xb0d0] ;  /* 0x00b0d000011e7983 */ /* 0x001ea80000300a00 */
[----:B------:R-:W2:Y:S04]  /*bbfd0*/  LDL.LU.64 R28, [R1+0xb0c8] ;  /* 0x00b0c800011c7983 */ /* 0x000ea80000300a00 */
[----:B------:R-:W-:Y:S04]  /*bbfe0*/  STL.64 [R1+0x100], R36 ;  /* 0x0001002401007387 */ /* 0x000fe80000100a00 */
[----:B------:R0:W-:Y:S04]  /*bbff0*/  STL.64 [R1+0x108], R38 ;  /* 0x0001082601007387 */ /* 0x0001e80000100a00 */
[----:B0-----:R-:W4:Y:S04]  /*bc000*/  LDL.LU.64 R38, [R1+0xb0c0] ;  /* 0x00b0c00001267983 */ /* 0x001f280000300a00 */
[----:B------:R-:W4:Y:S01]  /*bc010*/  LDL.LU.64 R36, [R1+0xb0b8] ;  /* 0x00b0b80001247983 */ /* 0x000f220000300a00 */
[----:B------:R-:W-:Y:S03]  /*bc020*/  HMMA.16816.F32 R20, R20, R2, R24 ;  /* 0x000000021414723c */ /* 0x000fe60000001818 */
[----:B------:R-:W-:Y:S05]  /*bc030*/  STL [R1+0xb0b0], R3 ;  /* 0x00b0b00301007387 */ /* 0x000fea0000100800 */
[C---:B------:R-:W-:Y:S11]  /*bc040*/  HMMA.16816.F32 R24, R56.reuse, R16, R44 ;  /* 0x000000103818723c */ /* 0x040ff6000000182c */
[----:B------:R-:W-:Y:S04]  /*bc050*/  STL.64 [R1], R20 ;  /* 0x0000001401007387 */ /* 0x000fe80000100a00 */
[----:B------:R0:W-:Y:S02]  /*bc060*/  STL.64 [R1+0x8], R22 ;  /* 0x0000081601007387 */ /* 0x0001e40000100a00 */
[C---:B0-----:R-:W-:Y:S02]  /*bc070*/  HMMA.16816.F32 R20, R56.reuse, R14, R48 ;  /* 0x0000000e3814723c */ /* 0x041fe40000001830 */
[----:B------:R3:W-:Y:S04]  /*bc080*/  STL.64 [R1+0xb0a0], R16 ;  /* 0x00b0a01001007387 */ /* 0x0007e80000100a00 */
[----:B------:R-:W-:Y:S04]  /*bc090*/  STL.64 [R1+0xf0], R24 ;  /* 0x0000f01801007387 */ /* 0x000fe80000100a00 */
[----:B------:R-:W-:Y:S04]  /*bc0a0*/  STL.64 [R1+0xf8], R26 ;  /* 0x0000f81a01007387 */ /* 0x000fe80000100a00 */
[----:B------:R-:W-:Y:S01]  /*bc0b0*/  STL.64 [R1+0xb098], R14 ;  /* 0x00b0980e01007387 */ /* 0x000fe20000100a00 */
[C---:B---3--:R-:W-:Y:S04]  /*bc0c0*/  HMMA.16816.F32 R16, R56.reuse, R12, R52 ;  /* 0x0000000c3810723c */ /* 0x048fe80000001834 */
[----:B------:R-:W-:Y:S04]  /*bc0d0*/  STL.64 [R1+0xe0], R20 ;  /* 0x0000e01401007387 */ /* 0x000fe80000100a00 */
[----:B------:R-:W-:Y:S04]  /*bc0e0*/  STL.64 [R1+0xe8], R22 ;  /* 0x0000e81601007387 */ /* 0x000fe80000100a00 */
[----:B------:R0:W-:Y:S02]  /*bc0f0*/  STL.64 [R1+0xb090], R12 ;  /* 0x00b0900c01007387 */ /* 0x0001e40000100a00 */
[C---:B0-----:R-:W-:Y:S05]  /*bc100*/  HMMA.16816.F32 R12, R56.reuse, R10, R40 ;  /* 0x0000000a380c723c */ /* 0x041fea0000001828 */
[----:B------:R-:W-:Y:S04]  /*bc110*/  STL.64 [R1+0xd0], R16 ;  /* 0x0000d01001007387 */ /* 0x000fe80000100a00 */
[----:B------:R-:W-:Y:S10]  /*bc120*/  STL.64 [R1+0xd8], R18 ;  /* 0x0000d81201007387 */ /* 0x000ff40000100a00 */
[----:B------:R-:W-:Y:S04]  /*bc130*/  STL.64 [R1+0xc0], R12 ;  /* 0x0000c00c01007387 */ /* 0x000fe80000100a00 */
[----:B------:R0:W-:Y:S02]  /*bc140*/  STL.64 [R1+0xc8], R14 ;  /* 0x0000c80e01007387 */ /* 0x0001e40000100a00 */
[C---:B0-----:R-:W-:Y:S08]  /*bc150*/  HMMA.16816.F32 R12, R56.reuse, R4, R32 ;  /* 0x00000004380c723c */ /* 0x041ff00000001820 */
[C---:B--2---:R-:W-:Y:S08]  /*bc160*/  HMMA.16816.F32 R20, R56.reuse, R8, R28 ;  /* 0x000000083814723c */ /* 0x044ff0000000181c */
[----:B----4-:R-:W-:Y:S11]  /*bc170*/  HMMA.16816.F32 R16, R56, R6, R36 ;  /* 0x000000063810723c */ /* 0x010ff60000001824 */
[----:B------:R-:W-:Y:S04]  /*bc180*/  STL.64 [R1+0xb0], R20 ;  /* 0x0000b01401007387 */ /* 0x000fe80000100a00 */
[----:B------:R-:W-:Y:S04]  /*bc190*/  STL.64 [R1+0xb8], R22 ;  /* 0x0000b81601007387 */ /* 0x000fe80000100a00 */
[----:B------:R-:W2:Y:S04]  /*bc1a0*/  LDL.LU R48, [R1+0x740] ;  /* 0x0007400001307983 */ /* 0x000ea80000300800 */
[----:B------:R0:W-:Y:S04]  /*bc1b0*/  STL.64 [R1+0xa0], R16 ;  /* 0x0000a01001007387 */ /* 0x0001e80000100a00 */
[----:B------:R1:W-:Y:S04]  /*bc1c0*/  STL.64 [R1+0xa8], R18 ;  /* 0x0000a81201007387 */ /* 0x0003e80000100a00 */
[----:B------:R3:W-:Y:S04]  /*bc1d0*/  STL.64 [R1+0x90], R12 ;  /* 0x0000900c01007387 */ /* 0x0007e80000100a00 */
[----:B------:R4:W-:Y:S04]  /*bc1e0*/  STL.64 [R1+0x98], R14 ;  /* 0x0000980e01007387 */ /* 0x0009e80000100a00 */
[----:B------:R-:W2:Y:S04]  /*bc1f0*/  LDL.LU R49, [R1+0x744] ;  /* 0x0007440001317983 */ /* 0x000ea80000300800 */
[----:B------:R-:W2:Y:S04]  /*bc200*/  LDL.LU R50, [R1+0x748] ;  /* 0x0007480001327983 */ /* 0x000ea80000300800 */
[----:B------:R-:W2:Y:S04]  /*bc210*/  LDL.LU R51, [R1+0x74c] ;  /* 0x00074c0001337983 */ /* 0x000ea80000300800 */
[----:B------:R-:W2:Y:S04]  /*bc220*/  LDL.LU R28, [R1+0x6f0] ;  /* 0x0006f000011c7983 */ /* 0x000ea80000300800 */
[----:B------:R-:W2:Y:S04]  /*bc230*/  LDL.LU R29, [R1+0x6f4] ;  /* 0x0006f400011d7983 */ /* 0x000ea80000300800 */
[----:B------:R-:W2:Y:S04]  /*bc240*/  LDL.LU R30, [R1+0x6f8] ;  /* 0x0006f800011e7983 */ /* 0x000ea80000300800 */
[----:B------:R-:W2:Y:S04]  /*bc250*/  LDL.LU R31, [R1+0x6fc] ;  /* 0x0006fc00011f7983 */ /* 0x000ea80000300800 */
[----:B0-----:R-:W2:Y:S04]  /*bc260*/  LDL.LU R16, [R1+0x680] ;  /* 0x0006800001107983 */ /* 0x001ea80000300800 */
[----:B------:R-:W2:Y:S04]  /*bc270*/  LDL.LU R17, [R1+0x684] ;  /* 0x0006840001117983 */ /* 0x000ea80000300800 */
[----:B-1----:R-:W2:Y:S04]  /*bc280*/  LDL.LU R18, [R1+0x688] ;  /* 0x0006880001127983 */ /* 0x002ea80000300800 */
        /* <DEDUP_REMOVED lines=17> */
[----:B---3--:R-:W3:Y:S04]  /*bc3a0*/  LDL.LU R12, [R1+0x6a0] ;  /* 0x0006a000010c7983 */ /* 0x008ee80000300800 */
[----:B------:R-:W3:Y:S04]  /*bc3b0*/  LDL.LU R13, [R1+0x6a4] ;  /* 0x0006a400010d7983 */ /* 0x000ee80000300800 */
[----:B----4-:R-:W3:Y:S04]  /*bc3c0*/  LDL.LU R14, [R1+0x6a8] ;  /* 0x0006a800010e7983 */ /* 0x010ee80000300800 */
        /* <DEDUP_REMOVED lines=17> */
[----:B--2---:R-:W-:-:S03]  /*bc4e0*/  IMAD R32, R32, 0x100, R3 ;  /* 0x0000010020207824 */ /* 0x004fc600078e0203 */
[----:B------:R-:W2:Y:S01]  /*bc4f0*/  LDL.LU R3, [R1+0xb0b0] ;  /* 0x00b0b00001037983 */ /* 0x000ea20000300800 */
[----:B------:R-:W-:-:S03]  /*bc500*/  IMAD R33, R33, 0x100, R60 ;  /* 0x0000010021217824 */ /* 0x000fc600078e023c */
[----:B------:R-:W3:Y:S01]  /*bc510*/  LDL.LU R60, [R1+0xb0ac] ;  /* 0x00b0ac00013c7983 */ /* 0x000ee20000300800 */
[----:B------:R-:W-:-:S03]  /*bc520*/  IMAD R34, R34, 0x100, R61 ;  /* 0x0000010022227824 */ /* 0x000fc600078e023d */
[----:B------:R-:W3:Y:S01]  /*bc530*/  LDL.LU R61, [R1+0xb0a8] ;  /* 0x00b0a800013d7983 */ /* 0x000ee20000300800 */
[----:B--2---:R-:W-:Y:S03]  /*bc540*/  HMMA.16816.F32 R56, R56, R2, R16 ;  /* 0x000000023838723c */ /* 0x004fe60000001810 */
[----:B------:R-:W3:Y:S01]  /*bc550*/  LDL.LU.64 R16, [R1+0xb0a0] ;  /* 0x00b0a00001107983 */ /* 0x000ee20000300a00 */
[----:B------:R-:W-:Y:S01]  /*bc560*/  IMAD R35, R35, 0x100, R52 ;  /* 0x0000010023237824 */ /* 0x000fe200078e0234 */
[----:B------:R-:W-:Y:S02]  /*bc570*/  F2FP.F16.E5M2.UNPACK_B R32, R32 ;  /* 0x00000020ff20723e */ /* 0x000fe400020004ff */
[----:B------:R-:W-:Y:S02]  /*bc580*/  F2FP.F16.E5M2.UNPACK_B R33, R33 ;  /* 0x00000021ff21723e */ /* 0x000fe400020004ff */
[----:B------:R-:W-:-:S02]  /*bc590*/  F2FP.F16.E5M2.UNPACK_B R34, R34 ;  /* 0x00000022ff22723e */ /* 0x000fc400020004ff */
[----:B------:R-:W-:-:S08]  /*bc5a0*/  F2FP.F16.E5M2.UNPACK_B R35, R35 ;  /* 0x00000023ff23723e */ /* 0x000fd000020004ff */
[----:B------:R-:W-:Y:S04]  /*bc5b0*/  STL.64 [R1+0xa920], R58 ;  /* 0x00a9203a01007387 */ /* 0x000fe80000100a00 */
[----:B------:R0:W-:Y:S04]  /*bc5c0*/  STL.64 [R1+0xa918], R56 ;  /* 0x00a9183801007387 */ /* 0x0001e80000100a00 */
[----:B0-----:R-:W2:Y:S04]  /*bc5d0*/  LDL.LU R56, [R1+0x6b0] ;  /* 0x0006b00001387983 */ /* 0x001ea80000300800 */
[----:B------:R-:W2:Y:S04]  /*bc5e0*/  LDL.LU R57, [R1+0x6b4] ;  /* 0x0006b40001397983 */ /* 0x000ea80000300800 */
[----:B------:R-:W2:Y:S04]  /*bc5f0*/  LDL.LU R58, [R1+0x6b8] ;  /* 0x0006b800013a7983 */ /* 0x000ea80000300800 */
[----:B------:R-:W2:Y:S01]  /*bc600*/  LDL.LU R59, [R1+0x6bc] ;  /* 0x0006bc00013b7983 */ /* 0x000ea20000300800 */
[----:B---3--:R-:W-:-:S15]  /*bc610*/  HMMA.16816.F32 R12, R32, R16, R12 ;  /* 0x00000010200c723c */ /* 0x008fde000000180c */
[----:B------:R-:W-:-:S04]  /*bc620*/  NOP ;  /* 0x0000000000007918 */ /* 0x000fc80000000000 */
[----:B------:R-:W-:Y:S04]  /*bc630*/  STL.64 [R1+0x80], R12 ;  /* 0x0000800c01007387 */ /* 0x000fe80000100a00 */
[----:B------:R0:W-:Y:S04]  /*bc640*/  STL.64 [R1+0x88], R14 ;  /* 0x0000880e01007387 */ /* 0x0001e80000100a00 */
[----:B0-----:R-:W2:Y:S04]  /*bc650*/  LDL.LU.64 R14, [R1+0xb098] ;  /* 0x00b09800010e7983 */ /* 0x001ea80000300a00 */
[----:B------:R-:W3:Y:S01]  /*bc660*/  LDL.LU.64 R12, [R1+0xb090] ;  /* 0x00b09000010c7983 */ /* 0x000ee20000300a00 */
[C---:B------:R-:W-:Y:S08]  /*bc670*/  HMMA.16816.F32 R28, R32.reuse, R8, R28 ;  /* 0x00000008201c723c */ /* 0x040ff0000000181c */
[C---:B--2---:R-:W-:Y:S08]  /*bc680*/  HMMA.16816.F32 R56, R32.reuse, R14, R56 ;  /* 0x0000000e2038723c */ /* 0x044ff00000001838 */
[C---:B---3--:R-:W-:Y:S01]  /*bc690*/  HMMA.16816.F32 R20, R32.reuse, R12, R20 ;  /* 0x0000000c2014723c */ /* 0x048fe20000001814 */
[----:B------:R-:W-:Y:S10]  /*bc6a0*/  STL.64 [R1+0xb088], R14 ;  /* 0x00b0880e01007387 */ /* 0x000ff40000100a00 */
[----:B------:R-:W-:Y:S04]  /*bc6b0*/  STL.64 [R1+0x70], R56 ;  /* 0x0000703801007387 */ /* 0x000fe80000100a00 */
[----:B------:R-:W-:Y:S04]  /*bc6c0*/  STL.64 [R1+0x78], R58 ;  /* 0x0000783a01007387 */ /* 0x000fe80000100a00 */
[----:B------:R0:W-:Y:S04]  /*bc6d0*/  STL.64 [R1+0xb080], R12 ;  /* 0x00b0800c01007387 */ /* 0x0001e80000100a00 */
[----:B------:R-:W-:Y:S04]  /*bc6e0*/  STL.64 [R1+0x60], R20 ;  /* 0x0000601401007387 */ /* 0x000fe80000100a00 */
[----:B------:R1:W-:Y:S01]  /*bc6f0*/  STL.64 [R1+0x68], R22 ;  /* 0x0000681601007387 */ /* 0x0003e20000100a00 */
[C---:B0-----:R-:W-:Y:S08]  /*bc700*/  HMMA.16816.F32 R12, R32.reuse, R10, R24 ;  /* 0x0000000a200c723c */ /* 0x041ff00000001818 */
[C---:B----4-:R-:W-:Y:S08]  /*bc710*/  HMMA.16816.F32 R24, R32.reuse, R6, R44 ;  /* 0x000000062018723c */ /* 0x050ff0000000182c */
[----:B-1----:R-:W-:Y:S01]  /*bc720*/  HMMA.16816.F32 R20, R32, R4, R48 ;  /* 0x000000042014723c */ /* 0x002fe20000001830 */
[----:B------:R-:W-:Y:S04]  /*bc730*/  STL.64 [R1+0xa910], R30 ;  /* 0x00a9101e01007387 */ /* 0x000fe80000100a00 */
[----:B------:R-:W-:Y:S04]  /*bc740*/  STL.64 [R1+0x50], R12 ;  /* 0x0000500c01007387 */ /* 0x000fe80000100a00 */
[----:B------:R-:W-:Y:S04]  /*bc750*/  STL.64 [R1+0x58], R14 ;  /* 0x0000580e01007387 */ /* 0x000fe80000100a00 */
[----:B------:R-:W-:Y:S04]  /*bc760*/  STL.64 [R1+0xa908], R28 ;  /* 0x00a9081c01007387 */ /* 0x000fe80000100a00 */
[----:B------:R-:W-:Y:S04]  /*bc770*/  STL.64 [R1+0xa930], R26 ;  /* 0x00a9301a01007387 */ /* 0x000fe80000100a00 */
[----:B------:R0:W-:Y:S04]  /*bc780*/  STL.64 [R1+0xa928], R24 ;  /* 0x00a9281801007387 */ /* 0x0001e80000100a00 */
[----:B------:R-:W-:Y:S04]  /*bc790*/  STL.64 [R1+0xa940], R22 ;  /* 0x00a9401601007387 */ /* 0x000fe80000100a00 */
[----:B------:R1:W-:Y:S04]  /*bc7a0*/  STL.64 [R1+0xa938], R20 ;  /* 0x00a9381401007387 */ /* 0x0003e80000100a00 */
        /* <DEDUP_REMOVED lines=8> */
[----:B-1----:R-:W4:Y:S04]  /*bc830*/  LDL.LU R20, [R1+0x790] ;  /* 0x0007900001147983 */ /* 0x002f280000300800 */
[----:B------:R-:W4:Y:S04]  /*bc840*/  LDL.LU R21, [R1+0x794] ;  /* 0x0007940001157983 */ /* 0x000f280000300800 */
[----:B------:R-:W4:Y:S04]  /*bc850*/  LDL.LU R22, [R1+0x798] ;  /* 0x0007980001167983 */ /* 0x000f280000300800 */
[----:B------:R-:W4:Y:S04]  /*bc860*/  LDL.LU R23, [R1+0x79c] ;  /* 0x00079c0001177983 */ /* 0x000f280000300800 */
[----:B------:R-:W2:Y:S04]  /*bc870*/  LDL.LU R12, [R1+0x750] ;  /* 0x00075000010c7983 */ /* 0x000ea80000300800 */
[----:B------:R-:W2:Y:S04]  /*bc880*/  LDL.LU R13, [R1+0x754] ;  /* 0x00075400010d7983 */ /* 0x000ea80000300800 */
[----:B------:R-:W2:Y:S04]  /*bc890*/  LDL.LU R14, [R1+0x758] ;  /* 0x00075800010e7983 */ /* 0x000ea80000300800 */
[----:B------:R-:W2:Y:S01]  /*bc8a0*/  LDL.LU R15, [R1+0x75c] ;  /* 0x00075c00010f7983 */ /* 0x000ea20000300800 */
[----:B------:R-:W-:-:S02]  /*bc8b0*/  IMAD R36, R36, 0x100, R53 ;  /* 0x0000010024247824 */ /* 0x000fc400078e0235 */
[----:B------:R-:W-:Y:S02]  /*bc8c0*/  IMAD R37, R37, 0x100, R54 ;  /* 0x0000010025257824 */ /* 0x000fe400078e0236 */
[----:B------:R-:W-:Y:S02]  /*bc8d0*/  IMAD R38, R38, 0x100, R55 ;  /* 0x0000010026267824 */ /* 0x000fe400078e0237 */
[----:B------:R-:W-:Y:S01]  /*bc8e0*/  IMAD R39, R0, 0x100, R39 ;  /* 0x0000010000277824 */ /* 0x000fe200078e0227 */
[----:B------:R-:W-:Y:S01]  /*bc8f0*/  HMMA.16816.F32 R32, R32, R2, R40 ;  /* 0x000000022020723c */ /* 0x000fe20000001828 */
[----:B------:R-:W3:Y:S01]  /*bc900*/  LDL.LU R28, [R1+0x7b0] ;  /* 0x0007b000011c7983 */ /* 0x000ee20000300800 */
[----:B------:R-:W-:Y:S02]  /*bc910*/  F2FP.F16.E5M2.UNPACK_B R36, R36 ;  /* 0x00000024ff24723e */ /* 0x000fe400020004ff */
[----:B------:R-:W-:Y:S01]  /*bc920*/  F2FP.F16.E5M2.UNPACK_B R37, R37 ;  /* 0x00000025ff25723e */ /* 0x000fe200020004ff */
[----:B------:R-:W3:Y:S01]  /*bc930*/  LDL.LU R29, [R1+0x7b4] ;  /* 0x0007b400011d7983 */ /* 0x000ee20000300800 */
[----:B------:R-:W-:-:S02]  /*bc940*/  F2FP.F16.E5M2.UNPACK_B R38, R38 ;  /* 0x00000026ff26723e */ /* 0x000fc400020004ff */
[----:B------:R-:W-:Y:S01]  /*bc950*/  F2FP.F16.E5M2.UNPACK_B R39, R39 ;  /* 0x00000027ff27723e */ /* 0x000fe200020004ff */
        /* <DEDUP_REMOVED lines=9> */
[----:B------:R-:W-:-:S03]  /*bc9f0*/  IMAD.MOV.U32 R47, RZ, RZ, R60 ;  /* 0x000000ffff2f7224 */ /* 0x000fc600078e003c */
[----:B------:R-:W3:Y:S04]  /*bca00*/  LDL.LU R52, [R1+0x1da4] ;  /* 0x001da40001347983 */ /* 0x000ee80000300800 */
[----:B------:R-:W4:Y:S01]  /*bca10*/  LDL.LU R53, [R1+0x1db0] ;  /* 0x001db00001357983 */ /* 0x000f220000300800 */
[----:B------:R-:W-:-:S03]  /*bca20*/  IMAD.MOV.U32 R46, RZ, RZ, R61 ;  /* 0x000000ffff2e7224 */ /* 0x000fc600078e003d */
[----:B------:R-:W4:Y:S04]  /*bca30*/  LDL.LU R54, [R1+0x1dac] ;  /* 0x001dac0001367983 */ /* 0x000f280000300800 */
[----:B------:R-:W4:Y:S04]  /*bca40*/  LDL.LU R55, [R1+0x1db8] ;  /* 0x001db80001377983 */ /* 0x000f280000300800 */
[----:B------:R-:W4:Y:S04]  /*bca50*/  LDL.LU R60, [R1+0x1db4] ;  /* 0x001db400013c7983 */ /* 0x000f280000300800 */
[----:B------:R-:W4:Y:S04]  /*bca60*/  LDL.LU R0, [R1+0x1dc0] ;  /* 0x001dc00001007983 */ /* 0x000f280000300800 */
[----:B------:R-:W4:Y:S04]  /*bca70*/  LDL.LU R61, [R1+0x1dbc] ;  /* 0x001dbc00013d7983 */ /* 0x000f280000300800 */
[----:B------:R0:W-:Y:S04]  /*bca80*/  STL [R1+0xa8f4], R32 ;  /* 0x00a8f42001007387 */ /* 0x0001e80000100800 */
[----:B------:R1:W-:Y:S04]  /*bca90*/  STL [R1+0xa8f0], R33 ;  /* 0x00a8f02101007387 */ /* 0x0003e80000100800 */
[----:B------:R1:W-:Y:S04]  /*bcaa0*/  STL [R1+0xa8ec], R34 ;  /* 0x00a8ec2201007387 */ /* 0x0003e80000100800 */
[----:B------:R1:W-:Y:S04]  /*bcab0*/  STL [R1+0xa8e8], R35 ;  /* 0x00a8e82301007387 */ /* 0x0003e80000100800 */
[----:B0-----:R-:W4:Y:S04]  /*bcac0*/  LDL.LU R32, [R1+0x760] ;  /* 0x0007600001207983 */ /* 0x001f280000300800 */
[----:B-1----:R-:W4:Y:S04]  /*bcad0*/  LDL.LU R33, [R1+0x764] ;  /* 0x0007640001217983 */ /* 0x002f280000300800 */
[----:B------:R-:W4:Y:S04]  /*bcae0*/  LDL.LU R34, [R1+0x768] ;  /* 0x0007680001227983 */ /* 0x000f280000300800 */
[----:B------:R-:W4:Y:S01]  /*bcaf0*/  LDL.LU R35, [R1+0x76c] ;  /* 0x00076c0001237983 */ /* 0x000f220000300800 */
[----:B--2---:R-:W-:-:S15]  /*bcb00*/  HMMA.16816.F32 R12, R36, R16, R12 ;  /* 0x00000010240c723c */ /* 0x004fde000000180c */
[----:B------:R-:W-:-:S04]  /*bcb10*/  NOP ;  /* 0x0000000000007918 */ /* 0x000fc80000000000 */
[----:B------:R-:W-:Y:S04]  /*bcb20*/  STL.64 [R1+0x300], R12 ;  /* 0x0003000c01007387 */ /* 0x000fe80000100a00 */
[----:B------:R0:W-:Y:S04]  /*bcb30*/  STL.64 [R1+0x308], R14 ;  /* 0x0003080e01007387 */ /* 0x0001e80000100a00 */
[----:B0-----:R-:W2:Y:S04]  /*bcb40*/  LDL.LU.64 R14, [R1+0xb088] ;  /* 0x00b08800010e7983 */ /* 0x001ea80000300a00 */
[----:B------:R-:W2:Y:S01]  /*bcb50*/  LDL.LU.64 R12, [R1+0xb080] ;  /* 0x00b08000010c7983 */ /* 0x000ea20000300a00 */
[----:B---3--:R-:W-:-:S02]  /*bcb60*/  IMAD R18, R52, 0x100, R51 ;  /* 0x0000010034127824 */ /* 0x008fc400078e0233 */
[----:B----4-:R-:W-:Y:S02]  /*bcb70*/  IMAD R19, R54, 0x100, R53 ;  /* 0x0000010036137824 */ /* 0x010fe400078e0235 */
[----:B------:R-:W-:Y:S01]  /*bcb80*/  IMAD R60, R60, 0x100, R55 ;  /* 0x000001003c3c7824 */ /* 0x000fe200078e0237 */
[C---:B--2---:R-:W-:Y:S08]  /*bcb90*/  HMMA.16816.F32 R32, R36.reuse, R14, R32 ;  /* 0x0000000e2420723c */ /* 0x044ff00000001820 */
[C---:B------:R-:W-:Y:S01]  /*bcba0*/  HMMA.16816.F32 R20, R36.reuse, R12, R20 ;  /* 0x0000000c2414723c */ /* 0x040fe20000001814 */
        /* <DEDUP_REMOVED lines=15> */
[C---:B0-----:R-:W-:Y:S08]  /*bcca0*/  HMMA.16816.F32 R12, R36.reuse, R6, R56 ;  /* 0x00000006240c723c */ /* 0x041ff00000001838 */
[----:B------:R-:W-:Y:S11]  /*bccb0*/  HMMA.16816.F32 R8, R36, R4, R44 ;  /* 0x000000042408723c */ /* 0x000ff6000000182c */
[----:B------:R-:W-:-:S02]  /*bccc0*/  IMAD.MOV.U32 R35, RZ, RZ, R15 ;  /* 0x000000ffff237224 */ /* 0x000fc400078e000f */
[----:B------:R-:W-:Y:S02]  /*bccd0*/  IMAD.MOV.U32 R34, RZ, RZ, R14 ;  /* 0x000000ffff227224 */ /* 0x000fe400078e000e */
[----:B------:R-:W-:Y:S02]  /*bcce0*/  IMAD.MOV.U32 R33, RZ, RZ, R13 ;  /* 0x000000ffff217224 */ /* 0x000fe400078e000d */
[----:B------:R-:W-:Y:S01]  /*bccf0*/  IMAD.MOV.U32 R32, RZ, RZ, R12 ;  /* 0x000000ffff207224 */ /* 0x000fe200078e000c */
[----:B------:R-:W-:Y:S04]  /*bcd00*/  STL [R1+0xa904], R35 ;  /* 0x00a9042301007387 */ /* 0x000fe80000100800 */
[----:B------:R-:W-:Y:S04]  /*bcd10*/  STL [R1+0xa900], R34 ;  /* 0x00a9002201007387 */ /* 0x000fe80000100800 */
[----:B------:R-:W-:Y:S04]  /*bcd20*/  STL [R1+0xa8fc], R33 ;  /* 0x00a8fc2101007387 */ /* 0x000fe80000100800 */
[----:B------:R-:W-:Y:S04]  /*bcd30*/  STL [R1+0xa8f8], R32 ;  /* 0x00a8f82001007387 */ /* 0x000fe80000100800 */
[----:B------:R-:W-:Y:S04]  /*bcd40*/  STL.64 [R1+0xb038], R6 ;  /* 0x00b0380601007387 */ /* 0x000fe80000100a00 */
[----:B------:R0:W-:Y:S04]  /*bcd50*/  STL.64 [R1+0xb030], R4 ;  /* 0x00b0300401007387 */ /* 0x0001e80000100a00 */
[----:B------:R-:W-:Y:S04]  /*bcd60*/  STL.64 [R1+0x3f0], R8 ;  /* 0x0003f00801007387 */ /* 0x000fe80000100a00 */
[----:B------:R-:W-:Y:S04]  /*bcd70*/  STL.64 [R1+0x3f8], R10 ;  /* 0x0003f80a01007387 */ /* 0x000fe80000100a00 */
[----:B------:R-:W-:Y:S04]  /*bcd80*/  STL [R1+0xb008], R3 ;  /* 0x00b0080301007387 */ /* 0x000fe80000100800 */
        /* <DEDUP_REMOVED lines=15> */
[----:B------:R-:W4:Y:S01]  /*bce80*/  LDL.LU R47, [R1+0x8ec] ;  /* 0x0008ec00012f7983 */ /* 0x000f220000300800 */
[----:B0-----:R-:W-:Y:S03]  /*bce90*/  HMMA.16816.F32 R4, R36, R2, R40 ;  /* 0x000000022404723c */ /* 0x001fe60000001828 */
[----:B----4-:R-:W-:Y:S04]  /*bcea0*/  STL.64 [R1+0xb048], R46 ;  /* 0x00b0482e01007387 */ /* 0x010fe80000100a00 */
[----:B---3--:R0:W-:Y:S04]  /*bceb0*/  STL.64 [R1+0xb040], R44 ;  /* 0x00b0402c01007387 */ /* 0x0081e80000100a00 */
[----:B------:R-:W3:Y:S04]  /*bcec0*/  LDL.LU R28, [R1+0x8b0] ;  /* 0x0008b000011c7983 */ /* 0x000ee80000300800 */
[----:B------:R-:W3:Y:S04]  /*bced0*/  LDL.LU R29, [R1+0x8b4] ;  /* 0x0008b400011d7983 */ /* 0x000ee80000300800 */
[----:B------:R-:W4:Y:S04]  /*bcee0*/  LDL.LU R30, [R1+0x8b8] ;  /* 0x0008b800011e7983 */ /* 0x000f280000300800 */
[----:B------:R-:W4:Y:S01]  /*bcef0*/  LDL.LU R31, [R1+0x8bc] ;  /* 0x0008bc00011f7983 */ /* 0x000f220000300800 */
[----:B------:R-:W-:-:S02]  /*bcf00*/  IMAD.MOV.U32 R35, RZ, RZ, R4 ;  /* 0x000000ffff237224 */ /* 0x000fc400078e0004 */
[----:B------:R-:W-:Y:S02]  /*bcf10*/  IMAD.MOV.U32 R34, RZ, RZ, R5 ;  /* 0x000000ffff227224 */ /* 0x000fe400078e0005 */
[----:B------:R-:W-:Y:S02]  /*bcf20*/  IMAD.MOV.U32 R33, RZ, RZ, R6 ;  /* 0x000000ffff217224 */ /* 0x000fe400078e0006 */
[----:B------:R-:W-:Y:S01]  /*bcf30*/  IMAD.MOV.U32 R32, RZ, RZ, R7 ;  /* 0x000000ffff207224 */ /* 0x000fe200078e0007 */
[----:B----4-:R-:W-:Y:S04]  /*bcf40*/  STL.64 [R1+0xb068], R30 ;  /* 0x00b0681e01007387 */ /* 0x010fe80000100a00 */
[----:B---3--:R3:W-:Y:S04]  /*bcf50*/  STL.64 [R1+0xb060], R28 ;  /* 0x00b0601c01007387 */ /* 0x0087e80000100a00 */
        /* <DEDUP_REMOVED lines=8> */
[----:B--2---:R-:W2:Y:S04]  /*bcfe0*/  LDL.LU R48, [R1+0x840] ;  /* 0x0008400001307983 */ /* 0x004ea80000300800 */
        /* <DEDUP_REMOVED lines=55> */
[----:B------:R-:W2:Y:S04]  /*bd360*/  LDL.LU.64 R12, [R1+0xb070] ;  /* 0x00b07000010c7983 */ /* 0x000ea80000300a00 */
[----:B------:R-:W2:Y:S04]  /*bd370*/  LDL.LU R43, [R1+0x1de8] ;  /* 0x001de800012b7983 */ /* 0x000ea80000300800 */
[----:B------:R-:W4:Y:S01]  /*bd380*/  LDL.LU R0, [R1+0x1de4] ;  /* 0x001de40001007983 */ /* 0x000f220000300800 */
        /* <DEDUP_REMOVED lines=20> */
[----:B------:R-:W-:Y:S01]  /*bd4d0*/  IMAD R18, R18, 0x100, R3 ;  /* 0x0000010012127824 */ /* 0x000fe200078e0203 */
        /* <DEDUP_REMOVED lines=10> */
[----:B------:R-:W2:Y:S01]  /*bd580*/  LDL.LU R3, [R1+0xb008] ;  /* 0x00b0080001037983 */ /* 0x000ea20000300800 */
[----:B------:R-:W-:-:S02]  /*bd590*/  IMAD R19, R19, 0x100, R61 ;  /* 0x0000010013137824 */ /* 0x000fc400078e023d */
[----:B------:R-:W-:Y:S02]  /*bd5a0*/  IMAD R60, R40, 0x100, R60 ;  /* 0x00000100283c7824 */ /* 0x000fe400078e023c */
[----:B------:R-:W-:Y:S01]  /*bd5b0*/  IMAD R61, R42, 0x100, R41 ;  /* 0x000001002a3d7824 */ /* 0x000fe200078e0229 */
[----:B------:R-:W-:Y:S01]  /*bd5c0*/  STL [R1+0xb004], R2 ;  /* 0x00b0040201007387 */ /* 0x000fe20000100800 */
[----:B--2---:R-:W-:Y:S01]  /*bd5d0*/  HMMA.16816.F32 R32, R36, R2, R32 ;  /* 0x000000022420723c */ /* 0x004fe20000001820 */
[----:B------:R-:W-:Y:S02]  /*bd5e0*/  F2FP.F16.E5M2.UNPACK_B R36, R18 ;  /* 0x00000012ff24723e */ /* 0x000fe400020004ff */
[----:B------:R-:W-:Y:S02]  /*bd5f0*/  F2FP.F16.E5M2.UNPACK_B R37, R19 ;  /* 0x00000013ff25723e */ /* 0x000fe400020004ff */
[----:B------:R-:W-:Y:S02]  /*bd600*/  F2FP.F16.E5M2.UNPACK_B R38, R60 ;  /* 0x0000003cff26723e */ /* 0x000fe400020004ff */
[----:B------:R-:W-:Y:S01]  /*bd610*/  F2FP.F16.E5M2.UNPACK_B R39, R61 ;  /* 0x0000003dff27723e */ /* 0x000fe200020004ff */
[----:B------:R-:W-:Y:S06]  /*bd620*/  STL [R1+0xb000], R3 ;  /* 0x00b0000301007387 */ /* 0x000fec0000100800 */
[C---:B------:R-:W-:Y:S05]  /*bd630*/  HMMA.16816.F32 R24, R36.reuse, R14, R24 ;  /* 0x0000000e2418723c */ /* 0x040fea0000001818 */
[----:B------:R-:W-:Y:S04]  /*bd640*/  STL.64 [R1+0x4b0], R32 ;  /* 0x0004b02001007387 */ /* 0x000fe80000100a00 */
[----:B------:R0:W-:Y:S02]  /*bd650*/  STL.64 [R1+0x4b8], R34 ;  /* 0x0004b82201007387 */ /* 0x0001e40000100a00 */
[C---:B0-----:R-:W-:Y:S08]  /*bd660*/  HMMA.16816.F32 R32, R36.reuse, R16, R20 ;  /* 0x000000102420723c */ /* 0x041ff00000001814 */
[C---:B------:R-:W-:Y:S11]  /*bd670*/  HMMA.16816.F32 R20, R36.reuse, R12, R28 ;  /* 0x0000000c2414723c */ /* 0x040ff6000000181c */
[----:B------:R-:W-:Y:S04]  /*bd680*/  STL.64 [R1+0x510], R32 ;  /* 0x0005102001007387 */ /* 0x000fe80000100a00 */
[----:B------:R-:W-:Y:S04]  /*bd690*/  STL.64 [R1+0x518], R34 ;  /* 0x0005182201007387 */ /* 0x000fe80000100a00 */
[----:B------:R-:W-:Y:S04]  /*bd6a0*/  STL.64 [R1+0xafe8], R14 ;  /* 0x00afe80e01007387 */ /* 0x000fe80000100a00 */
        /* <DEDUP_REMOVED lines=14> */
[C---:B----4-:R-:W-:Y:S08]  /*bd790*/  HMMA.16816.F32 R8, R36.reuse, R4, R52 ;  /* 0x000000042408723c */ /* 0x050ff00000001834 */
[----:B---3--:R-:W-:Y:S01]  /*bd7a0*/  HMMA.16816.F32 R12, R36, R6, R48 ;  /* 0x00000006240c723c */ /* 0x008fe20000001830 */
[----:B------:R-:W-:-:S15]  /*bd7b0*/  STL.64 [R1+0xafd8], R6 ;  /* 0x00afd80601007387 */ /* 0x000fde0000100a00 */
[----:B------:R-:W-:-:S03]  /*bd7c0*/  NOP ;  /* 0x0000000000007918 */ /* 0x000fc60000000000 */
[----:B------:R-:W-:Y:S04]  /*bd7d0*/  STL.64 [R1+0x570], R12 ;  /* 0x0005700c01007387 */ /* 0x000fe80000100a00 */
[----:B------:R-:W-:Y:S04]  /*bd7e0*/  STL.64 [R1+0x578], R14 ;  /* 0x0005780e01007387 */ /* 0x000fe80000100a00 */
[----:B------:R0:W-:Y:S04]  /*bd7f0*/  STL.64 [R1+0xafd0], R4 ;  /* 0x00afd00401007387 */ /* 0x0001e80000100a00 */
        /* <DEDUP_REMOVED lines=24> */
[----:B-1----:R-:W2:Y:S04]  /*bd980*/  LDL.LU R48, [R1+0x900] ;  /* 0x0009000001307983 */ /* 0x002ea80000300800 */
[----:B------:R-:W2:Y:S04]  /*bd990*/  LDL.LU R49, [R1+0x904] ;  /* 0x0009040001317983 */ /* 0x000ea80000300800 */
[----:B------:R-:W2:Y:S04]  /*bd9a0*/  LDL.LU R50, [R1+0x908] ;  /* 0x0009080001327983 */ /* 0x000ea80000300800 */
[----:B------:R-:W2:Y:S04]  /*bd9b0*/  LDL.LU R51, [R1+0x90c] ;  /* 0x00090c0001337983 */ /* 0x000ea80000300800 */
[----:B------:R-:W2:Y:S04]  /*bd9c0*/  LDL.LU R2, [R1+0x1df0] ;  /* 0x001df00001027983 */ /* 0x000ea80000300800 */
[----:B------:R-:W2:Y:S04]  /*bd9d0*/  LDL.LU R19, [R1+0x1dec] ;  /* 0x001dec0001137983 */ /* 0x000ea80000300800 */
        /* <DEDUP_REMOVED lines=19> */
[----:B------:R-:W-:-:S03]  /*bdb10*/  IMAD R18, R0, 0x100, R43 ;  /* 0x0000010000127824 */ /* 0x000fc600078e022b */
        /* <DEDUP_REMOVED lines=13> */
[----:B--2---:R-:W-:-:S03]  /*bdbf0*/  IMAD R19, R19, 0x100, R2 ;  /* 0x0000010013137824 */ /* 0x004fc600078e0202 */
[----:B------:R-:W2:Y:S01]  /*bdc00*/  LDL.LU R2, [R1+0xb004] ;  /* 0x00b0040001027983 */ /* 0x000ea20000300800 */
[----:B---3--:R-:W-:-:S03]  /*bdc10*/  IMAD R60, R60, 0x100, R3 ;  /* 0x000001003c3c7824 */ /* 0x008fc600078e0203 */
[----:B------:R-:W2:Y:S01]  /*bdc20*/  LDL.LU R3, [R1+0xb000] ;  /* 0x00b0000001037983 */ /* 0x000ea20000300800 */
[----:B----4-:R-:W-:Y:S01]  /*bdc30*/  IMAD R61, R56, 0x100, R61 ;  /* 0x00000100383d7824 */ /* 0x010fe200078e023d */
[----:B--2---:R-:W-:Y:S02]  /*bdc40*/  HMMA.16816.F32 R36, R36, R2, R48 ;  /* 0x000000022424723c */ /* 0x004fe40000001830 */
[----:B------:R-:W2:Y:S04]  /*bdc50*/  LDL.LU.64 R50, [R1+0xaff8] ;  /* 0x00aff80001327983 */ /* 0x000ea80000300a00 */
[----:B------:R-:W2:-:S13]  /*bdc60*/  LDL.LU.64 R48, [R1+0xaff0] ;  /* 0x00aff00001307983 */ /* 0x000e9a0000300a00 */
[----:B------:R0:W-:Y:S04]  /*bdc70*/  STL.64 [R1+0x580], R36 ;  /* 0x0005802401007387 */ /* 0x0001e80000100a00 */
[----:B------:R1:W-:Y:S01]  /*bdc80*/  STL.64 [R1+0x588], R38 ;  /* 0x0005882601007387 */ /* 0x0003e20000100a00 */
[----:B0-----:R-:W-:Y:S02]  /*bdc90*/  F2FP.F16.E5M2.UNPACK_B R36, R18 ;  /* 0x00000012ff24723e */ /* 0x001fe400020004ff */
[----:B------:R-:W-:Y:S02]  /*bdca0*/  F2FP.F16.E5M2.UNPACK_B R37, R19 ;  /* 0x00000013ff25723e */ /* 0x000fe400020004ff */
[----:B-1----:R-:W-:Y:S02]  /*bdcb0*/  F2FP.F16.E5M2.UNPACK_B R38, R60 ;  /* 0x0000003cff26723e */ /* 0x002fe400020004ff */
[----:B------:R-:W-:-:S07]  /*bdcc0*/  F2FP.F16.E5M2.UNPACK_B R39, R61 ;  /* 0x0000003dff27723e */ /* 0x000fce00020004ff */
[----:B------:R-:W-:-:S15]  /*bdcd0*/  HMMA.16816.F32 R12, R36, R16, R12 ;  /* 0x00000010240c723c */ /* 0x000fde000000180c */
[----:B------:R-:W-:-:S04]  /*bdce0*/  NOP ;  /* 0x0000000000007918 */ /* 0x000fc80000000000 */
        /* <DEDUP_REMOVED lines=9> */
[----:B------:R-:W4:Y:S04]  /*bdd80*/  LDL.LU.64 R4, [R1+0xafd0] ;  /* 0x00afd00001047983 */ /* 0x000f280000300a00 */
[----:B------:R-:W-:Y:S04]  /*bdd90*/  STL.64 [R1+0x600], R8 ;  /* 0x0006000801007387 */ /* 0x000fe80000100a00 */
[----:B------:R0:W-:Y:S04]  /*bdda0*/  STL.64 [R1+0x608], R10 ;  /* 0x0006080a01007387 */ /* 0x0001e80000100a00 */
[----:B0-----:R-:W2:Y:S04]  /*bddb0*/  LDL.LU.64 R10, [R1+0xafc8] ;  /* 0x00afc800010a7983 */ /* 0x001ea80000300a00 */
[----:B------:R-:W3:Y:S01]  /*bddc0*/  LDL.LU.64 R8, [R1+0xafc0] ;  /* 0x00afc00001087983 */ /* 0x000ee20000300a00 */
[----:B------:R-:W-:-:S02]  /*bddd0*/  IMAD R18, R58, 0x100, R57 ;  /* 0x000001003a127824 */ /* 0x000fc400078e0239 */
[----:B------:R-:W-:Y:S02]  /*bdde0*/  IMAD R19, R44, 0x100, R59 ;  /* 0x000001002c137824 */ /* 0x000fe400078e023b */
[----:B------:R-:W-:Y:S02]  /*bddf0*/  IMAD R60, R46, 0x100, R45 ;  /* 0x000001002e3c7824 */ /* 0x000fe400078e022d */
[----:B------:R-:W-:Y:S01]  /*bde00*/  IMAD R61, R0, 0x100, R47 ;  /* 0x00000100003d7824 */ /* 0x000fe200078e022f */
[C---:B--2---:R-:W-:Y:S08]  /*bde10*/  HMMA.16816.F32 R32, R36.reuse, R10, R32 ;  /* 0x0000000a2420723c */ /* 0x044ff00000001820 */
[C---:B---3--:R-:W-:Y:S01]  /*bde20*/  HMMA.16816.F32 R20, R36.reuse, R8, R20 ;  /* 0x000000082414723c */ /* 0x048fe20000001814 */
[----:B------:R-:W-:Y:S10]  /*bde30*/  STL.64 [R1+0xafb8], R10 ;  /* 0x00afb80a01007387 */ /* 0x000ff40000100a00 */
        /* <DEDUP_REMOVED lines=16> */
[----:B------:R-:W-:Y:S04]  /*bdf40*/  STL.64 [R1+0x690], R8 ;  /* 0x0006900801007387 */ /* 0x000fe80000100a00 */
[----:B------:R0:W-:Y:S04]  /*bdf50*/  STL.64 [R1+0x698], R10 ;  /* 0x0006980a01007387 */ /* 0x0001e80000100a00 */
[----:B------:R-:W-:Y:S04]  /*bdf60*/  STL [R1+0xaf68], R3 ;  /* 0x00af680301007387 */ /* 0x000fe80000100800 */
[----:B------:R-:W-:Y:S01]  /*bdf70*/  STL.64 [R1+0x680], R4 ;  /* 0x0006800401007387 */ /* 0x000fe20000100a00 */
[C---:B0-----:R-:W-:Y:S03]  /*bdf80*/  HMMA.16816.F32 R8, R36.reuse, R16, R52 ;  /* 0x000000102408723c */ /* 0x041fe60000001834 */
[----:B------:R0:W-:Y:S04]  /*bdf90*/  STL.64 [R1+0x688], R6 ;  /* 0x0006880601007387 */ /* 0x0001e80000100a00 */
[----:B------:R-:W2:Y:S01]  /*bdfa0*/  LDL.LU R44, [R1+0xa90] ;  /* 0x000a9000012c7983 */ /* 0x000ea20000300800 */
[C---:B0-----:R-:W-:Y:S11]  /*bdfb0*/  HMMA.16816.F32 R4, R36.reuse, R14, R40 ;  /* 0x0000000e2404723c */ /* 0x041ff60000001828 */
        /* <DEDUP_REMOVED lines=80> */
[----:B------:R-:W4:Y:S04]  /*be4c0*/  LDL.LU.64 R8, [R1+0xafb0] ;  /* 0x00afb00001087983 */ /* 0x000f280000300a00 */
[----:B------:R-:W2:Y:S04]  /*be4d0*/  LDL.LU R43, [R1+0x1e58] ;  /* 0x001e5800012b7983 */ /* 0x000ea80000300800 */
[----:B------:R-:W2:Y:S01]  /*be4e0*/  LDL.LU R0, [R1+0x1e54] ;  /* 0x001e540001007983 */ /* 0x000ea20000300800 */
[C---:B---3--:R-:W-:Y:S08]  /*be4f0*/  HMMA.16816.F32 R44, R36.reuse, R10, R44 ;  /* 0x0000000a242c723c */ /* 0x048ff0000000182c */
[C---:B----4-:R-:W-:Y:S11]  /*be500*/  HMMA.16816.F32 R4, R36.reuse, R8, R4 ;  /* 0x000000082404723c */ /* 0x050ff60000001804 */
        /* <DEDUP_REMOVED lines=8> */
[----:B------:R-:W-:Y:S01]  /*be590*/  IMAD R18, R18, 0x100, R3 ;  /* 0x0000010012127824 */ /* 0x000fe200078e0203 */
[C---:B----4-:R-:W-:Y:S08]  /*be5a0*/  HMMA.16816.F32 R20, R36.reuse, R6, R20 ;  /* 0x000000062414723c */ /* 0x050ff00000001814 */
[----:B--2---:R-:W-:Y:S11]  /*be5b0*/  HMMA.16816.F32 R28, R36, R4, R28 ;  /* 0x00000004241c723c */ /* 0x004ff6000000181c */
[----:B------:R-:W-:Y:S04]  /*be5c0*/  STL.64 [R1+0x710], R20 ;  /* 0x0007101401007387 */ /* 0x000fe80000100a00 */
[----:B------:R0:W-:Y:S04]  /*be5d0*/  STL.64 [R1+0x718], R22 ;  /* 0x0007181601007387 */ /* 0x0001e80000100a00 */
[----:B0-----:R-:W2:Y:S04]  /*be5e0*/  LDL.LU.64 R22, [R1+0xaf88] ;  /* 0x00af880001167983 */ /* 0x001ea80000300a00 */
[----:B------:R-:W2:Y:S04]  /*be5f0*/  LDL.LU.64 R20, [R1+0xaf80] ;  /* 0x00af800001147983 */ /* 0x000ea80000300a00 */
[----:B------:R-:W-:Y:S04]  /*be600*/  STL.64 [R1+0x760], R28 ;  /* 0x0007601c01007387 */ /* 0x000fe80000100a00 */
[----:B------:R0:W-:Y:S04]  /*be610*/  STL.64 [R1+0x768], R30 ;  /* 0x0007681e01007387 */ /* 0x0001e80000100a00 */
[----:B0-----:R-:W4:Y:S04]  /*be620*/  LDL.LU.64 R30, [R1+0xaf78] ;  /* 0x00af7800011e7983 */ /* 0x001f280000300a00 */
[----:B------:R-:W4:Y:S04]  /*be630*/  LDL.LU.64 R28, [R1+0xaf70] ;  /* 0x00af7000011c7983 */ /* 0x000f280000300a00 */
[----:B------:R-:W3:Y:S01]  /*be640*/  LDL.LU R3, [R1+0xaf68] ;  /* 0x00af680001037983 */ /* 0x000ee20000300800 */
[----:B------:R-:W-:-:S02]  /*be650*/  IMAD R19, R19, 0x100, R61 ;  /* 0x0000010013137824 */ /* 0x000fc400078e023d */
[----:B------:R-:W-:Y:S02]  /*be660*/  IMAD R60, R52, 0x100, R60 ;  /* 0x00000100343c7824 */ /* 0x000fe400078e023c */
[----:B------:R-:W-:Y:S01]  /*be670*/  IMAD R61, R54, 0x100, R53 ;  /* 0x00000100363d7824 */ /* 0x000fe200078e0235 */
[----:B---3--:R-:W-:Y:S01]  /*be680*/  HMMA.16816.F32 R36, R36, R2, R44 ;  /* 0x000000022424723c */ /* 0x008fe2000000182c */
[----:B------:R-:W3:Y:S04]  /*be690*/  LDL.LU.64 R46, [R1+0xaf60] ;  /* 0x00af6000012e7983 */ /* 0x000ee80000300a00 */
[----:B------:R-:W3:-:S14]  /*be6a0*/  LDL.LU.64 R44, [R1+0xaf58] ;  /* 0x00af5800012c7983 */ /* 0x000edc0000300a00 */
        /* <DEDUP_REMOVED lines=9> */
[----:B------:R2:W-:Y:S02]  /*be740*/  STL.64 [R1+0x7b8], R34 ;  /* 0x0007b82201007387 */ /* 0x0005e40000100a00 */
        /* <DEDUP_REMOVED lines=9> */
[----:B----4-:R-:W-:Y:S01]  /*be7e0*/  HMMA.16816.F32 R20, R36, R10, R28 ;  /* 0x0000000a2414723c */ /* 0x010fe2000000181c */
[----:B------:R-:W-:-:S15]  /*be7f0*/  STL.64 [R1+0xaf20], R10 ;  /* 0x00af200a01007387 */ /* 0x000fde0000100a00 */
[----:B------:R-:W-:-:S03]  /*be800*/  NOP ;  /* 0x0000000000007918 */ /* 0x000fc60000000000 */
[----:B------:R-:W-:Y:S04]  /*be810*/  STL.64 [R1+0x7e0], R20 ;  /* 0x0007e01401007387 */ /* 0x000fe80000100a00 */
[----:B------:R-:W-:Y:S04]  /*be820*/  STL.64 [R1+0x7e8], R22 ;  /* 0x0007e81601007387 */ /* 0x000fe80000100a00 */
[----:B------:R0:W-:Y:S04]  /*be830*/  STL.64 [R1+0xaf18], R8 ;  /* 0x00af180801007387 */ /* 0x0001e80000100a00 */
[----:B------:R-:W-:Y:S04]  /*be840*/  STL.64 [R1+0x800], R12 ;  /* 0x0008000c01007387 */ /* 0x000fe80000100a00 */
[----:B------:R3:W-:Y:S01]  /*be850*/  STL.64 [R1+0x808], R14 ;  /* 0x0008080e01007387 */ /* 0x0007e20000100a00 */
[----:B0-----:R-:W-:Y:S03]  /*be860*/  HMMA.16816.F32 R8, R36, R4, R48 ;  /* 0x000000042408723c */ /* 0x001fe60000001830 */
[----:B------:R-:W-:Y:S01]  /*be870*/  STL.64 [R1+0xaf00], R6 ;  /* 0x00af000601007387 */ /* 0x000fe20000100a00 */
[----:B------:R-:W-:-:S02]  /*be880*/  IMAD R18, R40, 0x100, R55 ;  /* 0x0000010028127824 */ /* 0x000fc400078e0237 */
[----:B------:R-:W-:Y:S02]  /*be890*/  IMAD R19, R42, 0x100, R41 ;  /* 0x000001002a137824 */ /* 0x000fe400078e0229 */
[----:B---3--:R-:W-:-:S15]  /*be8a0*/  HMMA.16816.F32 R12, R36, R6, R44 ;  /* 0x00000006240c723c */ /* 0x008fde000000182c */
[----:B------:R-:W-:-:S04]  /*be8b0*/  NOP ;  /* 0x0000000000007918 */ /* 0x000fc80000000000 */
        /* <DEDUP_REMOVED lines=27> */
[----:B------:R-:W3:Y:S04]  /*bea70*/  LDL.LU R54, [R1+0xb58] ;  /* 0x000b580001367983 */ /* 0x000ee80000300800 */
[----:B------:R-:W3:Y:S04]  /*bea80*/  LDL.LU R55, [R1+0xb5c] ;  /* 0x000b5c0001377983 */ /* 0x000ee80000300800 */
[----:B------:R-:W4:Y:S04]  /*bea90*/  LDL.LU R4, [R1+0xb40] ;  /* 0x000b400001047983 */ /* 0x000f280000300800 */
[----:B------:R-:W4:Y:S04]  /*beaa0*/  LDL.LU R5, [R1+0xb44] ;  /* 0x000b440001057983 */ /* 0x000f280000300800 */
[----:B------:R-:W4:Y:S04]  /*beab0*/  LDL.LU R6, [R1+0xb48] ;  /* 0x000b480001067983 */ /* 0x000f280000300800 */
[----:B------:R-:W4:Y:S04]  /*beac0*/  LDL.LU R7, [R1+0xb4c] ;  /* 0x000b4c0001077983 */ /* 0x000f280000300800 */
[----:B-1----:R-:W3:Y:S04]  /*bead0*/  LDL.LU R28, [R1+0xb30] ;  /* 0x000b3000011c7983 */ /* 0x002ee80000300800 */
        /* <DEDUP_REMOVED lines=24> */
[----:B------:R-:W-:-:S03]  /*bec60*/  IMAD R60, R0, 0x100, R43 ;  /* 0x00000100003c7824 */ /* 0x000fc600078e022b */
        /* <DEDUP_REMOVED lines=21> */
[----:B---3--:R-:W-:Y:S03]  /*bedc0*/  HMMA.16816.F32 R36, R36, R2, R16 ;  /* 0x000000022424723c */ /* 0x008fe60000001810 */
[----:B------:R-:W3:Y:S04]  /*bedd0*/  LDL.LU.64 R18, [R1+0xaf50] ;  /* 0x00af500001127983 */ /* 0x000ee80000300a00 */
[----:B------:R-:W2:Y:S01]  /*bede0*/  LDL.LU.64 R16, [R1+0xaf48] ;  /* 0x00af480001107983 */ /* 0x000ea20000300a00 */
[----:B----4-:R-:W-:-:S11]  /*bedf0*/  IMAD R61, R20, 0x100, R61 ;  /* 0x00000100143d7824 */ /* 0x010fd600078e023d */
[----:B------:R-:W-:Y:S04]  /*bee00*/  STL.64 [R1+0x820], R36 ;  /* 0x0008202401007387 */ /* 0x000fe80000100a00 */
[----:B------:R0:W-:Y:S02]  /*bee10*/  STL.64 [R1+0x828], R38 ;  /* 0x0008282601007387 */ /* 0x0001e40000100a00 */
[----:B0-----:R-:W-:Y:S02]  /*bee20*/  F2FP.F16.E5M2.UNPACK_B R38, R60 ;  /* 0x0000003cff26723e */ /* 0x001fe400020004ff */
[----:B------:R-:W-:Y:S02]  /*bee30*/  F2FP.F16.E5M2.UNPACK_B R39, R61 ;  /* 0x0000003dff27723e */ /* 0x000fe400020004ff */
[----:B---3--:R-:W-:-:S02]  /*bee40*/  F2FP.F16.E5M2.UNPACK_B R36, R18 ;  /* 0x00000012ff24723e */ /* 0x008fc400020004ff */
[----:B------:R-:W-:-:S07]  /*bee50*/  F2FP.F16.E5M2.UNPACK_B R37, R19 ;  /* 0x00000013ff25723e */ /* 0x000fce00020004ff */
[----:B--2---:R-:W-:-:S15]  /*bee60*/  HMMA.16816.F32 R12, R36, R16, R12 ;  /* 0x00000010240c723c */ /* 0x004fde000000180c */
        /* <DEDUP_REMOVED lines=29> */
[----:B----4-:R-:W-:-:S15]  /*bf040*/  HMMA.16816.F32 R52, R36, R6, R52 ;  /* 0x000000062434723c */ /* 0x010fde0000001834 */
[----:B------:R-:W-:-:S04]  /*bf050*/  NOP ;  /* 0x0000000000007918 */ /* 0x000fc80000000000 */
[----:B------:R-:W-:Y:S04]  /*bf060*/  STL.64 [R1+0x910], R52 ;  /* 0x0009103401007387 */ /* 0x000fe80000100a00 */
[----:B------:R0:W-:Y:S04]  /*bf070*/  STL.64 [R1+0x918], R54 ;  /* 0x0009183601007387 */ /* 0x0001e80000100a00 */
[----:B0-----:R-:W4:Y:S04]  /*bf080*/  LDL.LU.64 R54, [R1+0xaef0] ;  /* 0x00aef00001367983 */ /* 0x001f280000300a00 */
[----:B------:R-:W4:Y:S01]  /*bf090*/  LDL.LU.64 R52, [R1+0xaee8] ;  /* 0x00aee80001347983 */ /* 0x000f220000300a00 */
[C---:B--2---:R-:W-:Y:S08]  /*bf0a0*/  HMMA.16816.F32 R32, R36.reuse, R4, R32 ;  /* 0x000000042420723c */ /* 0x044ff00000001820 */
[----:B---3--:R-:W-:Y:S01]  /*bf0b0*/  HMMA.16816.F32 R20, R36, R2, R28 ;  /* 0x000000022414723c */ /* 0x008fe2000000181c */
[----:B------:R-:W-:-:S02]  /*bf0c0*/  F2FP.F16.E5M2.UNPACK_B R36, R18 ;  /* 0x00000012ff24723e */ /* 0x000fc400020004ff */
[----:B------:R-:W-:Y:S02]  /*bf0d0*/  F2FP.F16.E5M2.UNPACK_B R37, R19 ;  /* 0x00000013ff25723e */ /* 0x000fe400020004ff */
[----:B------:R-:W-:Y:S02]  /*bf0e0*/  F2FP.F16.E5M2.UNPACK_B R38, R60 ;  /* 0x0000003cff26723e */ /* 0x000fe400020004ff */
[----:B------:R-:W-:-:S04]  /*bf0f0*/  F2FP.F16.E5M2.UNPACK_B R39, R61 ;  /* 0x0000003dff27723e */ /* 0x000fc800020004ff */
[----:B------:R-:W-:Y:S03]  /*bf100*/  STL.64 [R1+0x930], R32 ;  /* 0x0009302001007387 */ /* 0x000fe60000100a00 */
[C---:B------:R-:W-:Y:S01]  /*bf110*/  HMMA.16816.F32 R28, R36.reuse, R16, R56 ;  /* 0x00000010241c723c */ /* 0x040fe20000001838 */
[----:B------:R-:W-:Y:S04]  /*bf120*/  STL.64 [R1+0x938], R34 ;  /* 0x0009382201007387 */ /* 0x000fe80000100a00 */
[----:B------:R-:W-:Y:S03]  /*bf130*/  STL [R1+0xaec4], R2 ;  /* 0x00aec40201007387 */ /* 0x000fe60000100800 */
[C---:B------:R-:W-:Y:S01]  /*bf140*/  HMMA.16816.F32 R24, R36.reuse, R14, R44 ;  /* 0x0000000e2418723c */ /* 0x040fe2000000182c */
[----:B------:R-:W-:Y:S04]  /*bf150*/  STL [R1+0xaec0], R3 ;  /* 0x00aec00301007387 */ /* 0x000fe80000100800 */
[----:B------:R-:W-:Y:S04]  /*bf160*/  STL.64 [R1+0x920], R20 ;  /* 0x0009201401007387 */ /* 0x000fe80000100a00 */
[----:B------:R0:W-:Y:S02]  /*bf170*/  STL.64 [R1+0x928], R22 ;  /* 0x0009281601007387 */ /* 0x0001e40000100a00 */
[C---:B0-----:R-:W-:Y:S02]  /*bf180*/  HMMA.16816.F32 R20, R36.reuse, R12, R48 ;  /* 0x0000000c2414723c */ /* 0x041fe40000001830 */
        /* <DEDUP_REMOVED lines=8> */
[C---:B0-----:R-:W-:Y:S03]  /*bf210*/  HMMA.16816.F32 R12, R36.reuse, R8, R40 ;  /* 0x00000008240c723c */ /* 0x041fe60000001828 */
[----:B------:R-:W-:Y:S05]  /*bf220*/  STL.64 [R1+0xae98], R10 ;  /* 0x00ae980a01007387 */ /* 0x000fea0000100a00 */
[----:B----4-:R-:W-:-:S15]  /*bf230*/  HMMA.16816.F32 R20, R36, R10, R52 ;  /* 0x0000000a2414723c */ /* 0x010fde0000001834 */
[----:B------:R-:W-:-:S04]  /*bf240*/  NOP ;  /* 0x0000000000007918 */ /* 0x000fc80000000000 */
        /* <DEDUP_REMOVED lines=27> */
[----:B0-----:R-:W4:Y:S04]  /*bf400*/  LDL.LU R8, [R1+0xc40] ;  /* 0x000c400001087983 */ /* 0x001f280000300800 */
[----:B------:R-:W4:Y:S04]  /*bf410*/  LDL.LU R9, [R1+0xc44] ;  /* 0x000c440001097983 */ /* 0x000f280000300800 */
[----:B------:R-:W4:Y:S04]  /*bf420*/  LDL.LU R10, [R1+0xc48] ;  /* 0x000c4800010a7983 */ /* 0x000f280000300800 */
[----:B------:R-:W4:Y:S04]  /*bf430*/  LDL.LU R11, [R1+0xc4c] ;  /* 0x000c4c00010b7983 */ /* 0x000f280000300800 */
        /* <DEDUP_REMOVED lines=40> */
[C---:B---3--:R-:W-:Y:S08]  /*bf6c0*/  HMMA.16816.F32 R28, R36.reuse, R4, R28 ;  /* 0x00000004241c723c */ /* 0x048ff0000000181c */
[----:B--2---:R-:W-:Y:S01]  /*bf6d0*/  HMMA.16816.F32 R24, R36, R6, R24 ;  /* 0x000000062418723c */ /* 0x004fe20000001818 */
[----:B----4-:R-:W-:-:S15]  /*bf6e0*/  IMAD R18, R43, 0x100, R42 ;  /* 0x000001002b127824 */ /* 0x010fde00078e022a */
[----:B------:R-:W-:-:S03]  /*bf6f0*/  NOP ;  /* 0x0000000000007918 */ /* 0x000fc60000000000 */
[----:B------:R-:W-:Y:S04]  /*bf700*/  STL.64 [R1+0x9a0], R24 ;  /* 0x0009a01801007387 */ /* 0x000fe80000100a00 */
[----:B------:R0:W-:Y:S01]  /*bf710*/  STL.64 [R1+0x9a8], R26 ;  /* 0x0009a81a01007387 */ /* 0x0001e20000100a00 */
[----:B------:R-:W-:-:S03]  /*bf720*/  IMAD R19, R19, 0x100, R2 ;  /* 0x0000010013137824 */ /* 0x000fc600078e0202 */
[----:B0-----:R-:W2:Y:S04]  /*bf730*/  LDL.LU.64 R26, [R1+0xaee0] ;  /* 0x00aee000011a7983 */ /* 0x001ea80000300a00 */
[----:B------:R-:W2:Y:S04]  /*bf740*/  LDL.LU.64 R24, [R1+0xaed8] ;  /* 0x00aed80001187983 */ /* 0x000ea80000300a00 */
[----:B------:R-:W-:Y:S04]  /*bf750*/  STL.64 [R1+0x9c0], R28 ;  /* 0x0009c01c01007387 */ /* 0x000fe80000100a00 */
[----:B------:R0:W-:Y:S01]  /*bf760*/  STL.64 [R1+0x9c8], R30 ;  /* 0x0009c81e01007387 */ /* 0x0001e20000100a00 */
[----:B------:R-:W-:-:S03]  /*bf770*/  IMAD R60, R60, 0x100, R3 ;  /* 0x000001003c3c7824 */ /* 0x000fc600078e0203 */
[----:B0-----:R-:W3:Y:S04]  /*bf780*/  LDL.LU.64 R30, [R1+0xaed0] ;  /* 0x00aed000011e7983 */ /* 0x001ee80000300a00 */
[----:B------:R-:W3:Y:S04]  /*bf790*/  LDL.LU.64 R28, [R1+0xaec8] ;  /* 0x00aec800011c7983 */ /* 0x000ee80000300a00 */
[----:B------:R-:W4:Y:S04]  /*bf7a0*/  LDL.LU R40, [R1+0xcd0] ;  /* 0x000cd00001287983 */ /* 0x000f280000300800 */
[----:B------:R-:W4:Y:S04]  /*bf7b0*/  LDL.LU R41, [R1+0xcd4] ;  /* 0x000cd40001297983 */ /* 0x000f280000300800 */
[----:B------:R-:W4:Y:S04]  /*bf7c0*/  LDL.LU R42, [R1+0xcd8] ;  /* 0x000cd800012a7983 */ /* 0x000f280000300800 */
[----:B------:R-:W4:Y:S04]  /*bf7d0*/  LDL.LU R43, [R1+0xcdc] ;  /* 0x000cdc00012b7983 */ /* 0x000f280000300800 */
[----:B------:R-:W2:Y:S04]  /*bf7e0*/  LDL.LU R2, [R1+0xaec4] ;  /* 0x00aec40001027983 */ /* 0x000ea80000300800 */
[----:B------:R-:W2:Y:S01]  /*bf7f0*/  LDL.LU R3, [R1+0xaec0] ;  /* 0x00aec00001037983 */ /* 0x000ea20000300800 */
[----:B------:R-:W-:Y:S01]  /*bf800*/  IMAD R61, R44, 0x100, R61 ;  /* 0x000001002c3d7824 */ /* 0x000fe200078e023d */
        /* <DEDUP_REMOVED lines=21> */
[----:B---3--:R-:W-:-:S15]  /*bf960*/  HMMA.16816.F32 R32, R36, R12, R32 ;  /* 0x0000000c2420723c */ /* 0x008fde0000001820 */
[----:B------:R-:W-:-:S04]  /*bf970*/  NOP ;  /* 0x0000000000007918 */ /* 0x000fc80000000000 */
[----:B------:R-:W-:Y:S04]  /*bf980*/  STL.64 [R1+0x9f0], R32 ;  /* 0x0009f02001007387 */ /* 0x000fe80000100a00 */
[----:B------:R2:W-:Y:S01]  /*bf990*/  STL.64 [R1+0x9f8], R34 ;  /* 0x0009f82201007387 */ /* 0x0005e20000100a00 */
[----:B------:R-:W-:Y:S02]  /*bf9a0*/  IMAD R18, R46, 0x100, R45 ;  /* 0x000001002e127824 */ /* 0x000fe400078e022d */
[----:B------:R-:W-:Y:S02]  /*bf9b0*/  IMAD R19, R48, 0x100, R47 ;  /* 0x0000010030137824 */ /* 0x000fe400078e022f */
[----:B------:R-:W-:Y:S02]  /*bf9c0*/  IMAD R60, R50, 0x100, R49 ;  /* 0x00000100323c7824 */ /* 0x000fe400078e0231 */
[----:B------:R-:W-:Y:S01]  /*bf9d0*/  IMAD R61, R0, 0x100, R51 ;  /* 0x00000100003d7824 */ /* 0x000fe200078e0233 */
[C---:B--2---:R-:W-:Y:S08]  /*bf9e0*/  HMMA.16816.F32 R32, R36.reuse, R10, R20 ;  /* 0x0000000a2420723c */ /* 0x044ff00000001814 */
[C---:B----4-:R-:W-:Y:S01]  /*bf9f0*/  HMMA.16816.F32 R20, R36.reuse, R8, R24 ;  /* 0x000000082414723c */ /* 0x050fe20000001818 */
        /* <DEDUP_REMOVED lines=8> */
[C---:B------:R-:W-:Y:S11]  /*bfa80*/  HMMA.16816.F32 R8, R36.reuse, R4, R56 ;  /* 0x000000042408723c */ /* 0x040ff60000001838 */
[----:B------:R-:W-:Y:S04]  /*bfa90*/  STL.64 [R1+0xa20], R20 ;  /* 0x000a201401007387 */ /* 0x000fe80000100a00 */
[----:B------:R-:W-:Y:S04]  /*bfaa0*/  STL.64 [R1+0xa28], R22 ;  /* 0x000a281601007387 */ /* 0x000fe80000100a00 */
[----:B------:R0:W-:Y:S02]  /*bfab0*/  STL.64 [R1+0xae50], R4 ;  /* 0x00ae500401007387 */ /* 0x0001e40000100a00 */
[----:B0-----:R-:W-:Y:S01]  /*bfac0*/  HMMA.16816.F32 R4, R36, R2, R52 ;  /* 0x000000022404723c */ /* 0x001fe20000001834 */
[----:B------:R-:W-:Y:S01]  /*bfad0*/  F2FP.F16.E5M2.UNPACK_B R36, R18 ;  /* 0x00000012ff24723e */ /* 0x000fe200020004ff */
[----:B------:R-:W-:Y:S01]  /*bfae0*/  STL.64 [R1+0xa40], R8 ;  /* 0x000a400801007387 */ /* 0x000fe20000100a00 */
[----:B------:R-:W-:-:S02]  /*bfaf0*/  F2FP.F16.E5M2.UNPACK_B R37, R19 ;  /* 0x00000013ff25723e */ /* 0x000fc400020004ff */
[----:B------:R-:W-:Y:S02]  /*bfb00*/  F2FP.F16.E5M2.UNPACK_B R38, R60 ;  /* 0x0000003cff26723e */ /* 0x000fe400020004ff */
[----:B------:R-:W-:Y:S01]  /*bfb10*/  F2FP.F16.E5M2.UNPACK_B R39, R61 ;  /* 0x0000003dff27723e */ /* 0x000fe200020004ff */
[----:B------:R-:W-:Y:S04]  /*bfb20*/  STL.64 [R1+0xa48], R10 ;  /* 0x000a480a01007387 */ /* 0x000fe80000100a00 */
[----:B------:R-:W-:Y:S04]  /*bfb30*/  STL [R1+0xae28], R2 ;  /* 0x00ae280201007387 */ /* 0x000fe80000100800 */
[----:B------:R-:W-:Y:S04]  /*bfb40*/  STL [R1+0xae24], R3 ;  /* 0x00ae240301007387 */ /* 0x000fe80000100800 */
[----:B------:R-:W-:Y:S04]  /*bfb50*/  STL.64 [R1+0xa30], R4 ;  /* 0x000a300401007387 */ /* 0x000fe80000100a00 */
[----:B------:R0:W-:Y:S02]  /*bfb60*/  STL.64 [R1+0xa38], R6 ;  /* 0x000a380601007387 */ /* 0x0001e40000100a00 */
[----:B0-----:R-:W-:Y:S02]  /*bfb70*/  HMMA.16816.F32 R4, R36, R16, R40 ;  /* 0x000000102404723c */ /* 0x001fe40000001828 */
[----:B------:R-:W-:Y:S04]  /*bfb80*/  STL [R1+0xae2c], R17 ;  /* 0x00ae2c1101007387 */ /* 0x000fe80000100800 */
[----:B------:R-:W2:-:S13]  /*bfb90*/  LDL.LU R48, [R1+0xdc0] ;  /* 0x000dc00001307983 */ /* 0x000e9a0000300800 */
        /* <DEDUP_REMOVED lines=78> */
[----:B---3--:R-:W-:-:S15]  /*c0080*/  HMMA.16816.F32 R48, R36, R14, R48 ;  /* 0x0000000e2430723c */ /* 0x008fde0000001830 */
[----:B------:R-:W-:-:S04]  /*c0090*/  NOP ;  /* 0x0000000000007918 */ /* 0x000fc80000000000 */
        /* <DEDUP_REMOVED lines=20> */
[----:B------:R-:W-:Y:S01]  /*c01e0*/  IMAD R60, R60, 0x100, R3 ;  /* 0x000001003c3c7824 */ /* 0x000fe200078e0203 */
        /* <DEDUP_REMOVED lines=10> */
[----:B------:R-:W2:Y:S04]  /*c0290*/  LDL.LU R17, [R1+0xae2c] ;  /* 0x00ae2c0001117983 */ /* 0x000ea80000300800 */
[----:B------:R-:W2:Y:S04]  /*c02a0*/  LDL.LU R2, [R1+0xae28] ;  /* 0x00ae280001027983 */ /* 0x000ea80000300800 */
[----:B------:R-:W2:Y:S01]  /*c02b0*/  LDL.LU R3, [R1+0xae24] ;  /* 0x00ae240001037983 */ /* 0x000ea20000300800 */
[----:B------:R-:W-:Y:S01]  /*c02c0*/  IMAD R61, R40, 0x100, R61 ;  /* 0x00000100283d7824 */ /* 0x000fe200078e023d */
[----:B--2---:R-:W-:Y:S01]  /*c02d0*/  HMMA.16816.F32 R32, R36, R2, R32 ;  /* 0x000000022420723c */ /* 0x004fe20000001820 */
[----:B------:R-:W-:-:S02]  /*c02e0*/  F2FP.F16.E5M2.UNPACK_B R36, R18 ;  /* 0x00000012ff24723e */ /* 0x000fc400020004ff */
[----:B------:R-:W-:Y:S02]  /*c02f0*/  F2FP.F16.E5M2.UNPACK_B R37, R19 ;  /* 0x00000013ff25723e */ /* 0x000fe400020004ff */
[----:B------:R-:W-:Y:S02]  /*c0300*/  F2FP.F16.E5M2.UNPACK_B R38, R60 ;  /* 0x0000003cff26723e */ /* 0x000fe400020004ff */
[----:B------:R-:W-:Y:S01]  /*c0310*/  F2FP.F16.E5M2.UNPACK_B R39, R61 ;  /* 0x0000003dff27723e */ /* 0x000fe200020004ff */
[----:B------:R-:W-:Y:S06]  /*c0320*/  STL [R1+0xae20], R3 ;  /* 0x00ae200301007387 */ /* 0x000fec0000100800 */
[C---:B---3--:R-:W-:Y:S05]  /*c0330*/  HMMA.16816.F32 R24, R36.reuse, R14, R24 ;  /* 0x0000000e2418723c */ /* 0x048fea0000001818 */
        /* <DEDUP_REMOVED lines=22> */
[----:B----4-:R-:W-:Y:S01]  /*c04a0*/  HMMA.16816.F32 R12, R36, R6, R48 ;  /* 0x00000006240c723c */ /* 0x010fe20000001830 */
[----:B------:R-:W-:Y:S01]  /*c04b0*/  STL.64 [R1+0xadd8], R6 ;  /* 0x00add80601007387 */ /* 0x000fe20000100a00 */
[----:B------:R-:W-:-:S02]  /*c04c0*/  IMAD R18, R42, 0x100, R41 ;  /* 0x000001002a127824 */ /* 0x000fc400078e0229 */
[----:B------:R-:W-:-:S15]  /*c04d0*/  IMAD R19, R0, 0x100, R43 ;  /* 0x0000010000137824 */ /* 0x000fde00078e022b */
[----:B------:R-:W-:Y:S04]  /*c04e0*/  STL.64 [R1+0xbe0], R12 ;  /* 0x000be00c01007387 */ /* 0x000fe80000100a00 */
[----:B------:R-:W-:Y:S04]  /*c04f0*/  STL.64 [R1+0xbe8], R14 ;  /* 0x000be80e01007387 */ /* 0x000fe80000100a00 */
[----:B------:R-:W-:Y:S04]  /*c0500*/  STL.64 [R1+0xadd0], R4 ;  /* 0x00add00401007387 */ /* 0x000fe80000100a00 */
[----:B------:R0:W-:Y:S04]  /*c0510*/  STL.64 [R1+0xc00], R8 ;  /* 0x000c000801007387 */ /* 0x0001e80000100a00 */
        /* <DEDUP_REMOVED lines=66> */
[----:B------:R-:W3:Y:S02]  /*c0940*/  LDL.LU R3, [R1+0xae20] ;  /* 0x00ae200001037983 */ /* 0x000ee40000300800 */
[----:B---3--:R-:W-:Y:S02]  /*c0950*/  HMMA.16816.F32 R36, R36, R2, R16 ;  /* 0x000000022424723c */ /* 0x008fe40000001810 */
[----:B------:R-:W2:Y:S04]  /*c0960*/  LDL.LU.64 R18, [R1+0xae18] ;  /* 0x00ae180001127983 */ /* 0x000ea80000300a00 */
[----:B------:R-:W3:Y:S01]  /*c0970*/  LDL.LU.64 R16, [R1+0xae10] ;  /* 0x00ae100001107983 */ /* 0x000ee20000300a00 */
[----:B------:R-:W-:-:S12]  /*c0980*/  IMAD R61, R28, 0x100, R61 ;  /* 0x000001001c3d7824 */ /* 0x000fd800078e023d */
[----:B------:R-:W-:Y:S04]  /*c0990*/  STL.64 [R1+0xbf0], R36 ;  /* 0x000bf02401007387 */ /* 0x000fe80000100a00 */
[----:B------:R0:W-:Y:S02]  /*c09a0*/  STL.64 [R1+0xbf8], R38 ;  /* 0x000bf82601007387 */ /* 0x0001e40000100a00 */
[----:B0-----:R-:W-:Y:S02]  /*c09b0*/  F2FP.F16.E5M2.UNPACK_B R38, R60 ;  /* 0x0000003cff26723e */ /* 0x001fe400020004ff */
[----:B------:R-:W-:Y:S02]  /*c09c0*/  F2FP.F16.E5M2.UNPACK_B R39, R61 ;  /* 0x0000003dff27723e */ /* 0x000fe400020004ff */
[----:B--2---:R-:W-:-:S02]  /*c09d0*/  F2FP.F16.E5M2.UNPACK_B R36, R18 ;  /* 0x00000012ff24723e */ /* 0x004fc400020004ff */
[----:B------:R-:W-:-:S07]  /*c09e0*/  F2FP.F16.E5M2.UNPACK_B R37, R19 ;  /* 0x00000013ff25723e */ /* 0x000fce00020004ff */
[----:B---3--:R-:W-:-:S15]  /*c09f0*/  HMMA.16816.F32 R12, R36, R16, R12 ;  /* 0x00000010240c723c */ /* 0x008fde000000180c */
        /* <DEDUP_REMOVED lines=15> */
[----:B---3--:R-:W-:-:S15]  /*c0af0*/  HMMA.16816.F32 R4, R36, R10, R4 ;  /* 0x0000000a2404723c */ /* 0x008fde0000001804 */
[----:B------:R-:W-:-:S04]  /*c0b00*/  NOP ;  /* 0x0000000000007918 */ /* 0x000fc80000000000 */
[----:B------:R-:W-:Y:S04]  /*c0b10*/  STL.64 [R1+0xc80], R4 ;  /* 0x000c800401007387 */ /* 0x000fe80000100a00 */
[----:B------:R0:W-:Y:S04]  /*c0b20*/  STL.64 [R1+0xc88], R6 ;  /* 0x000c880601007387 */ /* 0x0001e80000100a00 */
[----:B0-----:R-:W4:Y:S04]  /*c0b30*/  LDL.LU.64 R6, [R1+0xadd8] ;  /* 0x00add80001067983 */ /* 0x001f280000300a00 */
[----:B------:R-:W3:Y:S01]  /*c0b40*/  LDL.LU.64 R4, [R1+0xadd0] ;  /* 0x00add00001047983 */ /* 0x000ee20000300a00 */
[----:B--2---:R-:W-:-:S15]  /*c0b50*/  HMMA.16816.F32 R32, R36, R8, R32 ;  /* 0x000000082420723c */ /* 0x004fde0000001820 */
[----:B------:R-:W-:-:S04]  /*c0b60*/  NOP ;  /* 0x0000000000007918 */ /* 0x000fc80000000000 */
[----:B------:R-:W-:Y:S04]  /*c0b70*/  STL.64 [R1+0xca0], R32 ;  /* 0x000ca02001007387 */ /* 0x000fe80000100a00 */
[----:B------:R4:W-:Y:S01]  /*c0b80*/  STL.64 [R1+0xca8], R34 ;  /* 0x000ca82201007387 */ /* 0x0009e20000100a00 */
[----:B------:R-:W-:Y:S02]  /*c0b90*/  IMAD R18, R30, 0x100, R29 ;  /* 0x000001001e127824 */ /* 0x000fe400078e021d */
[----:B------:R-:W-:Y:S02]  /*c0ba0*/  IMAD R19, R56, 0x100, R31 ;  /* 0x0000010038137824 */ /* 0x000fe400078e021f */
[----:B------:R-:W-:Y:S02]  /*c0bb0*/  IMAD R60, R58, 0x100, R57 ;  /* 0x000001003a3c7824 */ /* 0x000fe400078e0239 */
[----:B------:R-:W-:Y:S01]  /*c0bc0*/  IMAD R61, R0, 0x100, R59 ;  /* 0x00000100003d7824 */ /* 0x000fe200078e023b */
[C---:B----4-:R-:W-:Y:S01]  /*c0bd0*/  HMMA.16816.F32 R32, R36.reuse, R6, R20 ;  /* 0x000000062420723c */ /* 0x050fe20000001814 */
[----:B------:R-:W-:Y:S07]  /*c0be0*/  STL.64 [R1+0xadb8], R6 ;  /* 0x00adb80601007387 */ /* 0x000fee0000100a00 */
[C---:B---3--:R-:W-:Y:S11]  /*c0bf0*/  HMMA.16816.F32 R20, R36.reuse, R4, R24 ;  /* 0x000000042414723c */ /* 0x048ff60000001818 */
        /* <DEDUP_REMOVED lines=14> */
[C---:B0-----:R-:W-:Y:S02]  /*c0ce0*/  HMMA.16816.F32 R4, R36.reuse, R16, R48 ;  /* 0x000000102404723c */ /* 0x041fe40000001830 */
[----:B------:R-:W-:Y:S06]  /*c0cf0*/  STL [R1+0xad88], R17 ;  /* 0x00ad881101007387 */ /* 0x000fec0000100800 */
[C---:B------:R-:W-:Y:S11]  /*c0d00*/  HMMA.16816.F32 R20, R36.reuse, R14, R52 ;  /* 0x0000000e2414723c */ /* 0x040ff60000001834 */
[----:B------:R-:W-:Y:S04]  /*c0d10*/  STL.64 [R1+0xd50], R4 ;  /* 0x000d500401007387 */ /* 0x000fe80000100a00 */
[----:B------:R0:W-:Y:S02]  /*c0d20*/  STL.64 [R1+0xd58], R6 ;  /* 0x000d580601007387 */ /* 0x0001e40000100a00 */
[C---:B0-----:R-:W-:Y:S02]  /*c0d30*/  HMMA.16816.F32 R4, R36.reuse, R12, R40 ;  /* 0x0000000c2404723c */ /* 0x041fe40000001828 */
[----:B------:R-:W-:Y:S04]  /*c0d40*/  STL.64 [R1+0xad68], R14 ;  /* 0x00ad680e01007387 */ /* 0x000fe80000100a00 */
[----:B------:R0:W-:Y:S04]  /*c0d50*/  STL.64 [R1+0xd60], R20 ;  /* 0x000d601401007387 */ /* 0x0001e80000100a00 */
[----:B------:R1:W-:Y:S04]  /*c0d60*/  STL.64 [R1+0xd68], R22 ;  /* 0x000d681601007387 */ /* 0x0003e80000100a00 */
[----:B------:R-:W-:Y:S05]  /*c0d70*/  STL.64 [R1+0xad60], R12 ;  /* 0x00ad600c01007387 */ /* 0x000fea0000100a00 */
        /* <DEDUP_REMOVED lines=14> */
[----:B------:R-:W4:Y:S04]  /*c0e60*/  LDL.LU R28, [R1+0xf50] ;  /* 0x000f5000011c7983 */ /* 0x000f280000300800 */
[----:B------:R-:W4:Y:S04]  /*c0e70*/  LDL.LU R29, [R1+0xf54] ;  /* 0x000f5400011d7983 */ /* 0x000f280000300800 */
[----:B------:R-:W2:Y:S04]  /*c0e80*/  LDL.LU R30, [R1+0xf58] ;  /* 0x000f5800011e7983 */ /* 0x000ea80000300800 */
[----:B------:R-:W2:Y:S04]  /*c0e90*/  LDL.LU R31, [R1+0xf5c] ;  /* 0x000f5c00011f7983 */ /* 0x000ea80000300800 */
[----:B--2---:R-:W-:Y:S04]  /*c0ea0*/  STL.64 [R1+0xada8], R30 ;  /* 0x00ada81e01007387 */ /* 0x004fe80000100a00 */
[----:B----4-:R2:W-:Y:S04]  /*c0eb0*/  STL.64 [R1+0xada0], R28 ;  /* 0x00ada01c01007387 */ /* 0x0105e80000100a00 */
[----:B0-----:R-:W4:Y:S04]  /*c0ec0*/  LDL.LU R20, [R1+0xf30] ;  /* 0x000f300001147983 */ /* 0x001f280000300800 */
[----:B------:R-:W4:Y:S04]  /*c0ed0*/  LDL.LU R21, [R1+0xf34] ;  /* 0x000f340001157983 */ /* 0x000f280000300800 */
[----:B-1----:R-:W2:Y:S04]  /*c0ee0*/  LDL.LU R22, [R1+0xf38] ;  /* 0x000f380001167983 */ /* 0x002ea80000300800 */
[----:B------:R-:W2:Y:S04]  /*c0ef0*/  LDL.LU R23, [R1+0xf3c] ;  /* 0x000f3c0001177983 */ /* 0x000ea80000300800 */
[----:B--2---:R-:W-:Y:S04]  /*c0f00*/  STL.64 [R1+0xadc8], R22 ;  /* 0x00adc81601007387 */ /* 0x004fe80000100a00 */
[----:B----4-:R0:W-:Y:S04]  /*c0f10*/  STL.64 [R1+0xadc0], R20 ;  /* 0x00adc01401007387 */ /* 0x0101e80000100a00 */
[----:B------:R-:W2:Y:S04]  /*c0f20*/  LDL.LU R44, [R1+0xed0] ;  /* 0x000ed000012c7983 */ /* 0x000ea80000300800 */
[----:B------:R-:W2:Y:S04]  /*c0f30*/  LDL.LU R45, [R1+0xed4] ;  /* 0x000ed400012d7983 */ /* 0x000ea80000300800 */
[----:B------:R-:W2:Y:S04]  /*c0f40*/  LDL.LU R46, [R1+0xed8] ;  /* 0x000ed800012e7983 */ /* 0x000ea80000300800 */
[----:B------:R-:W2:Y:S04]  /*c0f50*/  LDL.LU R47, [R1+0xedc] ;  /* 0x000edc00012f7983 */ /* 0x000ea80000300800 */
[----:B---3--:R-:W3:Y:S04]  /*c0f60*/  LDL.LU R56, [R1+0xee0] ;  /* 0x000ee00001387983 */ /* 0x008ee80000300800 */
[----:B------:R-:W3:Y:S04]  /*c0f70*/  LDL.LU R57, [R1+0xee4] ;  /* 0x000ee40001397983 */ /* 0x000ee80000300800 */
[----:B------:R-:W3:Y:S04]  /*c0f80*/  LDL.LU R58, [R1+0xee8] ;  /* 0x000ee800013a7983 */ /* 0x000ee80000300800 */
[----:B------:R-:W3:Y:S04]  /*c0f90*/  LDL.LU R59, [R1+0xeec] ;  /* 0x000eec00013b7983 */ /* 0x000ee80000300800 */
        /* <DEDUP_REMOVED lines=55> */
[----:B----4-:R-:W-:-:S02]  /*c1310*/  IMAD R18, R18, 0x100, R17 ;  /* 0x0000010012127824 */ /* 0x010fc400078e0211 */
[----:B------:R-:W-:Y:S02]  /*c1320*/  IMAD R19, R19, 0x100, R2 ;  /* 0x0000010013137824 */ /* 0x000fe400078e0202 */
[----:B------:R-:W-:Y:S01]  /*c1330*/  IMAD R60, R60, 0x100, R3 ;  /* 0x000001003c3c7824 */ /* 0x000fe200078e0203 */
        /* <DEDUP_REMOVED lines=23> */
[----:B----4-:R-:W-:-:S15]  /*c14b0*/  HMMA.16816.F32 R12, R36, R16, R12 ;  /* 0x00000010240c723c */ /* 0x010fde000000180c */
[----:B------:R-:W-:-:S04]  /*c14c0*/  NOP ;  /* 0x0000000000007918 */ /* 0x000fc80000000000 */
        /* <DEDUP_REMOVED lines=24> */
[C---:B---3--:R-:W-:Y:S02]  /*c1650*/  HMMA.16816.F32 R12, R36.reuse, R6, R56 ;  /* 0x00000006240c723c */ /* 0x048fe40000001838 */
[----:B------:R-:W-:Y:S06]  /*c1660*/  STL.64 [R1+0xad18], R6 ;  /* 0x00ad180601007387 */ /* 0x000fec0000100a00 */
[C---:B------:R-:W-:Y:S11]  /*c1670*/  HMMA.16816.F32 R8, R36.reuse, R4, R44 ;  /* 0x000000042408723c */ /* 0x040ff6000000182c */
[----:B------:R-:W-:Y:S04]  /*c1680*/  STL.64 [R1+0xe30], R12 ;  /* 0x000e300c01007387 */ /* 0x000fe80000100a00 */
[----:B------:R-:W-:Y:S04]  /*c1690*/  STL.64 [R1+0xe38], R14 ;  /* 0x000e380e01007387 */ /* 0x000fe80000100a00 */
[----:B------:R0:W-:Y:S02]  /*c16a0*/  STL.64 [R1+0xad10], R4 ;  /* 0x00ad100401007387 */ /* 0x0001e40000100a00 */
[----:B0-----:R-:W-:Y:S02]  /*c16b0*/  HMMA.16816.F32 R4, R36, R2, R40 ;  /* 0x000000022404723c */ /* 0x001fe40000001828 */
[----:B------:R-:W-:Y:S04]  /*c16c0*/  STL.64 [R1+0xe50], R8 ;  /* 0x000e500801007387 */ /* 0x000fe80000100a00 */
[----:B------:R-:W-:Y:S04]  /*c16d0*/  STL.64 [R1+0xe58], R10 ;  /* 0x000e580a01007387 */ /* 0x000fe80000100a00 */
[----:B------:R-:W-:Y:S04]  /*c16e0*/  STL [R1+0xace8], R3 ;  /* 0x00ace80301007387 */ /* 0x000fe80000100800 */
[----:B------:R-:W2:Y:S05]  /*c16f0*/  LDL.LU R52, [R1+0x10a0] ;  /* 0x0010a00001347983 */ /* 0x000eaa0000300800 */
[----:B------:R-:W-:Y:S04]  /*c1700*/  STL.64 [R1+0xe40], R4 ;  /* 0x000e400401007387 */ /* 0x000fe80000100a00 */
[----:B------:R-:W-:Y:S04]  /*c1710*/  STL.64 [R1+0xe48], R6 ;  /* 0x000e480601007387 */ /* 0x000fe80000100a00 */
[----:B------:R-:W2:Y:S04]  /*c1720*/  LDL.LU R53, [R1+0x10a4] ;  /* 0x0010a40001357983 */ /* 0x000ea80000300800 */
[----:B------:R-:W3:Y:S04]  /*c1730*/  LDL.LU R54, [R1+0x10a8] ;  /* 0x0010a80001367983 */ /* 0x000ee80000300800 */
[----:B------:R-:W3:Y:S01]  /*c1740*/  LDL.LU R55, [R1+0x10ac] ;  /* 0x0010ac0001377983 */ /* 0x000ee20000300800 */
[----:B------:R-:W-:-:S03]  /*c1750*/  IMAD R18, R50, 0x100, R49 ;  /* 0x0000010032127824 */ /* 0x000fc600078e0231 */
        /* <DEDUP_REMOVED lines=44> */
[----:B------:R-:W-:-:S03]  /*c1a20*/  F2FP.F16.E5M2.UNPACK_B R36, R18 ;  /* 0x00000012ff24723e */ /* 0x000fc600020004ff */
[----:B---3--:R-:W3:Y:S01]  /*c1a30*/  LDL.LU R32, [R1+0xfa0] ;  /* 0x000fa00001207983 */ /* 0x008ee20000300800 */
        /* <DEDUP_REMOVED lines=73> */
[----:B------:R-:W3:Y:S04]  /*c1ed0*/  LDL.LU R0, [R1+0xace4] ;  /* 0x00ace40001007983 */ /* 0x000ee80000300800 */
[----:B------:R-:W-:Y:S01]  /*c1ee0*/  STL [R1+0xaccc], R2 ;  /* 0x00accc0201007387 */ /* 0x000fe20000100800 */
[----:B--2---:R-:W-:Y:S01]  /*c1ef0*/  HMMA.16816.F32 R32, R36, R2, R32 ;  /* 0x000000022420723c */ /* 0x004fe20000001820 */
[----:B------:R-:W-:Y:S02]  /*c1f00*/  F2FP.F16.E5M2.UNPACK_B R36, R18 ;  /* 0x00000012ff24723e */ /* 0x000fe400020004ff */
[----:B------:R-:W-:-:S02]  /*c1f10*/  F2FP.F16.E5M2.UNPACK_B R37, R19 ;  /* 0x00000013ff25723e */ /* 0x000fc400020004ff */
        /* <DEDUP_REMOVED lines=26> */
[----:B0-----:R-:W-:Y:S01]  /*c20c0*/  HMMA.16816.F32 R12, R36, R6, R48 ;  /* 0x00000006240c723c */ /* 0x001fe20000001830 */
[----:B------:R-:W-:-:S15]  /*c20d0*/  STL.64 [R1+0xac70], R6 ;  /* 0x00ac700601007387 */ /* 0x000fde0000100a00 */
[----:B------:R-:W-:-:S03]  /*c20e0*/  NOP ;  /* 0x0000000000007918 */ /* 0x000fc60000000000 */
[----:B------:R-:W-:Y:S04]  /*c20f0*/  STL.64 [R1+0xf50], R12 ;  /* 0x000f500c01007387 */ /* 0x000fe80000100a00 */
[----:B------:R-:W-:Y:S04]  /*c2100*/  STL.64 [R1+0xf58], R14 ;  /* 0x000f580e01007387 */ /* 0x000fe80000100a00 */
[----:B------:R-:W-:Y:S04]  /*c2110*/  STL.64 [R1+0xac68], R4 ;  /* 0x00ac680401007387 */ /* 0x000fe80000100a00 */
[----:B------:R-:W-:Y:S04]  /*c2120*/  STL.64 [R1+0xf70], R8 ;  /* 0x000f700801007387 */ /* 0x000fe80000100a00 */
[----:B------:R-:W-:Y:S04]  /*c2130*/  STL.64 [R1+0xf78], R10 ;  /* 0x000f780a01007387 */ /* 0x000fe80000100a00 */
[----:B------:R-:W2:Y:S04]  /*c2140*/  LDL.LU R52, [R1+0x11d0] ;  /* 0x0011d00001347983 */ /* 0x000ea80000300800 */
[----:B------:R-:W2:Y:S04]  /*c2150*/  LDL.LU R53, [R1+0x11d4] ;  /* 0x0011d40001357983 */ /* 0x000ea80000300800 */
[----:B------:R-:W3:Y:S01]  /*c2160*/  LDL.LU R54, [R1+0x11d8] ;  /* 0x0011d80001367983 */ /* 0x000ee20000300800 */
[----:B------:R-:W-:-:S03]  /*c2170*/  IMAD.MOV.U32 R55, RZ, RZ, R0 ;  /* 0x000000ffff377224 */ /* 0x000fc600078e0000 */
[----:B------:R-:W4:Y:S04]  /*c2180*/  LDL.LU R0, [R1+0xace0] ;  /* 0x00ace00001007983 */ /* 0x000f280000300800 */
[----:B---3--:R0:W-:Y:S04]  /*c2190*/  STL.64 [R1+0xac50], R54 ;  /* 0x00ac503601007387 */ /* 0x0081e80000100a00 */
[----:B--2---:R1:W-:Y:S04]  /*c21a0*/  STL.64 [R1+0xac48], R52 ;  /* 0x00ac483401007387 */ /* 0x0043e80000100a00 */
[----:B------:R-:W2:Y:S04]  /*c21b0*/  LDL.LU R48, [R1+0x11e0] ;  /* 0x0011e00001307983 */ /* 0x000ea80000300800 */
[----:B------:R-:W2:Y:S04]  /*c21c0*/  LDL.LU R49, [R1+0x11e4] ;  /* 0x0011e40001317983 */ /* 0x000ea80000300800 */
[----:B------:R-:W3:Y:S04]  /*c21d0*/  LDL.LU R50, [R1+0x11e8] ;  /* 0x0011e80001327983 */ /* 0x000ee80000300800 */
[----:B------:R-:W3:Y:S01]  /*c21e0*/  LDL.LU R51, [R1+0x11ec] ;  /* 0x0011ec0001337983 */ /* 0x000ee20000300800 */
[----:B----4-:R-:W-:-:S03]  /*c21f0*/  IMAD.MOV.U32 R47, RZ, RZ, R0 ;  /* 0x000000ffff2f7224 */ /* 0x010fc600078e0000 */
[----:B---3--:R-:W-:Y:S04]  /*c2200*/  STL.64 [R1+0xac60], R50 ;  /* 0x00ac603201007387 */ /* 0x008fe80000100a00 */
[----:B--2---:R2:W-:Y:S04]  /*c2210*/  STL.64 [R1+0xac58], R48 ;  /* 0x00ac583001007387 */ /* 0x0045e80000100a00 */
[----:B------:R-:W3:Y:S04]  /*c2220*/  LDL.LU R44, [R1+0x11f0] ;  /* 0x0011f000012c7983 */ /* 0x000ee80000300800 */
[----:B------:R-:W3:Y:S04]  /*c2230*/  LDL.LU R45, [R1+0x11f4] ;  /* 0x0011f400012d7983 */ /* 0x000ee80000300800 */
[----:B------:R-:W4:Y:S04]  /*c2240*/  LDL.LU R46, [R1+0x11f8] ;  /* 0x0011f800012e7983 */ /* 0x000f280000300800 */
[----:B------:R-:W0:Y:S04]  /*c2250*/  LDL.LU R0, [R1+0xacdc] ;  /* 0x00acdc0001007983 */ /* 0x000e280000300800 */
[----:B----4-:R-:W-:Y:S04]  /*c2260*/  STL.64 [R1+0xac80], R46 ;  /* 0x00ac802e01007387 */ /* 0x010fe80000100a00 */
[----:B---3--:R3:W-:Y:S04]  /*c2270*/  STL.64 [R1+0xac78], R44 ;  /* 0x00ac782c01007387 */ /* 0x0087e80000100a00 */
[----:B------:R-:W4:Y:S04]  /*c2280*/  LDL.LU R24, [R1+0x1110] ;  /* 0x0011100001187983 */ /* 0x000f280000300800 */
[----:B------:R-:W4:Y:S04]  /*c2290*/  LDL.LU R25, [R1+0x1114] ;  /* 0x0011140001197983 */ /* 0x000f280000300800 */
[----:B------:R-:W2:Y:S04]  /*c22a0*/  LDL.LU R26, [R1+0x1118] ;  /* 0x00111800011a7983 */ /* 0x000ea80000300800 */
[----:B------:R-:W2:Y:S01]  /*c22b0*/  LDL.LU R27, [R1+0x111c] ;  /* 0x00111c00011b7983 */ /* 0x000ea20000300800 */
[----:B0-----:R-:W-:-:S03]  /*c22c0*/  IMAD.MOV.U32 R55, RZ, RZ, R0 ;  /* 0x000000ffff377224 */ /* 0x001fc600078e0000 */
[----:B--2---:R-:W-:Y:S04]  /*c22d0*/  STL.64 [R1+0xaca0], R26 ;  /* 0x00aca01a01007387 */ /* 0x004fe80000100a00 */
[----:B----4-:R0:W-:Y:S04]  /*c22e0*/  STL.64 [R1+0xac98], R24 ;  /* 0x00ac981801007387 */ /* 0x0101e80000100a00 */
[----:B-1----:R-:W2:Y:S04]  /*c22f0*/  LDL.LU R52, [R1+0x1120] ;  /* 0x0011200001347983 */ /* 0x002ea80000300800 */
[----:B------:R-:W2:Y:S04]  /*c2300*/  LDL.LU R53, [R1+0x1124] ;  /* 0x0011240001357983 */ /* 0x000ea80000300800 */
[----:B------:R-:W4:Y:S04]  /*c2310*/  LDL.LU R54, [R1+0x1128] ;  /* 0x0011280001367983 */ /* 0x000f280000300800 */
[----:B------:R-:W2:Y:S04]  /*c2320*/  LDL.LU R0, [R1+0xacd8] ;  /* 0x00acd80001007983 */ /* 0x000ea80000300800 */
[----:B----4-:R-:W-:Y:S04]  /*c2330*/  STL.64 [R1+0xacc0], R54 ;  /* 0x00acc03601007387 */ /* 0x010fe80000100a00 */
[----:B--2---:R1:W-:Y:S04]  /*c2340*/  STL.64 [R1+0xacb8], R52 ;  /* 0x00acb83401007387 */ /* 0x0043e80000100a00 */
[----:B------:R-:W2:Y:S04]  /*c2350*/  LDL.LU R48, [R1+0x1100] ;  /* 0x0011000001307983 */ /* 0x000ea80000300800 */
[----:B------:R-:W2:Y:S04]  /*c2360*/  LDL.LU R49, [R1+0x1104] ;  /* 0x0011040001317983 */ /* 0x000ea80000300800 */
[----:B------:R-:W2:Y:S01]  /*c2370*/  LDL.LU R50, [R1+0x1108] ;  /* 0x0011080001327983 */ /* 0x000ea20000300800 */
[----:B------:R-:W-:-:S03]  /*c2380*/  IMAD.MOV.U32 R7, RZ, RZ, R0 ;  /* 0x000000ffff077224 */ /* 0x000fc600078e0000 */
[----:B------:R-:W2:Y:S04]  /*c2390*/  LDL.LU R51, [R1+0x110c] ;  /* 0x00110c0001337983 */ /* 0x000ea80000300800 */
[----:B------:R-:W4:Y:S04]  /*c23a0*/  LDL.LU R4, [R1+0x10f0] ;  /* 0x0010f00001047983 */ /* 0x000f280000300800 */
[----:B------:R-:W4:Y:S04]  /*c23b0*/  LDL.LU R5, [R1+0x10f4] ;  /* 0x0010f40001057983 */ /* 0x000f280000300800 */
[----:B------:R-:W4:Y:S04]  /*c23c0*/  LDL.LU R6, [R1+0x10f8] ;  /* 0x0010f80001067983 */ /* 0x000f280000300800 */
[----:B------:R-:W2:Y:S04]  /*c23d0*/  LDL.LU R0, [R1+0xacd4] ;  /* 0x00acd40001007983 */ /* 0x000ea80000300800 */
[----:B---3--:R-:W3:Y:S04]  /*c23e0*/  LDL.LU R44, [R1+0x10e0] ;  /* 0x0010e000012c7983 */ /* 0x008ee80000300800 */
[----:B------:R-:W3:Y:S04]  /*c23f0*/  LDL.LU R45, [R1+0x10e4] ;  /* 0x0010e400012d7983 */ /* 0x000ee80000300800 */
[----:B------:R-:W3:Y:S04]  /*c2400*/  LDL.LU R46, [R1+0x10e8] ;  /* 0x0010e800012e7983 */ /* 0x000ee80000300800 */
[----:B------:R-:W3:Y:S04]  /*c2410*/  LDL.LU R47, [R1+0x10ec] ;  /* 0x0010ec00012f7983 */ /* 0x000ee80000300800 */
[----:B0-----:R-:W3:Y:S01]  /*c2420*/  LDL.LU R24, [R1+0x10c0] ;  /* 0x0010c00001187983 */ /* 0x001ee20000300800 */
[----:B--2---:R-:W-:-:S03]  /*c2430*/  IMAD.MOV.U32 R25, RZ, RZ, R0 ;  /* 0x000000ffff197224 */ /* 0x004fc600078e0000 */
[----:B------:R-:W2:Y:S04]  /*c2440*/  LDL.LU R0, [R1+0xacd0] ;  /* 0x00acd00001007983 */ /* 0x000ea80000300800 */
[----:B------:R-:W3:Y:S04]  /*c2450*/  LDL.LU R26, [R1+0x10c8] ;  /* 0x0010c800011a7983 */ /* 0x000ee80000300800 */
[----:B------:R-:W3:Y:S04]  /*c2460*/  LDL.LU R27, [R1+0x10cc] ;  /* 0x0010cc00011b7983 */ /* 0x000ee80000300800 */
[----:B-1----:R-:W3:Y:S04]  /*c2470*/  LDL.LU R52, [R1+0x1090] ;  /* 0x0010900001347983 */ /* 0x002ee80000300800 */
[----:B------:R-:W3:Y:S04]  /*c2480*/  LDL.LU R53, [R1+0x1094] ;  /* 0x0010940001357983 */ /* 0x000ee80000300800 */
[----:B------:R-:W3:Y:S04]  /*c2490*/  LDL.LU R54, [R1+0x1098] ;  /* 0x0010980001367983 */ /* 0x000ee80000300800 */
[----:B------:R-:W3:Y:S04]  /*c24a0*/  LDL.LU R2, [R1+0x1f90] ;  /* 0x001f900001027983 */ /* 0x000ee80000300800 */
[----:B------:R-:W3:Y:S04]  /*c24b0*/  LDL.LU R19, [R1+0x1f8c] ;  /* 0x001f8c0001137983 */ /* 0x000ee80000300800 */
[----:B------:R-:W3:Y:S04]  /*c24c0*/  LDL.LU R3, [R1+0x1f98] ;  /* 0x001f980001037983 */ /* 0x000ee80000300800 */
[----:B------:R-:W3:Y:S04]  /*c24d0*/  LDL.LU R60, [R1+0x1f94] ;  /* 0x001f9400013c7983 */ /* 0x000ee80000300800 */
[----:B------:R-:W3:Y:S01]  /*c24e0*/  LDL.LU R61, [R1+0x1fa0] ;  /* 0x001fa000013d7983 */ /* 0x000ee20000300800 */
[----:B------:R-:W-:-:S02]  /*c24f0*/  IMAD R18, R43, 0x100, R42 ;  /* 0x000001002b127824 */ /* 0x000fc400078e022a */
[----:B--2---:R-:W-:Y:S02]  /*c2500*/  IMAD.MOV.U32 R55, RZ, RZ, R0 ;  /* 0x000000ffff377224 */ /* 0x004fe400078e0000 */
        /* <DEDUP_REMOVED lines=25> */
[----:B---3--:R-:W-:-:S03]  /*c26a0*/  IMAD R19, R19, 0x100, R2 ;  /* 0x0000010013137824 */ /* 0x008fc600078e0202 */
[----:B------:R-:W3:Y:S01]  /*c26b0*/  LDL.LU R40, [R1+0x11c0] ;  /* 0x0011c00001287983 */ /* 0x000ee20000300800 */
[----:B------:R-:W-:-:S03]  /*c26c0*/  IMAD R60, R60, 0x100, R3 ;  /* 0x000001003c3c7824 */ /* 0x000fc600078e0203 */
[----:B------:R-:W3:Y:S04]  /*c26d0*/  LDL.LU R41, [R1+0x11c4] ;  /* 0x0011c40001297983 */ /* 0x000ee80000300800 */
[----:B------:R-:W3:Y:S04]  /*c26e0*/  LDL.LU R42, [R1+0x11c8] ;  /* 0x0011c800012a7983 */ /* 0x000ee80000300800 */
[----:B------:R-:W3:Y:S04]  /*c26f0*/  LDL.LU R43, [R1+0x11cc] ;  /* 0x0011cc00012b7983 */ /* 0x000ee80000300800 */
[----:B------:R-:W3:Y:S04]  /*c2700*/  LDL.LU R2, [R1+0xaccc] ;  /* 0x00accc0001027983 */ /* 0x000ee80000300800 */
[----:B------:R-:W3:Y:S01]  /*c2710*/  LDL.LU R3, [R1+0xacc8] ;  /* 0x00acc80001037983 */ /* 0x000ee20000300800 */
[----:B--2---:R-:W-:Y:S01]  /*c2720*/  IMAD R61, R0, 0x100, R61 ;  /* 0x00000100003d7824 */ /* 0x004fe200078e023d */
[----:B---3--:R-:W-:Y:S02]  /*c2730*/  HMMA.16816.F32 R36, R36, R2, R52 ;  /* 0x000000022424723c */ /* 0x008fe40000001834 */
        /* <DEDUP_REMOVED lines=47> */
[----:B------:R-:W-:-:S02]  /*c2a30*/  IMAD R61, R23, 0x100, R22 ;  /* 0x00000100173d7824 */ /* 0x000fc400078e0216 */
[----:B---3--:R-:W-:Y:S01]  /*c2a40*/  HMMA.16816.F32 R20, R36, R2, R24 ;  /* 0x000000022414723c */ /* 0x008fe20000001818 */
[----:B------:R-:W-:Y:S01]  /*c2a50*/  F2FP.F16.E5M2.UNPACK_B R36, R18 ;  /* 0x00000012ff24723e */ /* 0x000fe200020004ff */
[----:B------:R-:W3:Y:S01]  /*c2a60*/  LDL.LU R0, [R1+0x1378] ;  /* 0x0013780001007983 */ /* 0x000ee20000300800 */
[----:B------:R-:W-:Y:S02]  /*c2a70*/  F2FP.F16.E5M2.UNPACK_B R37, R19 ;  /* 0x00000013ff25723e */ /* 0x000fe400020004ff */
[----:B------:R-:W-:Y:S02]  /*c2a80*/  F2FP.F16.E5M2.UNPACK_B R38, R60 ;  /* 0x0000003cff26723e */ /* 0x000fe400020004ff */
[----:B------:R-:W-:-:S07]  /*c2a90*/  F2FP.F16.E5M2.UNPACK_B R39, R61 ;  /* 0x0000003dff27723e */ /* 0x000fce00020004ff */
[C---:B------:R-:W-:Y:S05]  /*c2aa0*/  HMMA.16816.F32 R16, R36.reuse, R16, R28 ;  /* 0x000000102410723c */ /* 0x040fea000000181c */
[----:B------:R-:W-:Y:S03]  /*c2ab0*/  STL.64 [R1+0x10a0], R20 ;  /* 0x0010a01401007387 */ /* 0x000fe60000100a00 */
[C---:B------:R-:W-:Y:S01]  /*c2ac0*/  HMMA.16816.F32 R24, R36.reuse, R14, R56 ;  /* 0x0000000e2418723c */ /* 0x040fe20000001838 */
[----:B------:R0:W-:Y:S10]  /*c2ad0*/  STL.64 [R1+0x10a8], R22 ;  /* 0x0010a81601007387 */ /* 0x0001f40000100a00 */
[----:B------:R-:W-:Y:S01]  /*c2ae0*/  STL.64 [R1+0x1130], R16 ;  /* 0x0011301001007387 */ /* 0x000fe20000100a00 */
[C---:B0-----:R-:W-:Y:S03]  /*c2af0*/  HMMA.16816.F32 R20, R36.reuse, R12, R44 ;  /* 0x0000000c2414723c */ /* 0x041fe6000000182c */
[----:B------:R2:W-:Y:S04]  /*c2b00*/  STL.64 [R1+0x1138], R18 ;  /* 0x0011381201007387 */ /* 0x0005e80000100a00 */
[----:B------:R-:W-:Y:S04]  /*c2b10*/  STL.64 [R1+0x1120], R24 ;  /* 0x0011201801007387 */ /* 0x000fe80000100a00 */
[----:B------:R-:W-:Y:S08]  /*c2b20*/  STL.64 [R1+0x1128], R26 ;  /* 0x0011281a01007387 */ /* 0x000ff00000100a00 */
[----:B------:R-:W-:Y:S04]  /*c2b30*/  STL.64 [R1+0x1110], R20 ;  /* 0x0011101401007387 */ /* 0x000fe80000100a00 */
[----:B------:R-:W-:Y:S01]  /*c2b40*/  STL.64 [R1+0x1118], R22 ;  /* 0x0011181601007387 */ /* 0x000fe20000100a00 */
[C---:B--2---:R-:W-:Y:S08]  /*c2b50*/  HMMA.16816.F32 R16, R36.reuse, R10, R48 ;  /* 0x0000000a2410723c */ /* 0x044ff00000001830 */
[C---:B----4-:R-:W-:Y:S08]  /*c2b60*/  HMMA.16816.F32 R12, R36.reuse, R8, R52 ;  /* 0x00000008240c723c */ /* 0x050ff00000001834 */
[C---:B------:R-:W-:Y:S03]  /*c2b70*/  HMMA.16816.F32 R8, R36.reuse, R6, R40 ;  /* 0x000000062408723c */ /* 0x040fe60000001828 */
[----:B------:R-:W-:Y:S04]  /*c2b80*/  STL.64 [R1+0x1100], R16 ;  /* 0x0011001001007387 */ /* 0x000fe80000100a00 */
[----:B------:R-:W-:Y:S04]  /*c2b90*/  STL.64 [R1+0x1108], R18 ;  /* 0x0011081201007387 */ /* 0x000fe80000100a00 */
[----:B------:R-:W2:Y:S04]  /*c2ba0*/  LDL.LU R48, [R1+0x1280] ;  /* 0x0012800001307983 */ /* 0x000ea80000300800 */
[----:B------:R0:W-:Y:S04]  /*c2bb0*/  STL.64 [R1+0x10f0], R12 ;  /* 0x0010f00c01007387 */ /* 0x0001e80000100a00 */
[----:B------:R1:W-:Y:S04]  /*c2bc0*/  STL.64 [R1+0x10f8], R14 ;  /* 0x0010f80e01007387 */ /* 0x0003e80000100a00 */
[----:B------:R-:W-:Y:S04]  /*c2bd0*/  STL.64 [R1+0x10e0], R8 ;  /* 0x0010e00801007387 */ /* 0x000fe80000100a00 */
        /* <DEDUP_REMOVED lines=8> */
[----:B0-----:R-:W4:Y:S04]  /*c2c60*/  LDL.LU R12, [R1+0x11b0] ;  /* 0x0011b000010c7983 */ /* 0x001f280000300800 */
[----:B------:R-:W4:Y:S04]  /*c2c70*/  LDL.LU R13, [R1+0x11b4] ;  /* 0x0011b400010d7983 */ /* 0x000f280000300800 */
[----:B-1----:R-:W4:Y:S04]  /*c2c80*/  LDL.LU R14, [R1+0x11b8] ;  /* 0x0011b800010e7983 */ /* 0x002f280000300800 */
[----:B------:R-:W4:Y:S04]  /*c2c90*/  LDL.LU R15, [R1+0x11bc] ;  /* 0x0011bc00010f7983 */ /* 0x000f280000300800 */
        /* <DEDUP_REMOVED lines=12> */
[----:B------:R-:W3:Y:S04]  /*c2d60*/  LDL R21, [R1+0x1388] ;  /* 0x0013880001157983 */ /* 0x000ee80000100800 */
[----:B------:R-:W3:Y:S04]  /*c2d70*/  LDL R22, [R1+0x138c] ;  /* 0x00138c0001167983 */ /* 0x000ee80000100800 */
[----:B------:R-:W3:Y:S04]  /*c2d80*/  LDL R23, [R1+0x1368] ;  /* 0x0013680001177983 */ /* 0x000ee80000100800 */
[----:B------:R-:W3:Y:S04]  /*c2d90*/  LDL.LU R56, [R1+0x1260] ;  /* 0x0012600001387983 */ /* 0x000ee80000300800 */
[----:B------:R-:W3:Y:S04]  /*c2da0*/  LDL.LU R57, [R1+0x1264] ;  /* 0x0012640001397983 */ /* 0x000ee80000300800 */
[----:B------:R-:W3:Y:S04]  /*c2db0*/  LDL.LU R58, [R1+0x1268] ;  /* 0x00126800013a7983 */ /* 0x000ee80000300800 */
[----:B------:R-:W3:Y:S04]  /*c2dc0*/  LDL.LU R59, [R1+0x126c] ;  /* 0x00126c00013b7983 */ /* 0x000ee80000300800 */
[----:B------:R-:W3:Y:S04]  /*c2dd0*/  LDL R44, [R1+0x136c] ;  /* 0x00136c00012c7983 */ /* 0x000ee80000100800 */
[----:B------:R-:W3:Y:S04]  /*c2de0*/  LDL.LU R28, [R1+0x1240] ;  /* 0x00124000011c7983 */ /* 0x000ee80000300800 */
[----:B------:R-:W3:Y:S04]  /*c2df0*/  LDL.LU R29, [R1+0x1244] ;  /* 0x00124400011d7983 */ /* 0x000ee80000300800 */
[----:B------:R-:W3:Y:S04]  /*c2e00*/  LDL.LU R30, [R1+0x1248] ;  /* 0x00124800011e7983 */ /* 0x000ee80000300800 */
[----:B------:R-:W3:Y:S04]  /*c2e10*/  LDL.LU R31, [R1+0x124c] ;  /* 0x00124c00011f7983 */ /* 0x000ee80000300800 */
[----:B------:R-:W3:Y:S04]  /*c2e20*/  LDL R45, [R1+0x137c] ;  /* 0x00137c00012d7983 */ /* 0x000ee80000100800 */
[----:B------:R-:W3:Y:S04]  /*c2e30*/  LDL R46, [R1+0x1398] ;  /* 0x00139800012e7983 */ /* 0x000ee80000100800 */
[----:B------:R-:W3:Y:S04]  /*c2e40*/  LDL R47, [R1+0x139c] ;  /* 0x00139c00012f7983 */ /* 0x000ee80000100800 */
[----:B------:R-:W3:Y:S04]  /*c2e50*/  LDL R40, [R1+0x13a8] ;  /* 0x0013a80001287983 */ /* 0x000ee80000100800 */
[----:B------:R-:W3:Y:S04]  /*c2e60*/  LDL R41, [R1+0x13ac] ;  /* 0x0013ac0001297983 */ /* 0x000ee80000100800 */
[----:B------:R-:W3:Y:S04]  /*c2e70*/  LDL R42, [R1+0x13b8] ;  /* 0x0013b800012a7983 */ /* 0x000ee80000100800 */
[----:B------:R-:W3:Y:S04]  /*c2e80*/  LDL.LU R52, [R1+0x1290] ;  /* 0x0012900001347983 */ /* 0x000ee80000300800 */
[----:B------:R-:W3:Y:S04]  /*c2e90*/  LDL.LU R53, [R1+0x1294] ;  /* 0x0012940001357983 */ /* 0x000ee80000300800 */
[----:B------:R-:W3:Y:S04]  /*c2ea0*/  LDL.LU R54, [R1+0x1298] ;  /* 0x0012980001367983 */ /* 0x000ee80000300800 */
[----:B------:R-:W3:Y:S01]  /*c2eb0*/  LDL.LU R55, [R1+0x129c] ;  /* 0x00129c0001377983 */ /* 0x000ee20000300800 */
[----:B----4-:R-:W-:Y:S01]  /*c2ec0*/  HMMA.16816.F32 R8, R36, R4, R12 ;  /* 0x000000042408723c */ /* 0x010fe2000000180c */
[----:B--2---:R-:W-:-:S02]  /*c2ed0*/  IMAD R4, R17, 0x100, R16 ;  /* 0x0000010011047824 */ /* 0x004fc400078e0210 */
[----:B---3--:R-:W-:-:S15]  /*c2ee0*/  IMAD R5, R60, 0x100, R61 ;  /* 0x000001003c057824 */ /* 0x008fde00078e023d */
[----:B------:R-:W-:Y:S01]  /*c2ef0*/  NOP ;  /* 0x0000000000007918 */ /* 0x000fe20000000000 */
[----:B------:R-:W-:Y:S01]  /*c2f00*/  STL.64 [R1+0x10d0], R8 ;  /* 0x0010d00801007387 */ /* 0x000fe20000100a00 */
[----:B------:R-:W-:-:S03]  /*c2f10*/  IMAD R6, R43, 0x100, R19 ;  /* 0x000001002b067824 */ /* 0x000fc600078e0213 */
[----:B------:R0:W-:Y:S04]  /*c2f20*/  STL.64 [R1+0x10d8], R10 ;  /* 0x0010d80a01007387 */ /* 0x0001e80000100a00 */
[----:B------:R-:W2:Y:S01]  /*c2f30*/  LDL R43, [R1+0x13bc] ;  /* 0x0013bc00012b7983 */ /* 0x000ea20000100800 */
[----:B------:R-:W-:Y:S01]  /*c2f40*/  IMAD R7, R20, 0x100, R18 ;  /* 0x0000010014077824 */ /* 0x000fe200078e0212 */
[----:B0-----:R-:W-:Y:S01]  /*c2f50*/  HMMA.16816.F32 R8, R36, R2, R32 ;  /* 0x000000022408723c */ /* 0x001fe20000001820 */
[----:B------:R-:W-:Y:S02]  /*c2f60*/  F2FP.F16.E5M2.UNPACK_B R36, R4 ;  /* 0x00000004ff24723e */ /* 0x000fe400020004ff */
[----:B------:R-:W-:Y:S02]  /*c2f70*/  F2FP.F16.E5M2.UNPACK_B R37, R5 ;  /* 0x00000005ff25723e */ /* 0x000fe400020004ff */
[----:B------:R-:W-:-:S02]  /*c2f80*/  F2FP.F16.E5M2.UNPACK_B R38, R6 ;  /* 0x00000006ff26723e */ /* 0x000fc400020004ff */
[----:B------:R-:W-:Y:S02]  /*c2f90*/  F2FP.F16.E5M2.UNPACK_B R39, R7 ;  /* 0x00000007ff27723e */ /* 0x000fe400020004ff */
[----:B------:R-:W-:Y:S02]  /*c2fa0*/  F2FP.F16.E5M2.UNPACK_B R16, R21 ;  /* 0x00000015ff10723e */ /* 0x000fe400020004ff */
[----:B------:R-:W-:-:S07]  /*c2fb0*/  F2FP.F16.E5M2.UNPACK_B R17, R22 ;  /* 0x00000016ff11723e */ /* 0x000fce00020004ff */
[----:B------:R-:W-:Y:S01]  /*c2fc0*/  HMMA.16816.F32 R4, R36, R16, R24 ;  /* 0x000000102404723c */ /* 0x000fe20000001818 */
[----:B------:R-:W-:Y:S01]  /*c2fd0*/  F2FP.F16.E5M2.UNPACK_B R14, R23 ;  /* 0x00000017ff0e723e */ /* 0x000fe200020004ff */
[----:B------:R-:W-:Y:S04]  /*c2fe0*/  STL.64 [R1+0x10c0], R8 ;  /* 0x0010c00801007387 */ /* 0x000fe80000100a00 */
[----:B------:R-:W-:Y:S04]  /*c2ff0*/  STL.64 [R1+0x10c8], R10 ;  /* 0x0010c80a01007387 */ /* 0x000fe80000100a00 */
[----:B------:R-:W-:Y:S01]  /*c3000*/  STL [R1+0xac20], R16 ;  /* 0x00ac201001007387 */ /* 0x000fe20000100800 */
[----:B------:R-:W-:-:S03]  /*c3010*/  F2FP.F16.E5M2.UNPACK_B R15, R44 ;  /* 0x0000002cff0f723e */ /* 0x000fc600020004ff */
[----:B------:R-:W-:Y:S05]  /*c3020*/  STL [R1+0xac1c], R17 ;  /* 0x00ac1c1101007387 */ /* 0x000fea0000100800 */
[----:B------:R-:W-:Y:S04]  /*c3030*/  STL.64 [R1+0x11d0], R4 ;  /* 0x0011d00401007387 */ /* 0x000fe80000100a00 */
[----:B------:R0:W-:Y:S02]  /*c3040*/  STL.64 [R1+0x11d8], R6 ;  /* 0x0011d80601007387 */ /* 0x0001e40000100a00 */
[----:B0-----:R-:W-:Y:S01]  /*c3050*/  HMMA.16816.F32 R4, R36, R14, R28 ;  /* 0x0000000e2404723c */ /* 0x001fe2000000181c */
[----:B------:R-:W-:-:S02]  /*c3060*/  F2FP.F16.E5M2.UNPACK_B R12, R0 ;  /* 0x00000000ff0c723e */ /* 0x000fc400020004ff */
[----:B------:R-:W-:Y:S01]  /*c3070*/  F2FP.F16.E5M2.UNPACK_B R13, R45 ;  /* 0x0000002dff0d723e */ /* 0x000fe200020004ff */
[----:B------:R-:W-:Y:S01]  /*c3080*/  STL [R1+0xa530], R0 ;  /* 0x00a5300001007387 */ /* 0x000fe20000100800 */
[----:B------:R-:W-:Y:S02]  /*c3090*/  F2FP.F16.E5M2.UNPACK_B R10, R46 ;  /* 0x0000002eff0a723e */ /* 0x000fe400020004ff */
[----:B------:R-:W-:Y:S01]  /*c30a0*/  F2FP.F16.E5M2.UNPACK_B R11, R47 ;  /* 0x0000002fff0b723e */ /* 0x000fe200020004ff */
[----:B------:R-:W-:Y:S06]  /*c30b0*/  STL [R1+0xac24], R15 ;  /* 0x00ac240f01007387 */ /* 0x000fec0000100800 */
[C---:B------:R-:W-:Y:S05]  /*c30c0*/  HMMA.16816.F32 R16, R36.reuse, R10, R48 ;  /* 0x0000000a2410723c */ /* 0x040fea0000001830 */
[----:B------:R-:W-:Y:S04]  /*c30d0*/  STL.64 [R1+0x1200], R4 ;  /* 0x0012000401007387 */ /* 0x000fe80000100a00 */
[----:B------:R0:W-:Y:S02]  /*c30e0*/  STL.64 [R1+0x1208], R6 ;  /* 0x0012080601007387 */ /* 0x0001e40000100a00 */
[----:B0-----:R-:W-:Y:S01]  /*c30f0*/  HMMA.16816.F32 R4, R36, R12, R56 ;  /* 0x0000000c2404723c */ /* 0x001fe20000001838 */
[----:B------:R-:W-:-:S02]  /*c3100*/  F2FP.F16.E5M2.UNPACK_B R8, R40 ;  /* 0x00000028ff08723e */ /* 0x000fc400020004ff */
[----:B------:R-:W-:-:S15]  /*c3110*/  F2FP.F16.E5M2.UNPACK_B R9, R41 ;  /* 0x00000029ff09723e */ /* 0x000fde00020004ff */
[----:B------:R-:W-:Y:S01]  /*c3120*/  NOP ;  /* 0x0000000000007918 */ /* 0x000fe20000000000 */
[----:B------:R-:W-:Y:S04]  /*c3130*/  STL.64 [R1+0x1240], R4 ;  /* 0x0012400401007387 */ /* 0x000fe80000100a00 */
[----:B------:R-:W-:Y:S04]  /*c3140*/  STL.64 [R1+0x1248], R6 ;  /* 0x0012480601007387 */ /* 0x000fe80000100a00 */
[----:B------:R-:W-:Y:S04]  /*c3150*/  STL.64 [R1+0x1260], R16 ;  /* 0x0012601001007387 */ /* 0x000fe80000100a00 */
[----:B------:R0:W-:Y:S02]  /*c3160*/  STL.64 [R1+0x1268], R18 ;  /* 0x0012681201007387 */ /* 0x0001e40000100a00 */
[----:B0-----:R-:W-:-:S15]  /*c3170*/  HMMA.16816.F32 R16, R36, R8, R52 ;  /* 0x000000082410723c */ /* 0x001fde0000001834 */
[----:B------:R-:W-:-:S04]  /*c3180*/  NOP ;  /* 0x0000000000007918 */ /* 0x000fc80000000000 */
[----:B------:R-:W-:Y:S01]  /*c3190*/  IMAD.MOV.U32 R0, RZ, RZ, R19 ;  /* 0x000000ffff007224 */ /* 0x000fe200078e0013 */
[----:B------:R-:W-:Y:S04]  /*c31a0*/  STL.64 [R1+0x1290], R16 ;  /* 0x0012901001007387 */ /* 0x000fe80000100a00 */
[----:B------:R-:W-:Y:S04]  /*c31b0*/  STL [R1+0x1298], R18 ;  /* 0x0012981201007387 */ /* 0x000fe80000100800 */
[----:B------:R-:W-:Y:S04]  /*c31c0*/  STL.64 [R1+0xac30], R10 ;  /* 0x00ac300a01007387 */ /* 0x000fe80000100a00 */
[----:B------:R0:W-:Y:S04]  /*c31d0*/  STL.64 [R1+0xac28], R8 ;  /* 0x00ac280801007387 */ /* 0x0001e80000100a00 */
[----:B------:R-:W-:Y:S04]  /*c31e0*/  STL [R1+0xa548], R0 ;  /* 0x00a5480001007387 */ /* 0x000fe80000100800 */
[----:B------:R-:W3:Y:S04]  /*c31f0*/  LDL.LU R48, [R1+0x1190] ;  /* 0x0011900001307983 */ /* 0x000ee80000300800 */
[----:B------:R-:W3:Y:S04]  /*c3200*/  LDL.LU R49, [R1+0x1194] ;  /* 0x0011940001317983 */ /* 0x000ee80000300800 */
[----:B------:R-:W4:Y:S04]  /*c3210*/  LDL.LU R50, [R1+0x1198] ;  /* 0x0011980001327983 */ /* 0x000f280000300800 */
[----:B------:R-:W4:Y:S04]  /*c3220*/  LDL.LU R51, [R1+0x119c] ;  /* 0x00119c0001337983 */ /* 0x000f280000300800 */
[----:B----4-:R-:W-:Y:S04]  /*c3230*/  STL.64 [R1+0xac40], R50 ;  /* 0x00ac403201007387 */ /* 0x010fe80000100a00 */
[----:B---3--:R1:W-:Y:S04]  /*c3240*/  STL.64 [R1+0xac38], R48 ;  /* 0x00ac383001007387 */ /* 0x0083e80000100a00 */
        /* <DEDUP_REMOVED lines=8> */
[----:B0-----:R-:W3:Y:S04]  /*c32d0*/  LDL.LU R8, [R1+0x12d0] ;  /* 0x0012d00001087983 */ /* 0x001ee80000300800 */
[----:B------:R-:W3:Y:S04]  /*c32e0*/  LDL.LU R9, [R1+0x12d4] ;  /* 0x0012d40001097983 */ /* 0x000ee80000300800 */
[----:B------:R-:W3:Y:S04]  /*c32f0*/  LDL.LU R10, [R1+0x12d8] ;  /* 0x0012d800010a7983 */ /* 0x000ee80000300800 */
[----:B------:R-:W3:Y:S04]  /*c3300*/  LDL.LU R11, [R1+0x12dc] ;  /* 0x0012dc00010b7983 */ /* 0x000ee80000300800 */
[----:B-1----:R-:W3:Y:S04]  /*c3310*/  LDL.LU R48, [R1+0x12c0] ;  /* 0x0012c00001307983 */ /* 0x002ee80000300800 */
[----:B------:R-:W3:Y:S04]  /*c3320*/  LDL.LU R49, [R1+0x12c4] ;  /* 0x0012c40001317983 */ /* 0x000ee80000300800 */
[----:B------:R-:W3:Y:S04]  /*c3330*/  LDL.LU R50, [R1+0x12c8] ;  /* 0x0012c80001327983 */ /* 0x000ee80000300800 */
[----:B------:R-:W3:Y:S04]  /*c3340*/  LDL.LU R51, [R1+0x12cc] ;  /* 0x0012cc0001337983 */ /* 0x000ee80000300800 */
[----:B------:R-:W4:Y:S04]  /*c3350*/  LDL R4, [R1+0x13c8] ;  /* 0x0013c80001047983 */ /* 0x000f280000100800 */
[----:B------:R-:W4:Y:S04]  /*c3360*/  LDL R5, [R1+0x13cc] ;  /* 0x0013cc0001057983 */ /* 0x000f280000100800 */
[----:B------:R-:W4:Y:S04]  /*c3370*/  LDL R2, [R1+0x13d8] ;  /* 0x0013d80001027983 */ /* 0x000f280000100800 */
[----:B------:R-:W4:Y:S04]  /*c3380*/  LDL R3, [R1+0x13dc] ;  /* 0x0013dc0001037983 */ /* 0x000f280000100800 */
[----:B------:R-:W4:Y:S04]  /*c3390*/  LDL.LU R15, [R1+0x1fe8] ;  /* 0x001fe800010f7983 */ /* 0x000f280000300800 */
[----:B------:R-:W4:Y:S04]  /*c33a0*/  LDL.LU R18, [R1+0x1fe4] ;  /* 0x001fe40001127983 */ /* 0x000f280000300800 */
[----:B------:R-:W4:Y:S04]  /*c33b0*/  LDL.LU R16, [R1+0x1ff0] ;  /* 0x001ff00001107983 */ /* 0x000f280000300800 */
[----:B------:R-:W4:Y:S04]  /*c33c0*/  LDL.LU R19, [R1+0x1fec] ;  /* 0x001fec0001137983 */ /* 0x000f280000300800 */
[----:B------:R-:W4:Y:S04]  /*c33d0*/  LDL.LU R17, [R1+0x1ff8] ;  /* 0x001ff80001117983 */ /* 0x000f280000300800 */
[----:B------:R-:W4:Y:S01]  /*c33e0*/  LDL.LU R60, [R1+0x1ff4] ;  /* 0x001ff400013c7983 */ /* 0x000f220000300800 */
[----:B------:R-:W-:-:S02]  /*c33f0*/  F2FP.F16.E5M2.UNPACK_B R6, R42 ;  /* 0x0000002aff06723e */ /* 0x000fc400020004ff */
[----:B--2---:R-:W-:Y:S01]  /*c3400*/  F2FP.F16.E5M2.UNPACK_B R7, R43 ;  /* 0x0000002bff07723e */ /* 0x004fe200020004ff */
        /* <DEDUP_REMOVED lines=26> */
[----:B---3--:R-:W-:Y:S01]  /*c35b0*/  HMMA.16816.F32 R48, R36, R6, R48 ;  /* 0x000000062430723c */ /* 0x008fe20000001830 */
[----:B----4-:R-:W-:-:S02]  /*c35c0*/  F2FP.F16.E5M2.UNPACK_B R4, R4 ;  /* 0x00000004ff04723e */ /* 0x010fc400020004ff */
[----:B------:R-:W-:-:S07]  /*c35d0*/  F2FP.F16.E5M2.UNPACK_B R5, R5 ;  /* 0x00000005ff05723e */ /* 0x000fce00020004ff */
[----:B------:R-:W-:Y:S09]  /*c35e0*/  HMMA.16816.F32 R8, R36, R4, R8 ;  /* 0x000000042408723c */ /* 0x000ff20000001808 */
[----:B------:R-:W-:Y:S04]  /*c35f0*/  STL.64 [R1+0x12f0], R48 ;  /* 0x0012f03001007387 */ /* 0x000fe80000100a00 */
[----:B------:R0:W-:Y:S01]  /*c3600*/  STL.64 [R1+0x12f8], R50 ;  /* 0x0012f83201007387 */ /* 0x0001e20000100a00 */
[----:B------:R-:W-:-:S03]  /*c3610*/  IMAD R18, R18, 0x100, R15 ;  /* 0x0000010012127824 */ /* 0x000fc600078e020f */
[----:B0-----:R-:W3:Y:S04]  /*c3620*/  LDL.LU.64 R50, [R1+0xac40] ;  /* 0x00ac400001327983 */ /* 0x001ee80000300a00 */
[----:B------:R-:W3:Y:S04]  /*c3630*/  LDL.LU.64 R48, [R1+0xac38] ;  /* 0x00ac380001307983 */ /* 0x000ee80000300a00 */
[----:B------:R-:W-:Y:S01]  /*c3640*/  STL.64 [R1+0x1350], R8 ;  /* 0x0013500801007387 */ /* 0x000fe20000100a00 */
[----:B------:R-:W-:-:S03]  /*c3650*/  IMAD R19, R19, 0x100, R16 ;  /* 0x0000010013137824 */ /* 0x000fc600078e0210 */
[----:B------:R0:W-:Y:S01]  /*c3660*/  STL.64 [R1+0x1358], R10 ;  /* 0x0013580a01007387 */ /* 0x0001e20000100a00 */
[----:B------:R-:W-:-:S03]  /*c3670*/  IMAD R60, R60, 0x100, R17 ;  /* 0x000001003c3c7824 */ /* 0x000fc600078e0211 */
[----:B0-----:R-:W4:Y:S04]  /*c3680*/  LDL.LU.64 R10, [R1+0xac30] ;  /* 0x00ac3000010a7983 */ /* 0x001f280000300a00 */
[----:B------:R-:W3:Y:S04]  /*c3690*/  LDL.LU.64 R8, [R1+0xac28] ;  /* 0x00ac280001087983 */ /* 0x000ee80000300a00 */
[----:B------:R-:W3:Y:S04]  /*c36a0*/  LDL.LU R15, [R1+0xac24] ;  /* 0x00ac2400010f7983 */ /* 0x000ee80000300800 */
[----:B------:R-:W4:Y:S04]  /*c36b0*/  LDL.LU R16, [R1+0xac20] ;  /* 0x00ac200001107983 */ /* 0x000f280000300800 */
[----:B------:R-:W4:Y:S01]  /*c36c0*/  LDL.LU R17, [R1+0xac1c] ;  /* 0x00ac1c0001117983 */ /* 0x000f220000300800 */
[----:B------:R-:W-:-:S02]  /*c36d0*/  F2FP.F16.E5M2.UNPACK_B R2, R2 ;  /* 0x00000002ff02723e */ /* 0x000fc400020004ff */
[----:B------:R-:W-:-:S07]  /*c36e0*/  F2FP.F16.E5M2.UNPACK_B R3, R3 ;  /* 0x00000003ff03723e */ /* 0x000fce00020004ff */
[----:B--2---:R-:W-:Y:S01]  /*c36f0*/  HMMA.16816.F32 R32, R36, R2, R32 ;  /* 0x000000022420723c */ /* 0x004fe20000001820 */
[----:B------:R-:W-:Y:S01]  /*c3700*/  IMAD R61, R61, 0x100, R0 ;  /* 0x000001003d3d7824 */ /* 0x000fe200078e0200 */
[----:B------:R-:W-:Y:S02]  /*c3710*/  F2FP.F16.E5M2.UNPACK_B R36, R18 ;  /* 0x00000012ff24723e */ /* 0x000fe400020004ff */
[----:B------:R-:W-:Y:S02]  /*c3720*/  F2FP.F16.E5M2.UNPACK_B R37, R19 ;  /* 0x00000013ff25723e */ /* 0x000fe400020004ff */
[----:B------:R-:W-:Y:S02]  /*c3730*/  F2FP.F16.E5M2.UNPACK_B R38, R60 ;  /* 0x0000003cff26723e */ /* 0x000fe400020004ff */
[----:B------:R-:W-:Y:S01]  /*c3740*/  F2FP.F16.E5M2.UNPACK_B R39, R61 ;  /* 0x0000003dff27723e */ /* 0x000fe200020004ff */
[----:B------:R-:W-:Y:S10]  /*c3750*/  STL [R1+0xac18], R3 ;  /* 0x00ac180301007387 */ /* 0x000ff40000100800 */
[----:B------:R-:W-:Y:S04]  /*c3760*/  STL.64 [R1+0x1320], R32 ;  /* 0x0013202001007387 */ /* 0x000fe80000100a00 */
[----:B------:R4:W-:Y:S01]  /*c3770*/  STL.64 [R1+0x1328], R34 ;  /* 0x0013282201007387 */ /* 0x0009e20000100a00 */
[----:B------:R-:W-:-:S02]  /*c3780*/  IMAD R18, R41, 0x100, R40 ;  /* 0x0000010029127824 */ /* 0x000fc400078e0228 */
[----:B------:R-:W-:Y:S01]  /*c3790*/  IMAD R19, R43, 0x100, R42 ;  /* 0x000001002b137824 */ /* 0x000fe200078e022a */
[C---:B---3--:R-:W-:Y:S08]  /*c37a0*/  HMMA.16816.F32 R24, R36.reuse, R14, R24 ;  /* 0x0000000e2418723c */ /* 0x048ff00000001818 */
[C---:B----4-:R-:W-:Y:S08]  /*c37b0*/  HMMA.16816.F32 R32, R36.reuse, R16, R20 ;  /* 0x000000102420723c */ /* 0x050ff00000001814 */
        /* <DEDUP_REMOVED lines=308> */
[----:B------:R-:W-:Y:S05]  /*c4b00*/  STL [R1+0xaad8], R3 ;  /* 0x00aad80301007387 */ /* 0x000fea0000100800 */
        /* <DEDUP_REMOVED lines=9> */
[----:B--2---:R-:W-:Y:S04]  /*c4ba0*/  STL [R1+0xaae0], R28 ;  /* 0x00aae01c01007387 */ /* 0x004fe80000100800 */
[----:B------:R-:W2:Y:S04]  /*c4bb0*/  LDL.LU R29, [R1+0x384] ;  /* 0x00038400011d7983 */ /* 0x000ea80000300800 */
[----:B------:R-:W2:Y:S04]  /*c4bc0*/  LDL.LU R30, [R1+0x388] ;  /* 0x00038800011e7983 */ /* 0x000ea80000300800 */
[----:B------:R-:W2:Y:S04]  /*c4bd0*/  LDL.LU R31, [R1+0x38c] ;  /* 0x00038c00011f7983 */ /* 0x000ea80000300800 */
        /* <DEDUP_REMOVED lines=20> */
[----:B------:R-:W2:Y:S04]  /*c4d20*/  LDL.LU R58, [R1+0x4e8] ;  /* 0x0004e800013a7983 */ /* 0x000ea80000300800 */
[----:B------:R-:W2:Y:S04]  /*c4d30*/  LDL.LU R59, [R1+0x4ec] ;  /* 0x0004ec00013b7983 */ /* 0x000ea80000300800 */
[----:B--2---:R-:W-:Y:S04]  /*c4d40*/  STL.64 [R1+0xab40], R58 ;  /* 0x00ab403a01007387 */ /* 0x004fe80000100a00 */
[----:B----4-:R0:W-:Y:S04]  /*c4d50*/  STL.64 [R1+0xab38], R56 ;  /* 0x00ab383801007387 */ /* 0x0101e80000100a00 */
[----:B-1----:R-:W2:Y:S04]  /*c4d60*/  LDL.LU R24, [R1+0x5b0] ;  /* 0x0005b00001187983 */ /* 0x002ea80000300800 */
        /* <DEDUP_REMOVED lines=111> */
[C---:B------:R-:W-:Y:S08]  /*c5460*/  HMMA.16816.F32 R44, R36.reuse, R16, R44 ;  /* 0x00000010242c723c */ /* 0x040ff0000000182c */
[C---:B---3--:R-:W-:Y:S11]  /*c5470*/  HMMA.16816.F32 R40, R36.reuse, R14, R40 ;  /* 0x0000000e2428723c */ /* 0x048ff60000001828 */
[----:B------:R-:W-:Y:S04]  /*c5480*/  STL.64 [R1+0xd30], R44 ;  /* 0x000d302c01007387 */ /* 0x000fe80000100a00 */
[----:B------:R0:W-:Y:S04]  /*c5490*/  STL.64 [R1+0xd38], R46 ;  /* 0x000d382e01007387 */ /* 0x0001e80000100a00 */
[----:B0-----:R-:W3:Y:S04]  /*c54a0*/  LDL.LU.64 R46, [R1+0xaac0] ;  /* 0x00aac000012e7983 */ /* 0x001ee80000300a00 */
[----:B------:R-:W3:Y:S04]  /*c54b0*/  LDL.LU.64 R44, [R1+0xaab8] ;  /* 0x00aab800012c7983 */ /* 0x000ee80000300a00 */
[----:B------:R-:W-:Y:S04]  /*c54c0*/  STL.64 [R1+0xd20], R40 ;  /* 0x000d202801007387 */ /* 0x000fe80000100a00 */
[----:B------:R0:W-:Y:S04]  /*c54d0*/  STL.64 [R1+0xd28], R42 ;  /* 0x000d282a01007387 */ /* 0x0001e80000100a00 */
[----:B0-----:R-:W3:Y:S04]  /*c54e0*/  LDL.LU.64 R42, [R1+0xaab0] ;  /* 0x00aab000012a7983 */ /* 0x001ee80000300a00 */
[----:B------:R-:W3:Y:S01]  /*c54f0*/  LDL.LU.64 R40, [R1+0xaaa8] ;  /* 0x00aaa80001287983 */ /* 0x000ee20000300a00 */
[C---:B------:R-:W-:Y:S03]  /*c5500*/  HMMA.16816.F32 R32, R36.reuse, R12, R32 ;  /* 0x0000000c2420723c */ /* 0x040fe60000001820 */
[----:B------:R-:W-:Y:S05]  /*c5510*/  STL.64 [R1+0xaaa0], R14 ;  /* 0x00aaa00e01007387 */ /* 0x000fea0000100a00 */
[C---:B------:R-:W-:Y:S01]  /*c5520*/  HMMA.16816.F32 R20, R36.reuse, R10, R20 ;  /* 0x0000000a2414723c */ /* 0x040fe20000001814 */
[----:B------:R4:W-:Y:S07]  /*c5530*/  STL.64 [R1+0xaa98], R12 ;  /* 0x00aa980c01007387 */ /* 0x0009ee0000100a00 */
[C---:B----4-:R-:W-:Y:S03]  /*c5540*/  HMMA.16816.F32 R12, R36.reuse, R8, R24 ;  /* 0x00000008240c723c */ /* 0x050fe60000001818 */
        /* <DEDUP_REMOVED lines=8> */
[----:B0-----:R-:W-:-:S15]  /*c55d0*/  HMMA.16816.F32 R12, R36, R6, R28 ;  /* 0x00000006240c723c */ /* 0x001fde000000181c */
[----:B------:R-:W-:-:S04]  /*c55e0*/  NOP ;  /* 0x0000000000007918 */ /* 0x000fc80000000000 */
[----:B------:R-:W-:Y:S04]  /*c55f0*/  STL.64 [R1+0xcb0], R12 ;  /* 0x000cb00c01007387 */ /* 0x000fe80000100a00 */
[----:B------:R-:W-:Y:S01]  /*c5600*/  STL.64 [R1+0xcb8], R14 ;  /* 0x000cb80e01007387 */ /* 0x000fe20000100a00 */
[----:B------:R-:W-:Y:S02]  /*c5610*/  IMAD R60, R53, 0x100, R52 ;  /* 0x00000100353c7824 */ /* 0x000fe400078e0234 */
[----:B------:R-:W-:Y:S02]  /*c5620*/  IMAD R61, R55, 0x100, R54 ;  /* 0x00000100373d7824 */ /* 0x000fe400078e0236 */
[----:B------:R-:W-:Y:S02]  /*c5630*/  IMAD R18, R49, 0x100, R48 ;  /* 0x0000010031127824 */ /* 0x000fe400078e0230 */
[----:B------:R-:W-:Y:S01]  /*c5640*/  IMAD R19, R51, 0x100, R50 ;  /* 0x0000010033137824 */ /* 0x000fe200078e0232 */
[----:B--2---:R-:W-:-:S15]  /*c5650*/  HMMA.16816.F32 R8, R36, R4, R56 ;  /* 0x000000042408723c */ /* 0x004fde0000001838 */
[----:B------:R-:W-:-:S04]  /*c5660*/  NOP ;  /* 0x0000000000007918 */ /* 0x000fc80000000000 */
[----:B------:R-:W-:Y:S04]  /*c5670*/  STL.64 [R1+0xc90], R8 ;  /* 0x000c900801007387 */ /* 0x000fe80000100a00 */
[----:B------:R3:W-:Y:S02]  /*c5680*/  STL.64 [R1+0xc98], R10 ;  /* 0x000c980a01007387 */ /* 0x0007e40000100a00 */
[----:B---3--:R-:W-:-:S15]  /*c5690*/  HMMA.16816.F32 R8, R36, R2, R40 ;  /* 0x000000022408723c */ /* 0x008fde0000001828 */
[----:B------:R-:W-:-:S04]  /*c56a0*/  NOP ;  /* 0x0000000000007918 */ /* 0x000fc80000000000 */
[----:B------:R0:W-:Y:S04]  /*c56b0*/  STL.64 [R1+0xc50], R8 ;  /* 0x000c500801007387 */ /* 0x0001e80000100a00 */
        /* <DEDUP_REMOVED lines=9> */
[----:B0-----:R-:W4:Y:S04]  /*c5750*/  LDL.LU R8, [R1+0x2e0] ;  /* 0x0002e00001087983 */ /* 0x001f280000300800 */
[----:B------:R-:W4:Y:S04]  /*c5760*/  LDL.LU R9, [R1+0x2e4] ;  /* 0x0002e40001097983 */ /* 0x000f280000300800 */
[----:B-1----:R-:W4:Y:S04]  /*c5770*/  LDL.LU R10, [R1+0x2e8] ;  /* 0x0002e800010a7983 */ /* 0x002f280000300800 */
[----:B------:R-:W4:Y:S04]  /*c5780*/  LDL.LU R11, [R1+0x2ec] ;  /* 0x0002ec00010b7983 */ /* 0x000f280000300800 */
[----:B------:R-:W2:Y:S04]  /*c5790*/  LDL.LU R12, [R1+0x2f0] ;  /* 0x0002f000010c7983 */ /* 0x000ea80000300800 */
[----:B------:R-:W2:Y:S04]  /*c57a0*/  LDL.LU R13, [R1+0x2f4] ;  /* 0x0002f400010d7983 */ /* 0x000ea80000300800 */
[----:B------:R-:W2:Y:S04]  /*c57b0*/  LDL.LU R14, [R1+0x2f8] ;  /* 0x0002f800010e7983 */ /* 0x000ea80000300800 */
[----:B------:R-:W2:Y:S01]  /*c57c0*/  LDL.LU R15, [R1+0x2fc] ;  /* 0x0002fc00010f7983 */ /* 0x000ea20000300800 */
[----:B------:R-:W-:-:S02]  /*c57d0*/  IMAD.MOV.U32 R31, RZ, RZ, R44 ;  /* 0x000000ffff1f7224 */ /* 0x000fc400078e002c */
[----:B------:R-:W-:Y:S01]  /*c57e0*/  IMAD.MOV.U32 R30, RZ, RZ, R45 ;  /* 0x000000ffff1e7224 */ /* 0x000fe200078e002d */
[----:B------:R-:W3:Y:S01]  /*c57f0*/  LDL.LU R44, [R1+0x2d0] ;  /* 0x0002d000012c7983 */ /* 0x000ee20000300800 */
[----:B------:R-:W-:Y:S01]  /*c5800*/  IMAD.MOV.U32 R29, RZ, RZ, R46 ;  /* 0x000000ffff1d7224 */ /* 0x000fe200078e002e */
[----:B------:R-:W-:Y:S01]  /*c5810*/  F2FP.F16.E5M2.UNPACK_B R36, R18 ;  /* 0x00000012ff24723e */ /* 0x000fe200020004ff */
[----:B------:R-:W-:Y:S01]  /*c5820*/  IMAD.MOV.U32 R28, RZ, RZ, R47 ;  /* 0x000000ffff1c7224 */ /* 0x000fe200078e002f */
        /* <DEDUP_REMOVED lines=34> */
[----:B0-----:R-:W4:Y:S04]  /*c5a50*/  LDL.LU.64 R14, [R1+0xaaa0] ;  /* 0x00aaa000010e7983 */ /* 0x001f280000300a00 */
[----:B------:R-:W3:Y:S01]  /*c5a60*/  LDL.LU.64 R12, [R1+0xaa98] ;  /* 0x00aa9800010c7983 */ /* 0x000ee20000300a00 */
[----:B----4-:R-:W-:-:S15]  /*c5a70*/  HMMA.16816.F32 R8, R36, R14, R8 ;  /* 0x0000000e2408723c */ /* 0x010fde0000001808 */
        /* <DEDUP_REMOVED lines=8> */
[----:B------:R0:W-:Y:S04]  /*c5b00*/  STL.64 [R1+0xc28], R46 ;  /* 0x000c282e01007387 */ /* 0x0001e80000100a00 */
[----:B0-----:R-:W3:Y:S04]  /*c5b10*/  LDL.LU.64 R46, [R1+0xaa80] ;  /* 0x00aa8000012e7983 */ /* 0x001ee80000300a00 */
[----:B------:R-:W3:Y:S01]  /*c5b20*/  LDL.LU.64 R44, [R1+0xaa78] ;  /* 0x00aa7800012c7983 */ /* 0x000ee20000300a00 */
        /* <DEDUP_REMOVED lines=9> */
[----:B------:R-:W4:Y:S02]  /*c5bc0*/  LDL.LU.64 R52, [R1+0xaa58] ;  /* 0x00aa580001347983 */ /* 0x000f240000300a00 */
[----:B----4-:R-:W-:-:S15]  /*c5bd0*/  HMMA.16816.F32 R52, R36, R6, R52 ;  /* 0x000000062434723c */ /* 0x010fde0000001834 */
[----:B------:R-:W-:-:S04]  /*c5be0*/  NOP ;  /* 0x0000000000007918 */ /* 0x000fc80000000000 */
[----:B------:R0:W-:Y:S04]  /*c5bf0*/  STL.64 [R1+0xb90], R52 ;  /* 0x000b903401007387 */ /* 0x0001e80000100a00 */
[----:B------:R1:W-:Y:S04]  /*c5c00*/  STL.64 [R1+0xb98], R54 ;  /* 0x000b983601007387 */ /* 0x0003e80000100a00 */
[----:B0-----:R-:W4:Y:S04]  /*c5c10*/  LDL.LU R52, [R1+0x2b0] ;  /* 0x0002b00001347983 */ /* 0x001f280000300800 */
[----:B------:R-:W4:Y:S04]  /*c5c20*/  LDL.LU R53, [R1+0x2b4] ;  /* 0x0002b40001357983 */ /* 0x000f280000300800 */
[----:B-1----:R-:W4:Y:S04]  /*c5c30*/  LDL.LU R54, [R1+0x2b8] ;  /* 0x0002b80001367983 */ /* 0x002f280000300800 */
[----:B------:R-:W4:Y:S01]  /*c5c40*/  LDL.LU R55, [R1+0x2bc] ;  /* 0x0002bc0001377983 */ /* 0x000f220000300800 */
[C---:B--2---:R-:W-:Y:S08]  /*c5c50*/  HMMA.16816.F32 R48, R36.reuse, R4, R48 ;  /* 0x000000042430723c */ /* 0x044ff00000001830 */
[----:B---3--:R-:W-:Y:S01]  /*c5c60*/  HMMA.16816.F32 R36, R36, R2, R44 ;  /* 0x000000022424723c */ /* 0x008fe2000000182c */
[----:B------:R-:W-:-:S02]  /*c5c70*/  IMAD R19, R40, 0x100, R19 ;  /* 0x0000010028137824 */ /* 0x000fc400078e0213 */
[----:B------:R-:W-:Y:S02]  /*c5c80*/  IMAD R40, R42, 0x100, R41 ;  /* 0x000001002a287824 */ /* 0x000fe400078e0229 */
[----:B------:R-:W-:Y:S02]  /*c5c90*/  IMAD R18, R18, 0x100, R60 ;  /* 0x0000010012127824 */ /* 0x000fe400078e023c */
[----:B------:R-:W-:-:S04]  /*c5ca0*/  IMAD R41, R0, 0x100, R43 ;  /* 0x0000010000297824 */ /* 0x000fc800078e022b */
[----:B------:R-:W-:Y:S04]  /*c5cb0*/  STL.64 [R1+0xb50], R48 ;  /* 0x000b503001007387 */ /* 0x000fe80000100a00 */
[----:B------:R-:W-:Y:S04]  /*c5cc0*/  STL.64 [R1+0xb58], R50 ;  /* 0x000b583201007387 */ /* 0x000fe80000100a00 */
[----:B------:R-:W-:Y:S04]  /*c5cd0*/  STL [R1+0xaa3c], R2 ;  /* 0x00aa3c0201007387 */ /* 0x000fe80000100800 */
[----:B------:R-:W-:Y:S04]  /*c5ce0*/  STL [R1+0xaa38], R3 ;  /* 0x00aa380301007387 */ /* 0x000fe80000100800 */
[----:B------:R0:W-:Y:S04]  /*c5cf0*/  STL.64 [R1+0xb40], R36 ;  /* 0x000b402401007387 */ /* 0x0001e80000100a00 */
[----:B------:R1:W-:Y:S01]  /*c5d00*/  STL.64 [R1+0xb48], R38 ;  /* 0x000b482601007387 */ /* 0x0003e20000100a00 */
[----:B0-----:R-:W-:-:S02]  /*c5d10*/  F2FP.F16.E5M2.UNPACK_B R36, R18 ;  /* 0x00000012ff24723e */ /* 0x001fc400020004ff */
[----:B------:R-:W-:Y:S02]  /*c5d20*/  F2FP.F16.E5M2.UNPACK_B R37, R19 ;  /* 0x00000013ff25723e */ /* 0x000fe400020004ff */
[----:B-1----:R-:W-:Y:S02]  /*c5d30*/  F2FP.F16.E5M2.UNPACK_B R38, R40 ;  /* 0x00000028ff26723e */ /* 0x002fe400020004ff */
[----:B------:R-:W-:-:S07]  /*c5d40*/  F2FP.F16.E5M2.UNPACK_B R39, R41 ;  /* 0x00000029ff27723e */ /* 0x000fce00020004ff */
[C---:B------:R-:W-:Y:S08]  /*c5d50*/  HMMA.16816.F32 R32, R36.reuse, R14, R32 ;  /* 0x0000000e2420723c */ /* 0x040ff00000001820 */
[C---:B------:R-:W-:Y:S01]  /*c5d60*/  HMMA.16816.F32 R20, R36.reuse, R12, R20 ;  /* 0x0000000c2414723c */ /* 0x040fe20000001814 */
[----:B------:R-:W-:Y:S07]  /*c5d70*/  STL [R1+0xaa40], R17 ;  /* 0x00aa401101007387 */ /* 0x000fee0000100800 */
[----:B----4-:R-:W-:-:S15]  /*c5d80*/  HMMA.16816.F32 R40, R36, R16, R52 ;  /* 0x000000102428723c */ /* 0x010fde0000001834 */
        /* <DEDUP_REMOVED lines=15> */
[C---:B0-----:R-:W-:Y:S02]  /*c5e80*/  HMMA.16816.F32 R8, R36.reuse, R6, R56 ;  /* 0x000000062408723c */ /* 0x041fe40000001838 */
[----:B------:R-:W-:Y:S04]  /*c5e90*/  STL.64 [R1+0xaa0], R12 ;  /* 0x000aa00c01007387 */ /* 0x000fe80000100a00 */
[----:B------:R-:W-:Y:S04]  /*c5ea0*/  STL.64 [R1+0xaa8], R14 ;  /* 0x000aa80e01007387 */ /* 0x000fe80000100a00 */
[----:B------:R-:W2:Y:S09]  /*c5eb0*/  LDL.LU R28, [R1+0x1c0] ;  /* 0x0001c000011c7983 */ /* 0x000eb20000300800 */
        /* <DEDUP_REMOVED lines=77> */
[----:B--2---:R-:W-:Y:S01]  /*c6390*/  HMMA.16816.F32 R48, R36, R4, R48 ;  /* 0x000000042430723c */ /* 0x004fe20000001830 */
[----:B---3--:R-:W-:-:S15]  /*c63a0*/  IMAD R18, R18, 0x100, R17 ;  /* 0x0000010012127824 */ /* 0x008fde00078e0211 */
[----:B------:R-:W-:-:S03]  /*c63b0*/  NOP ;  /* 0x0000000000007918 */ /* 0x000fc60000000000 */
[----:B------:R-:W-:Y:S01]  /*c63c0*/  STL.64 [R1+0x960], R48 ;  /* 0x0009603001007387 */ /* 0x000fe20000100a00 */
[----:B----4-:R-:W-:-:S03]  /*c63d0*/  IMAD R19, R19, 0x100, R2 ;  /* 0x0000010013137824 */ /* 0x010fc600078e0202 */
[----:B------:R0:W-:Y:S01]  /*c63e0*/  STL.64 [R1+0x968], R50 ;  /* 0x0009683201007387 */ /* 0x0001e20000100a00 */
[----:B------:R-:W-:-:S03]  /*c63f0*/  IMAD R40, R40, 0x100, R3 ;  /* 0x0000010028287824 */ /* 0x000fc600078e0203 */
[----:B0-----:R-:W2:Y:S04]  /*c6400*/  LDL.LU.64 R50, [R1+0xaa50] ;  /* 0x00aa500001327983 */ /* 0x001ea80000300a00 */
[----:B------:R-:W2:Y:S04]  /*c6410*/  LDL.LU.64 R48, [R1+0xaa48] ;  /* 0x00aa480001307983 */ /* 0x000ea80000300a00 */
[----:B------:R-:W3:Y:S04]  /*c6420*/  LDL.LU R17, [R1+0xaa40] ;  /* 0x00aa400001117983 */ /* 0x000ee80000300800 */
[----:B------:R-:W4:Y:S04]  /*c6430*/  LDL.LU R2, [R1+0xaa3c] ;  /* 0x00aa3c0001027983 */ /* 0x000f280000300800 */
[----:B------:R-:W4:Y:S01]  /*c6440*/  LDL.LU R3, [R1+0xaa38] ;  /* 0x00aa380001037983 */ /* 0x000f220000300800 */
[----:B------:R-:W-:Y:S01]  /*c6450*/  IMAD R41, R61, 0x100, R41 ;  /* 0x000001003d297824 */ /* 0x000fe200078e0229 */
[----:B----4-:R-:W-:Y:S02]  /*c6460*/  HMMA.16816.F32 R36, R36, R2, R52 ;  /* 0x000000022424723c */ /* 0x010fe40000001834 */
[----:B------:R-:W4:Y:S04]  /*c6470*/  LDL.LU.64 R54, [R1+0xaa30] ;  /* 0x00aa300001367983 */ /* 0x000f280000300a00 */
[----:B------:R-:W4:-:S13]  /*c6480*/  LDL.LU.64 R52, [R1+0xaa28] ;  /* 0x00aa280001347983 */ /* 0x000f1a0000300a00 */
[----:B------:R0:W-:Y:S04]  /*c6490*/  STL.64 [R1+0x900], R36 ;  /* 0x0009002401007387 */ /* 0x0001e80000100a00 */
[----:B------:R1:W-:Y:S01]  /*c64a0*/  STL.64 [R1+0x908], R38 ;  /* 0x0009082601007387 */ /* 0x0003e20000100a00 */
[----:B0-----:R-:W-:Y:S02]  /*c64b0*/  F2FP.F16.E5M2.UNPACK_B R36, R18 ;  /* 0x00000012ff24723e */ /* 0x001fe400020004ff */
[----:B------:R-:W-:Y:S02]  /*c64c0*/  F2FP.F16.E5M2.UNPACK_B R37, R19 ;  /* 0x00000013ff25723e */ /* 0x000fe400020004ff */
[----:B-1----:R-:W-:Y:S02]  /*c64d0*/  F2FP.F16.E5M2.UNPACK_B R38, R40 ;  /* 0x00000028ff26723e */ /* 0x002fe400020004ff */
[----:B------:R-:W-:-:S07]  /*c64e0*/  F2FP.F16.E5M2.UNPACK_B R39, R41 ;  /* 0x00000029ff27723e */ /* 0x000fce00020004ff */
[----:B---3--:R-:W-:-:S15]  /*c64f0*/  HMMA.16816.F32 R12, R36, R16, R12 ;  /* 0x00000010240c723c */ /* 0x008fde000000180c */
        /* <DEDUP_REMOVED lines=15> */
[C---:B------:R-:W-:Y:S08]  /*c65f0*/  HMMA.16816.F32 R48, R36.reuse, R6, R48 ;  /* 0x000000062430723c */ /* 0x040ff00000001830 */
[----:B---3--:R-:W-:-:S15]  /*c6600*/  HMMA.16816.F32 R28, R36, R10, R28 ;  /* 0x0000000a241c723c */ /* 0x008fde000000181c */
[----:B------:R-:W-:-:S04]  /*c6610*/  NOP ;  /* 0x0000000000007918 */ /* 0x000fc80000000000 */
[----:B------:R-:W-:Y:S04]  /*c6620*/  STL.64 [R1+0x890], R28 ;  /* 0x0008901c01007387 */ /* 0x000fe80000100a00 */
[----:B------:R0:W-:Y:S04]  /*c6630*/  STL.64 [R1+0x898], R30 ;  /* 0x0008981e01007387 */ /* 0x0001e80000100a00 */
[----:B0-----:R-:W3:Y:S04]  /*c6640*/  LDL.LU.64 R30, [R1+0xa9f0] ;  /* 0x00a9f000011e7983 */ /* 0x001ee80000300a00 */
[----:B------:R-:W3:Y:S01]  /*c6650*/  LDL.LU.64 R28, [R1+0xa9e8] ;  /* 0x00a9e800011c7983 */ /* 0x000ee20000300a00 */
[----:B--2---:R-:W-:Y:S01]  /*c6660*/  HMMA.16816.F32 R44, R36, R8, R44 ;  /* 0x00000008242c723c */ /* 0x004fe2000000182c */
[----:B------:R-:W-:-:S02]  /*c6670*/  IMAD R18, R42, 0x100, R60 ;  /* 0x000001002a127824 */ /* 0x000fc400078e023c */
[----:B------:R-:W-:Y:S02]  /*c6680*/  IMAD R19, R0, 0x100, R43 ;  /* 0x0000010000137824 */ /* 0x000fe400078e022b */
[----:B------:R-:W-:Y:S02]  /*c6690*/  IMAD R40, R33, 0x100, R32 ;  /* 0x0000010021287824 */ /* 0x000fe400078e0220 */
[----:B------:R-:W-:-:S12]  /*c66a0*/  IMAD R41, R35, 0x100, R34 ;  /* 0x0000010023297824 */ /* 0x000fd800078e0222 */
[----:B------:R-:W-:Y:S04]  /*c66b0*/  STL.64 [R1+0x870], R44 ;  /* 0x0008702c01007387 */ /* 0x000fe80000100a00 */
[----:B------:R4:W-:Y:S04]  /*c66c0*/  STL.64 [R1+0x878], R46 ;  /* 0x0008782e01007387 */ /* 0x0009e80000100a00 */
[----:B------:R-:W-:Y:S04]  /*c66d0*/  STL.64 [R1+0xa9d0], R6 ;  /* 0x00a9d00601007387 */ /* 0x000fe80000100a00 */
[----:B------:R-:W-:Y:S01]  /*c66e0*/  STL.64 [R1+0x860], R48 ;  /* 0x0008603001007387 */ /* 0x000fe20000100a00 */
[C---:B----4-:R-:W-:Y:S03]  /*c66f0*/  HMMA.16816.F32 R44, R36.reuse, R4, R52 ;  /* 0x00000004242c723c */ /* 0x050fe60000001834 */
[----:B------:R-:W-:Y:S04]  /*c6700*/  STL.64 [R1+0x868], R50 ;  /* 0x0008683201007387 */ /* 0x000fe80000100a00 */
[----:B------:R0:W-:Y:S02]  /*c6710*/  STL.64 [R1+0xa9c8], R4 ;  /* 0x00a9c80401007387 */ /* 0x0001e40000100a00 */
[----:B0-----:R-:W-:Y:S01]  /*c6720*/  HMMA.16816.F32 R4, R36, R2, R20 ;  /* 0x000000022404723c */ /* 0x001fe20000001814 */
[----:B------:R-:W-:-:S02]  /*c6730*/  F2FP.F16.E5M2.UNPACK_B R36, R18 ;  /* 0x00000012ff24723e */ /* 0x000fc400020004ff */
[----:B------:R-:W-:Y:S02]  /*c6740*/  F2FP.F16.E5M2.UNPACK_B R37, R19 ;  /* 0x00000013ff25723e */ /* 0x000fe400020004ff */
[----:B------:R-:W-:Y:S02]  /*c6750*/  F2FP.F16.E5M2.UNPACK_B R38, R40 ;  /* 0x00000028ff26723e */ /* 0x000fe400020004ff */
[----:B------:R-:W-:-:S03]  /*c6760*/  F2FP.F16.E5M2.UNPACK_B R39, R41 ;  /* 0x00000029ff27723e */ /* 0x000fc600020004ff */
[----:B------:R-:W-:Y:S04]  /*c6770*/  STL.64 [R1+0x7f0], R44 ;  /* 0x0007f02c01007387 */ /* 0x000fe80000100a00 */
[C---:B------:R-:W-:Y:S01]  /*c6780*/  HMMA.16816.F32 R24, R36.reuse, R16, R24 ;  /* 0x000000102418723c */ /* 0x040fe20000001818 */
[----:B------:R-:W-:Y:S04]  /*c6790*/  STL.64 [R1+0x7f8], R46 ;  /* 0x0007f82e01007387 */ /* 0x000fe80000100a00 */
[----:B------:R-:W-:Y:S04]  /*c67a0*/  STL.64 [R1+0x7a0], R4 ;  /* 0x0007a00401007387 */ /* 0x000fe80000100a00 */
[----:B------:R0:W-:Y:S02]  /*c67b0*/  STL.64 [R1+0x7a8], R6 ;  /* 0x0007a80601007387 */ /* 0x0001e40000100a00 */
[C---:B0-----:R-:W-:Y:S08]  /*c67c0*/  HMMA.16816.F32 R4, R36.reuse, R12, R56 ;  /* 0x0000000c2404723c */ /* 0x041ff00000001838 */
[----:B------:R-:W-:Y:S04]  /*c67d0*/  STL.64 [R1+0x790], R24 ;  /* 0x0007901801007387 */ /* 0x000fe80000100a00 */
[----:B------:R-:W-:Y:S04]  /*c67e0*/  STL.64 [R1+0x798], R26 ;  /* 0x0007981a01007387 */ /* 0x000fe80000100a00 */
[----:B------:R-:W-:Y:S01]  /*c67f0*/  STL.64 [R1+0xa990], R14 ;  /* 0x00a9900e01007387 */ /* 0x000fe20000100a00 */
[----:B---3--:R-:W-:-:S15]  /*c6800*/  HMMA.16816.F32 R20, R36, R14, R28 ;  /* 0x0000000e2414723c */ /* 0x008fde000000181c */
[----:B------:R-:W-:-:S04]  /*c6810*/  NOP ;  /* 0x0000000000007918 */ /* 0x000fc80000000000 */
[----:B------:R0:W-:Y:S04]  /*c6820*/  STL.64 [R1+0x780], R20 ;  /* 0x0007801401007387 */ /* 0x0001e80000100a00 */
[----:B------:R1:W-:Y:S04]  /*c6830*/  STL.64 [R1+0x788], R22 ;  /* 0x0007881601007387 */ /* 0x0003e80000100a00 */
[----:B------:R-:W-:Y:S04]  /*c6840*/  STL.64 [R1+0xa988], R12 ;  /* 0x00a9880c01007387 */ /* 0x000fe80000100a00 */
[----:B------:R-:W-:Y:S04]  /*c6850*/  STL.64 [R1+0x770], R4 ;  /* 0x0007700401007387 */ /* 0x000fe80000100a00 */
[----:B------:R-:W-:Y:S04]  /*c6860*/  STL.64 [R1+0x778], R6 ;  /* 0x0007780601007387 */ /* 0x000fe80000100a00 */
[----:B0-----:R-:W2:Y:S04]  /*c6870*/  LDL.LU R20, [R1+0x100] ;  /* 0x0001000001147983 */ /* 0x001ea80000300800 */
[----:B------:R-:W2:Y:S04]  /*c6880*/  LDL.LU R21, [R1+0x104] ;  /* 0x0001040001157983 */ /* 0x000ea80000300800 */
[----:B-1----:R-:W3:Y:S04]  /*c6890*/  LDL.LU R22, [R1+0x108] ;  /* 0x0001080001167983 */ /* 0x002ee80000300800 */
        /* <DEDUP_REMOVED lines=65> */
[----:B------:R-:W3:Y:S04]  /*c6cb0*/  LDL.LU R56, [R1] ;  /* 0x0000000001387983 */ /* 0x000ee80000300800 */
        /* <DEDUP_REMOVED lines=75> */
[----:B------:R-:W2:Y:S09]  /*c7170*/  LDL.LU R56, [R1+0x90] ;  /* 0x0000900001387983 */ /* 0x000eb20000300800 */
[----:B------:R0:W-:Y:S04]  /*c7180*/  STL.64 [R1+0x500], R4 ;  /* 0x0005000401007387 */ /* 0x0001e80000100a00 */
[----:B------:R1:W-:Y:S04]  /*c7190*/  STL.64 [R1+0x508], R6 ;  /* 0x0005080601007387 */ /* 0x0003e80000100a00 */
        /* <DEDUP_REMOVED lines=26> */
[----:B------:R-:W-:Y:S02]  /*c7340*/  F2FP.F16.E5M2.UNPACK_B R36, R18 ;  /* 0x00000012ff24723e */ /* 0x000fe400020004ff */
[----:B------:R-:W-:Y:S01]  /*c7350*/  F2FP.F16.E5M2.UNPACK_B R37, R19 ;  /* 0x00000013ff25723e */ /* 0x000fe200020004ff */
[----:B------:R-:W3:Y:S01]  /*c7360*/  LDL.LU R9, [R1+0xd4] ;  /* 0x0000d40001097983 */ /* 0x000ee20000300800 */
[----:B------:R-:W-:Y:S02]  /*c7370*/  F2FP.F16.E5M2.UNPACK_B R38, R40 ;  /* 0x00000028ff26723e */ /* 0x000fe400020004ff */
        /* <DEDUP_REMOVED lines=43> */
[C---:B--2---:R-:W-:Y:S08]  /*c7630*/  HMMA.16816.F32 R24, R36.reuse, R6, R24 ;  /* 0x000000062418723c */ /* 0x044ff00000001818 */
[C---:B---3--:R-:W-:Y:S08]  /*c7640*/  HMMA.16816.F32 R56, R36.reuse, R4, R56 ;  /* 0x000000042438723c */ /* 0x048ff00000001838 */
[C---:B----4-:R-:W-:Y:S08]  /*c7650*/  HMMA.16816.F32 R32, R36.reuse, R10, R32 ;  /* 0x0000000a2420723c */ /* 0x050ff00000001820 */
[----:B------:R-:W-:Y:S11]  /*c7660*/  HMMA.16816.F32 R20, R36, R8, R20 ;  /* 0x000000082414723c */ /* 0x000ff60000001814 */
[----:B------:R-:W-:Y:S04]  /*c7670*/  STL.64 [R1+0x4a0], R32 ;  /* 0x0004a02001007387 */ /* 0x000fe80000100a00 */
[----:B------:R0:W-:Y:S04]  /*c7680*/  STL.64 [R1+0x4a8], R34 ;  /* 0x0004a82201007387 */ /* 0x0001e80000100a00 */
[----:B0-----:R-:W2:Y:S04]  /*c7690*/  LDL.LU.64 R34, [R1+0xa950] ;  /* 0x00a9500001227983 */ /* 0x001ea80000300a00 */
[----:B------:R-:W3:Y:S04]  /*c76a0*/  LDL.LU.64 R32, [R1+0xa948] ;  /* 0x00a9480001207983 */ /* 0x000ee80000300a00 */
[----:B------:R-:W-:Y:S04]  /*c76b0*/  STL.64 [R1+0x490], R20 ;  /* 0x0004901401007387 */ /* 0x000fe80000100a00 */
[----:B------:R0:W-:Y:S04]  /*c76c0*/  STL.64 [R1+0x498], R22 ;  /* 0x0004981601007387 */ /* 0x0001e80000100a00 */
[----:B0-----:R-:W4:Y:S04]  /*c76d0*/  LDL.LU.64 R22, [R1+0xa940] ;  /* 0x00a9400001167983 */ /* 0x001f280000300a00 */
[----:B------:R-:W4:Y:S04]  /*c76e0*/  LDL.LU.64 R20, [R1+0xa938] ;  /* 0x00a9380001147983 */ /* 0x000f280000300a00 */
[----:B------:R-:W-:Y:S04]  /*c76f0*/  STL.64 [R1+0x480], R24 ;  /* 0x0004801801007387 */ /* 0x000fe80000100a00 */
[----:B------:R0:W-:Y:S04]  /*c7700*/  STL.64 [R1+0x488], R26 ;  /* 0x0004881a01007387 */ /* 0x0001e80000100a00 */
[----:B0-----:R-:W2:Y:S04]  /*c7710*/  LDL.LU.64 R26, [R1+0xa930] ;  /* 0x00a93000011a7983 */ /* 0x001ea80000300a00 */
[----:B------:R-:W2:Y:S04]  /*c7720*/  LDL.LU.64 R24, [R1+0xa928] ;  /* 0x00a9280001187983 */ /* 0x000ea80000300a00 */
[----:B------:R-:W-:Y:S04]  /*c7730*/  STL.64 [R1+0x420], R56 ;  /* 0x0004203801007387 */ /* 0x000fe80000100a00 */
[----:B------:R0:W-:Y:S04]  /*c7740*/  STL.64 [R1+0x428], R58 ;  /* 0x0004283a01007387 */ /* 0x0001e80000100a00 */
[----:B0-----:R-:W2:Y:S04]  /*c7750*/  LDL.LU.64 R58, [R1+0xa920] ;  /* 0x00a92000013a7983 */ /* 0x001ea80000300a00 */
        /* <DEDUP_REMOVED lines=8> */
[----:B------:R-:W-:-:S07]  /*c77e0*/  F2FP.F16.E5M2.UNPACK_B R43, R43 ;  /* 0x0000002bff2b723e */ /* 0x000fce00020004ff */
[----:B------:R-:W-:Y:S08]  /*c77f0*/  HMMA.16816.F32 R28, R40, R16, R28 ;  /* 0x00000010281c723c */ /* 0x000ff0000000181c */
[----:B--2---:R-:W-:Y:S01]  /*c7800*/  HMMA.16816.F32 R56, R36, R2, R56 ;  /* 0x000000022438723c */ /* 0x004fe20000001838 */
[----:B------:R-:W2:-:S15]  /*c7810*/  LDL.LU R36, [R1+0x70] ;  /* 0x0000700001247983 */ /* 0x000e9e0000300800 */
[----:B------:R-:W-:-:S03]  /*c7820*/  NOP ;  /* 0x0000000000007918 */ /* 0x000fc60000000000 */
[----:B------:R0:W-:Y:S04]  /*c7830*/  STL.64 [R1+0x3c0], R56 ;  /* 0x0003c03801007387 */ /* 0x0001e80000100a00 */
[----:B------:R1:W-:Y:S04]  /*c7840*/  STL.64 [R1+0x3c8], R58 ;  /* 0x0003c83a01007387 */ /* 0x0003e80000100a00 */
[----:B------:R-:W2:Y:S04]  /*c7850*/  LDL.LU R37, [R1+0x74] ;  /* 0x0000740001257983 */ /* 0x000ea80000300800 */
[----:B------:R-:W2:Y:S04]  /*c7860*/  LDL.LU R38, [R1+0x78] ;  /* 0x0000780001267983 */ /* 0x000ea80000300800 */
[----:B------:R-:W2:Y:S04]  /*c7870*/  LDL.LU R39, [R1+0x7c] ;  /* 0x00007c0001277983 */ /* 0x000ea80000300800 */
[----:B0-----:R-:W3:Y:S04]  /*c7880*/  LDL.LU R56, [R1+0x60] ;  /* 0x0000600001387983 */ /* 0x001ee80000300800 */
[----:B------:R-:W3:Y:S04]  /*c7890*/  LDL.LU R57, [R1+0x64] ;  /* 0x0000640001397983 */ /* 0x000ee80000300800 */
[----:B-1----:R-:W3:Y:S04]  /*c78a0*/  LDL.LU R58, [R1+0x68] ;  /* 0x00006800013a7983 */ /* 0x002ee80000300800 */
[----:B------:R-:W3:Y:S04]  /*c78b0*/  LDL.LU R59, [R1+0x6c] ;  /* 0x00006c00013b7983 */ /* 0x000ee80000300800 */
[----:B------:R-:W-:Y:S04]  /*c78c0*/  STL.64 [R1+0x3b0], R28 ;  /* 0x0003b01c01007387 */ /* 0x000fe80000100a00 */
[----:B------:R0:W-:Y:S04]  /*c78d0*/  STL.64 [R1+0x3b8], R30 ;  /* 0x0003b81e01007387 */ /* 0x0001e80000100a00 */
[----:B0-----:R-:W4:Y:S04]  /*c78e0*/  LDL.LU.64 R30, [R1+0xa910] ;  /* 0x00a91000011e7983 */ /* 0x001f280000300a00 */
[----:B------:R-:W4:Y:S01]  /*c78f0*/  LDL.LU.64 R28, [R1+0xa908] ;  /* 0x00a90800011c7983 */ /* 0x000f220000300a00 */
[C---:B------:R-:W-:Y:S08]  /*c7900*/  HMMA.16816.F32 R24, R40.reuse, R6, R24 ;  /* 0x000000062818723c */ /* 0x040ff00000001818 */
[----:B--2---:R-:W-:-:S15]  /*c7910*/  HMMA.16816.F32 R36, R40, R14, R36 ;  /* 0x0000000e2824723c */ /* 0x004fde0000001824 */
[----:B------:R-:W-:-:S04]  /*c7920*/  NOP ;  /* 0x0000000000007918 */ /* 0x000fc80000000000 */
[----:B------:R-:W-:Y:S04]  /*c7930*/  STL.64 [R1+0x3a0], R36 ;  /* 0x0003a02401007387 */ /* 0x000fe80000100a00 */
[----:B------:R3:W-:Y:S04]  /*c7940*/  STL.64 [R1+0x3a8], R38 ;  /* 0x0003a82601007387 */ /* 0x0007e80000100a00 */
[----:B------:R-:W-:Y:S04]  /*c7950*/  STL.64 [R1+0xa8e0], R14 ;  /* 0x00a8e00e01007387 */ /* 0x000fe80000100a00 */
[----:B------:R0:W-:Y:S01]  /*c7960*/  STL.64 [R1+0xa8d8], R12 ;  /* 0x00a8d80c01007387 */ /* 0x0001e20000100a00 */
[C---:B---3--:R-:W-:Y:S08]  /*c7970*/  HMMA.16816.F32 R36, R40.reuse, R12, R56 ;  /* 0x0000000c2824723c */ /* 0x048ff00000001838 */
[C---:B0-----:R-:W-:Y:S08]  /*c7980*/  HMMA.16816.F32 R12, R40.reuse, R10, R44 ;  /* 0x0000000a280c723c */ /* 0x041ff0000000182c */
[C---:B----4-:R-:W-:Y:S03]  /*c7990*/  HMMA.16816.F32 R28, R40.reuse, R8, R28 ;  /* 0x00000008281c723c */ /* 0x050fe6000000181c */
[----:B------:R-:W-:Y:S04]  /*c79a0*/  STL.64 [R1+0x390], R36 ;  /* 0x0003902401007387 */ /* 0x000fe80000100a00 */
[----:B------:R-:W-:Y:S04]  /*c79b0*/  STL.64 [R1+0x398], R38 ;  /* 0x0003982601007387 */ /* 0x000fe80000100a00 */
[----:B------:R-:W-:Y:S04]  /*c79c0*/  STL.64 [R1+0x340], R12 ;  /* 0x0003400c01007387 */ /* 0x000fe80000100a00 */
[----:B------:R0:W-:Y:S02]  /*c79d0*/  STL.64 [R1+0x348], R14 ;  /* 0x0003480e01007387 */ /* 0x0001e40000100a00 */
[----:B0-----:R-:W-:Y:S02]  /*c79e0*/  HMMA.16816.F32 R12, R40, R4, R20 ;  /* 0x00000004280c723c */ /* 0x001fe40000001814 */
[----:B------:R-:W-:Y:S04]  /*c79f0*/  STL.64 [R1+0x320], R28 ;  /* 0x0003201c01007387 */ /* 0x000fe80000100a00 */
[----:B------:R-:W-:Y:S01]  /*c7a00*/  STL.64 [R1+0x328], R30 ;  /* 0x0003281e01007387 */ /* 0x000fe20000100a00 */
[----:B------:R-:W-:-:S03]  /*c7a10*/  IMAD.MOV.U32 R36, RZ, RZ, R35 ;  /* 0x000000ffff247224 */ /* 0x000fc600078e0023 */
[----:B------:R0:W-:Y:S01]  /*c7a20*/  STL.64 [R1+0x2f0], R24 ;  /* 0x0002f01801007387 */ /* 0x0001e20000100a00 */
[----:B------:R-:W-:-:S03]  /*c7a30*/  IMAD.MOV.U32 R37, RZ, RZ, R34 ;  /* 0x000000ffff257224 */ /* 0x000fc600078e0022 */
[----:B------:R1:W-:Y:S01]  /*c7a40*/  STL.64 [R1+0x2f8], R26 ;  /* 0x0002f81a01007387 */ /* 0x0003e20000100a00 */
[----:B------:R-:W-:-:S04]  /*c7a50*/  IMAD.MOV.U32 R38, RZ, RZ, R33 ;  /* 0x000000ffff267224 */ /* 0x000fc800078e0021 */
[----:B------:R2:W-:Y:S01]  /*c7a60*/  STL.64 [R1+0x2e0], R12 ;  /* 0x0002e00c01007387 */ /* 0x0005e20000100a00 */
[----:B------:R-:W-:-:S03]  /*c7a70*/  IMAD.MOV.U32 R39, RZ, RZ, R32 ;  /* 0x000000ffff277224 */ /* 0x000fc600078e0020 */
[----:B------:R3:W-:Y:S04]  /*c7a80*/  STL.64 [R1+0x2e8], R14 ;  /* 0x0002e80e01007387 */ /* 0x0007e80000100a00 */
[----:B------:R-:W4:Y:S04]  /*c7a90*/  LDL.LU R35, [R1+0xa904] ;  /* 0x00a9040001237983 */ /* 0x000f280000300800 */
[----:B------:R-:W4:Y:S04]  /*c7aa0*/  LDL.LU R34, [R1+0xa900] ;  /* 0x00a9000001227983 */ /* 0x000f280000300800 */
[----:B------:R-:W4:Y:S04]  /*c7ab0*/  LDL.LU R33, [R1+0xa8fc] ;  /* 0x00a8fc0001217983 */ /* 0x000f280000300800 */
[----:B------:R-:W4:Y:S04]  /*c7ac0*/  LDL.LU R32, [R1+0xa8f8] ;  /* 0x00a8f80001207983 */ /* 0x000f280000300800 */
[----:B0-----:R-:W4:Y:S04]  /*c7ad0*/  LDL.LU R24, [R1+0x370] ;  /* 0x0003700001187983 */ /* 0x001f280000300800 */
[----:B------:R-:W4:Y:S04]  /*c7ae0*/  LDL.LU R25, [R1+0x374] ;  /* 0x0003740001197983 */ /* 0x000f280000300800 */
[----:B-1----:R-:W4:Y:S04]  /*c7af0*/  LDL.LU R26, [R1+0x378] ;  /* 0x00037800011a7983 */ /* 0x002f280000300800 */
        /* <DEDUP_REMOVED lines=9> */
[----:B------:R-:W4:Y:S01]  /*c7b90*/  LDL.LU R51, [R1+0x3fc] ;  /* 0x0003fc0001337983 */ /* 0x000f220000300800 */
[----:B------:R-:W-:-:S03]  /*c7ba0*/  IMAD R45, R54, 0x100, R53 ;  /* 0x00000100362d7824 */ /* 0x000fc600078e0235 */
[----:B--2---:R-:W2:Y:S04]  /*c7bb0*/  LDL.LU R12, [R1+0x300] ;  /* 0x00030000010c7983 */ /* 0x004ea80000300800 */
[----:B------:R-:W2:Y:S01]  /*c7bc0*/  LDL.LU R13, [R1+0x304] ;  /* 0x00030400010d7983 */ /* 0x000ea20000300800 */
[----:B------:R-:W-:-:S03]  /*c7bd0*/  IMAD R46, R61, 0x100, R55 ;  /* 0x000001003d2e7824 */ /* 0x000fc600078e0237 */
[----:B---3--:R-:W2:Y:S04]  /*c7be0*/  LDL.LU R14, [R1+0x308] ;  /* 0x00030800010e7983 */ /* 0x008ea80000300800 */
[----:B------:R-:W2:Y:S01]  /*c7bf0*/  LDL.LU R15, [R1+0x30c] ;  /* 0x00030c00010f7983 */ /* 0x000ea20000300800 */
[----:B----4-:R-:W-:Y:S02]  /*c7c00*/  IMAD.MOV.U32 R55, RZ, RZ, R35 ;  /* 0x000000ffff377224 */ /* 0x010fe400078e0023 */
[----:B------:R-:W-:Y:S02]  /*c7c10*/  IMAD.MOV.U32 R54, RZ, RZ, R34 ;  /* 0x000000ffff367224 */ /* 0x000fe400078e0022 */
[----:B------:R-:W-:Y:S02]  /*c7c20*/  IMAD.MOV.U32 R53, RZ, RZ, R33 ;  /* 0x000000ffff357224 */ /* 0x000fe400078e0021 */
[----:B------:R-:W-:-:S02]  /*c7c30*/  IMAD.MOV.U32 R52, RZ, RZ, R32 ;  /* 0x000000ffff347224 */ /* 0x000fc400078e0020 */
[----:B------:R-:W3:Y:S04]  /*c7c40*/  LDL.LU R32, [R1+0xa8f4] ;  /* 0x00a8f40001207983 */ /* 0x000ee80000300800 */
[----:B------:R-:W3:Y:S04]  /*c7c50*/  LDL.LU R33, [R1+0xa8f0] ;  /* 0x00a8f00001217983 */ /* 0x000ee80000300800 */
[----:B------:R-:W3:Y:S04]  /*c7c60*/  LDL.LU R34, [R1+0xa8ec] ;  /* 0x00a8ec0001227983 */ /* 0x000ee80000300800 */
[----:B------:R-:W3:Y:S01]  /*c7c70*/  LDL.LU R35, [R1+0xa8e8] ;  /* 0x00a8e80001237983 */ /* 0x000ee20000300800 */
[----:B------:R-:W-:Y:S01]  /*c7c80*/  IMAD R47, R0, 0x100, R60 ;  /* 0x00000100002f7824 */ /* 0x000fe200078e023c */
[----:B------:R-:W-:-:S02]  /*c7c90*/  F2FP.F16.E5M2.UNPACK_B R44, R44 ;  /* 0x0000002cff2c723e */ /* 0x000fc400020004ff */
[----:B------:R-:W-:Y:S01]  /*c7ca0*/  F2FP.F16.E5M2.UNPACK_B R45, R45 ;  /* 0x0000002dff2d723e */ /* 0x000fe200020004ff */
[----:B------:R-:W4:Y:S01]  /*c7cb0*/  LDL.LU R29, [R1+0x21a8] ;  /* 0x0021a800011d7983 */ /* 0x000f220000300800 */
        /* <DEDUP_REMOVED lines=13> */
[----:B--2---:R-:W-:Y:S08]  /*c7d90*/  HMMA.16816.F32 R12, R44, R16, R12 ;  /* 0x000000102c0c723c */ /* 0x004ff0000000180c */
[----:B---3--:R-:W-:Y:S01]  /*c7da0*/  HMMA.16816.F32 R40, R40, R2, R32 ;  /* 0x000000022828723c */ /* 0x008fe20000001820 */
[----:B------:R-:W2:Y:S04]  /*c7db0*/  LDL.LU R32, [R1+0x350] ;  /* 0x0003500001207983 */ /* 0x000ea80000300800 */
[----:B------:R-:W2:Y:S04]  /*c7dc0*/  LDL.LU R33, [R1+0x354] ;  /* 0x0003540001217983 */ /* 0x000ea80000300800 */
[----:B------:R-:W2:Y:S04]  /*c7dd0*/  LDL.LU R34, [R1+0x358] ;  /* 0x0003580001227983 */ /* 0x000ea80000300800 */
[----:B------:R-:W2:Y:S06]  /*c7de0*/  LDL.LU R35, [R1+0x35c] ;  /* 0x00035c0001237983 */ /* 0x000eac0000300800 */
[----:B------:R0:W-:Y:S04]  /*c7df0*/  STL [R1+0xa1a4], R40 ;  /* 0x00a1a42801007387 */ /* 0x0001e80000100800 */
[----:B------:R1:W-:Y:S04]  /*c7e00*/  STL [R1+0xa1a0], R41 ;  /* 0x00a1a02901007387 */ /* 0x0003e80000100800 */
[----:B------:R3:W-:Y:S04]  /*c7e10*/  STL [R1+0xa19c], R42 ;  /* 0x00a19c2a01007387 */ /* 0x0007e80000100800 */
[----:B------:R3:W-:Y:S04]  /*c7e20*/  STL [R1+0xa198], R43 ;  /* 0x00a1982b01007387 */ /* 0x0007e80000100800 */
[----:B0-----:R-:W2:Y:S04]  /*c7e30*/  LDL.LU R40, [R1+0x330] ;  /* 0x0003300001287983 */ /* 0x001ea80000300800 */
[----:B-1----:R-:W2:Y:S04]  /*c7e40*/  LDL.LU R41, [R1+0x334] ;  /* 0x0003340001297983 */ /* 0x002ea80000300800 */
[----:B---3--:R-:W2:Y:S04]  /*c7e50*/  LDL.LU R42, [R1+0x338] ;  /* 0x00033800012a7983 */ /* 0x008ea80000300800 */
[----:B------:R-:W2:Y:S04]  /*c7e60*/  LDL.LU R43, [R1+0x33c] ;  /* 0x00033c00012b7983 */ /* 0x000ea80000300800 */
[----:B------:R-:W-:Y:S04]  /*c7e70*/  STL.64 [R1+0x2d0], R12 ;  /* 0x0002d00c01007387 */ /* 0x000fe80000100a00 */
[----:B------:R0:W-:Y:S04]  /*c7e80*/  STL.64 [R1+0x2d8], R14 ;  /* 0x0002d80e01007387 */ /* 0x0001e80000100a00 */
[----:B0-----:R-:W2:Y:S04]  /*c7e90*/  LDL.LU.64 R14, [R1+0xa8e0] ;  /* 0x00a8e000010e7983 */ /* 0x001ea80000300a00 */
[----:B------:R-:W3:Y:S01]  /*c7ea0*/  LDL.LU.64 R12, [R1+0xa8d8] ;  /* 0x00a8d800010c7983 */ /* 0x000ee20000300a00 */
[C---:B------:R-:W-:Y:S08]  /*c7eb0*/  HMMA.16816.F32 R52, R44.reuse, R6, R52 ;  /* 0x000000062c34723c */ /* 0x040ff00000001834 */
[C---:B------:R-:W-:Y:S08]  /*c7ec0*/  HMMA.16816.F32 R48, R44.reuse, R4, R48 ;  /* 0x000000042c30723c */ /* 0x040ff00000001830 */
[----:B--2---:R-:W-:-:S15]  /*c7ed0*/  HMMA.16816.F32 R40, R44, R14, R40 ;  /* 0x0000000e2c28723c */ /* 0x004fde0000001828 */
[----:B------:R-:W-:-:S04]  /*c7ee0*/  NOP ;  /* 0x0000000000007918 */ /* 0x000fc80000000000 */
[----:B------:R-:W-:Y:S04]  /*c7ef0*/  STL.64 [R1+0x2c0], R40 ;  /* 0x0002c02801007387 */ /* 0x000fe80000100a00 */
[----:B------:R3:W-:Y:S02]  /*c7f00*/  STL.64 [R1+0x2c8], R42 ;  /* 0x0002c82a01007387 */ /* 0x0007e40000100a00 */
[C---:B---3--:R-:W-:Y:S08]  /*c7f10*/  HMMA.16816.F32 R40, R44.reuse, R12, R32 ;  /* 0x0000000c2c28723c */ /* 0x048ff00000001820 */
[C---:B------:R-:W-:Y:S08]  /*c7f20*/  HMMA.16816.F32 R32, R44.reuse, R10, R20 ;  /* 0x0000000a2c20723c */ /* 0x040ff00000001814 */
[----:B------:R-:W-:Y:S03]  /*c7f30*/  HMMA.16816.F32 R20, R44, R8, R24 ;  /* 0x000000082c14723c */ /* 0x000fe60000001818 */
[----:B------:R-:W-:Y:S04]  /*c7f40*/  STL.64 [R1+0x2b0], R40 ;  /* 0x0002b02801007387 */ /* 0x000fe80000100a00 */
[----:B------:R0:W-:Y:S04]  /*c7f50*/  STL.64 [R1+0x2b8], R42 ;  /* 0x0002b82a01007387 */ /* 0x0001e80000100a00 */
[----:B------:R-:W-:Y:S04]  /*c7f60*/  STL.64 [R1+0x2a0], R32 ;  /* 0x0002a02001007387 */ /* 0x000fe80000100a00 */
[----:B------:R-:W-:Y:S04]  /*c7f70*/  STL.64 [R1+0x2a8], R34 ;  /* 0x0002a82201007387 */ /* 0x000fe80000100a00 */
[----:B0-----:R-:W-:Y:S01]  /*c7f80*/  IMAD.MOV.U32 R43, RZ, RZ, R21 ;  /* 0x000000ffff2b7224 */ /* 0x001fe200078e0015 */
[----:B------:R0:W-:Y:S01]  /*c7f90*/  STL [R1+0x40], R20 ;  /* 0x0000401401007387 */ /* 0x0001e20000100800 */
[----:B------:R-:W-:-:S02]  /*c7fa0*/  IMAD.MOV.U32 R42, RZ, RZ, R22 ;  /* 0x000000ffff2a7224 */ /* 0x000fc400078e0016 */
[----:B------:R-:W-:Y:S02]  /*c7fb0*/  IMAD.MOV.U32 R41, RZ, RZ, R23 ;  /* 0x000000ffff297224 */ /* 0x000fe400078e0017 */
[----:B----4-:R-:W-:Y:S02]  /*c7fc0*/  IMAD R21, R19, 0x100, R31 ;  /* 0x0000010013157824 */ /* 0x010fe400078e021f */
[----:B------:R-:W-:Y:S02]  /*c7fd0*/  IMAD R22, R61, 0x100, R18 ;  /* 0x000001003d167824 */ /* 0x000fe400078e0212 */
[----:B------:R-:W-:Y:S02]  /*c7fe0*/  IMAD R23, R0, 0x100, R60 ;  /* 0x0000010000177824 */ /* 0x000fe400078e023c */
[----:B0-----:R-:W-:Y:S01]  /*c7ff0*/  IMAD R20, R30, 0x100, R29 ;  /* 0x000001001e147824 */ /* 0x001fe200078e021d */
[----:B------:R-:W-:Y:S02]  /*c8000*/  F2FP.F16.E5M2.UNPACK_B R21, R21 ;  /* 0x00000015ff15723e */ /* 0x000fe400020004ff */
[----:B------:R-:W-:-:S02]  /*c8010*/  F2FP.F16.E5M2.UNPACK_B R22, R22 ;  /* 0x00000016ff16723e */ /* 0x000fc400020004ff */
[----:B------:R-:W-:Y:S02]  /*c8020*/  F2FP.F16.E5M2.UNPACK_B R20, R20 ;  /* 0x00000014ff14723e */ /* 0x000fe400020004ff */
[----:B------:R-:W-:Y:S01]  /*c8030*/  F2FP.F16.E5M2.UNPACK_B R23, R23 ;  /* 0x00000017ff17723e */ /* 0x000fe200020004ff */
[----:B------:R-:W-:Y:S08]  /*c8040*/  HMMA.16816.F32 R44, R44, R2, R36 ;  /* 0x000000022c2c723c */ /* 0x000ff00000001824 */
[C---:B------:R-:W-:Y:S01]  /*c8050*/  HMMA.16816.F32 R24, R20.reuse, R16, R56 ;  /* 0x000000101418723c */ /* 0x040fe20000001838 */
[----:B------:R-:W-:Y:S04]  /*c8060*/  STL.64 [R1+0xa8d0], R10 ;  /* 0x00a8d00a01007387 */ /* 0x000fe80000100a00 */
[----:B------:R0:W-:Y:S04]  /*c8070*/  STL.64 [R1+0xa8c8], R8 ;  /* 0x00a8c80801007387 */ /* 0x0001e80000100a00 */
[----:B------:R-:W-:Y:S04]  /*c8080*/  STL.64 [R1+0xa150], R54 ;  /* 0x00a1503601007387 */ /* 0x000fe80000100a00 */
[----:B------:R-:W-:Y:S04]  /*c8090*/  STL.64 [R1+0xa148], R52 ;  /* 0x00a1483401007387 */ /* 0x000fe80000100a00 */
[----:B------:R-:W-:Y:S04]  /*c80a0*/  STL.64 [R1+0xa160], R50 ;  /* 0x00a1603201007387 */ /* 0x000fe80000100a00 */
[----:B------:R1:W-:Y:S04]  /*c80b0*/  STL.64 [R1+0xa158], R48 ;  /* 0x00a1583001007387 */ /* 0x0003e80000100a00 */
[----:B------:R-:W-:Y:S04]  /*c80c0*/  STL.64 [R1+0xa170], R46 ;  /* 0x00a1702e01007387 */ /* 0x000fe80000100a00 */
[----:B------:R-:W-:Y:S04]  /*c80d0*/  STL.64 [R1+0xa168], R44 ;  /* 0x00a1682c01007387 */ /* 0x000fe80000100a00 */
[----:B0-----:R-:W2:Y:S04]  /*c80e0*/  LDL.LU R8, [R1+0x410] ;  /* 0x0004100001087983 */ /* 0x001ea80000300800 */
[----:B------:R0:W-:Y:S04]  /*c80f0*/  STL.64 [R1+0x290], R24 ;  /* 0x0002901801007387 */ /* 0x0001e80000100a00 */
[----:B------:R3:W-:Y:S04]  /*c8100*/  STL.64 [R1+0x298], R26 ;  /* 0x0002981a01007387 */ /* 0x0007e80000100a00 */
[----:B------:R-:W2:Y:S04]  /*c8110*/  LDL.LU R9, [R1+0x414] ;  /* 0x0004140001097983 */ /* 0x000ea80000300800 */
[----:B------:R-:W2:Y:S04]  /*c8120*/  LDL.LU R10, [R1+0x418] ;  /* 0x00041800010a7983 */ /* 0x000ea80000300800 */
[----:B------:R-:W2:Y:S04]  /*c8130*/  LDL.LU R11, [R1+0x41c] ;  /* 0x00041c00010b7983 */ /* 0x000ea80000300800 */
        /* <DEDUP_REMOVED lines=8> */
[----:B0-----:R-:W4:Y:S04]  /*c81c0*/  LDL.LU R24, [R1+0x4c0] ;  /* 0x0004c00001187983 */ /* 0x001f280000300800 */
[----:B------:R-:W4:Y:S04]  /*c81d0*/  LDL.LU R25, [R1+0x4c4] ;  /* 0x0004c40001197983 */ /* 0x000f280000300800 */
[----:B---3--:R-:W3:Y:S04]  /*c81e0*/  LDL.LU R26, [R1+0x4c8] ;  /* 0x0004c800011a7983 */ /* 0x008ee80000300800 */
        /* <DEDUP_REMOVED lines=21> */
[----:B--2---:R-:W-:-:S15]  /*c8340*/  HMMA.16816.F32 R8, R20, R14, R8 ;  /* 0x0000000e1408723c */ /* 0x004fde0000001808 */
[----:B------:R-:W-:-:S04]  /*c8350*/  NOP ;  /* 0x0000000000007918 */ /* 0x000fc80000000000 */
[----:B------:R-:W-:Y:S02]  /*c8360*/  IMAD.MOV.U32 R47, RZ, RZ, R8 ;  /* 0x000000ffff2f7224 */ /* 0x000fe400078e0008 */
[----:B------:R-:W-:Y:S02]  /*c8370*/  IMAD.MOV.U32 R46, RZ, RZ, R9 ;  /* 0x000000ffff2e7224 */ /* 0x000fe400078e0009 */
[----:B------:R-:W-:Y:S02]  /*c8380*/  IMAD.MOV.U32 R45, RZ, RZ, R10 ;  /* 0x000000ffff2d7224 */ /* 0x000fe400078e000a */
[----:B------:R-:W-:Y:S02]  /*c8390*/  IMAD.MOV.U32 R44, RZ, RZ, R11 ;  /* 0x000000ffff2c7224 */ /* 0x000fe400078e000b */
[----:B------:R-:W2:Y:S04]  /*c83a0*/  LDL.LU.64 R10, [R1+0xa8d0] ;  /* 0x00a8d000010a7983 */ /* 0x000ea80000300a00 */
[----:B------:R-:W2:Y:S04]  /*c83b0*/  LDL.LU.64 R8, [R1+0xa8c8] ;  /* 0x00a8c80001087983 */ /* 0x000ea80000300a00 */
[----:B------:R-:W-:Y:S04]  /*c83c0*/  STL.64 [R1+0xa1b0], R46 ;  /* 0x00a1b02e01007387 */ /* 0x000fe80000100a00 */
[----:B------:R0:W-:Y:S04]  /*c83d0*/  STL.64 [R1+0xa1a8], R44 ;  /* 0x00a1a82c01007387 */ /* 0x0001e80000100a00 */
[----:B0-----:R-:W2:Y:S04]  /*c83e0*/  LDL.LU R44, [R1+0x430] ;  /* 0x00043000012c7983 */ /* 0x001ea80000300800 */
[----:B------:R-:W2:Y:S04]  /*c83f0*/  LDL.LU R45, [R1+0x434] ;  /* 0x00043400012d7983 */ /* 0x000ea80000300800 */
[----:B------:R-:W2:Y:S04]  /*c8400*/  LDL.LU R46, [R1+0x438] ;  /* 0x00043800012e7983 */ /* 0x000ea80000300800 */
[----:B------:R-:W2:Y:S01]  /*c8410*/  LDL.LU R47, [R1+0x43c] ;  /* 0x00043c00012f7983 */ /* 0x000ea20000300800 */
[----:B---3--:R-:W-:Y:S01]  /*c8420*/  HMMA.16816.F32 R32, R20, R6, R32 ;  /* 0x000000061420723c */ /* 0x008fe20000001820 */
[----:B----4-:R-:W-:-:S02]  /*c8430*/  IMAD R18, R18, 0x100, R29 ;  /* 0x0000010012127824 */ /* 0x010fc400078e021d */
[----:B------:R-:W-:-:S05]  /*c8440*/  IMAD R19, R19, 0x100, R30 ;  /* 0x0000010013137824 */ /* 0x000fca00078e021e */
[----:B--2---:R-:W-:-:S15]  /*c8450*/  HMMA.16816.F32 R44, R20, R12, R44 ;  /* 0x0000000c142c723c */ /* 0x004fde000000182c */
[----:B------:R-:W-:-:S04]  /*c8460*/  NOP ;  /* 0x0000000000007918 */ /* 0x000fc80000000000 */
[----:B------:R-:W-:Y:S04]  /*c8470*/  STL.64 [R1+0x270], R44 ;  /* 0x0002702c01007387 */ /* 0x000fe80000100a00 */
[----:B------:R0:W-:Y:S02]  /*c8480*/  STL.64 [R1+0x278], R46 ;  /* 0x0002782e01007387 */ /* 0x0001e40000100a00 */
[----:B0-----:R-:W-:-:S15]  /*c8490*/  HMMA.16816.F32 R44, R20, R10, R48 ;  /* 0x0000000a142c723c */ /* 0x001fde0000001830 */
[----:B------:R-:W-:-:S04]  /*c84a0*/  NOP ;  /* 0x0000000000007918 */ /* 0x000fc80000000000 */
[----:B------:R-:W-:Y:S02]  /*c84b0*/  IMAD.MOV.U32 R51, RZ, RZ, R44 ;  /* 0x000000ffff337224 */ /* 0x000fe400078e002c */
[----:B------:R-:W-:Y:S02]  /*c84c0*/  IMAD.MOV.U32 R50, RZ, RZ, R45 ;  /* 0x000000ffff327224 */ /* 0x000fe400078e002d */
[----:B------:R-:W-:Y:S02]  /*c84d0*/  IMAD.MOV.U32 R49, RZ, RZ, R46 ;  /* 0x000000ffff317224 */ /* 0x000fe400078e002e */
[----:B------:R-:W-:Y:S02]  /*c84e0*/  IMAD.MOV.U32 R48, RZ, RZ, R47 ;  /* 0x000000ffff307224 */ /* 0x000fe400078e002f */
[----:B------:R-:W-:Y:S01]  /*c84f0*/  HMMA.16816.F32 R44, R20, R8, R52 ;  /* 0x00000008142c723c */ /* 0x000fe20000001834 */
[----:B------:R-:W-:Y:S04]  /*c8500*/  STL.64 [R1+0xa1c0], R50 ;  /* 0x00a1c03201007387 */ /* 0x000fe80000100a00 */
[----:B------:R-:W-:-:S14]  /*c8510*/  STL.64 [R1+0xa1b8], R48 ;  /* 0x00a1b83001007387 */ /* 0x000fdc0000100a00 */
[----:B------:R-:W-:Y:S01]  /*c8520*/  STL [R1+0x250], R44 ;  /* 0x0002502c01007387 */ /* 0x000fe20000100800 */
[----:B------:R-:W-:-:S03]  /*c8530*/  IMAD.MOV.U32 R40, RZ, RZ, R45 ;  /* 0x000000ffff287224 */ /* 0x000fc600078e002d */
[----:B------:R-:W-:Y:S04]  /*c8540*/  STL.64 [R1+0x258], R46 ;  /* 0x0002582e01007387 */ /* 0x000fe80000100a00 */
[----:B------:R-:W-:Y:S04]  /*c8550*/  STL.64 [R1+0xa8b0], R10 ;  /* 0x00a8b00a01007387 */ /* 0x000fe80000100a00 */
[----:B------:R0:W-:Y:S04]  /*c8560*/  STL.64 [R1+0xa8a8], R8 ;  /* 0x00a8a80801007387 */ /* 0x0001e80000100a00 */
[----:B------:R-:W-:Y:S04]  /*c8570*/  STL.64 [R1+0xa1d0], R42 ;  /* 0x00a1d02a01007387 */ /* 0x000fe80000100a00 */
[----:B------:R-:W-:Y:S04]  /*c8580*/  STL.64 [R1+0xa1c8], R40 ;  /* 0x00a1c82801007387 */ /* 0x000fe80000100a00 */
[----:B------:R-:W-:Y:S01]  /*c8590*/  STL.64 [R1+0xa890], R6 ;  /* 0x00a8900601007387 */ /* 0x000fe20000100a00 */
[----:B0-----:R-:W-:Y:S03]  /*c85a0*/  HMMA.16816.F32 R8, R20, R4, R24 ;  /* 0x000000041408723c */ /* 0x001fe60000001818 */
[----:B------:R-:W-:Y:S04]  /*c85b0*/  STL.64 [R1+0x240], R32 ;  /* 0x0002402001007387 */ /* 0x000fe80000100a00 */
[----:B------:R-:W-:Y:S04]  /*c85c0*/  STL.64 [R1+0x248], R34 ;  /* 0x0002482201007387 */ /* 0x000fe80000100a00 */
[----:B------:R0:W-:Y:S01]  /*c85d0*/  STL.64 [R1+0xa888], R4 ;  /* 0x00a8880401007387 */ /* 0x0001e20000100a00 */
[----:B------:R-:W-:-:S02]  /*c85e0*/  IMAD R24, R61, 0x100, R31 ;  /* 0x000001003d187824 */ /* 0x000fc400078e021f */
[----:B------:R-:W-:Y:S01]  /*c85f0*/  IMAD R25, R0, 0x100, R60 ;  /* 0x0000010000197824 */ /* 0x000fe200078e023c */
[----:B0-----:R-:W-:Y:S01]  /*c8600*/  HMMA.16816.F32 R4, R20, R2, R36 ;  /* 0x000000021404723c */ /* 0x001fe20000001824 */
[----:B------:R-:W-:Y:S02]  /*c8610*/  F2FP.F16.E5M2.UNPACK_B R20, R18 ;  /* 0x00000012ff14723e */ /* 0x000fe400020004ff */
[----:B------:R-:W-:Y:S02]  /*c8620*/  F2FP.F16.E5M2.UNPACK_B R21, R19 ;  /* 0x00000013ff15723e */ /* 0x000fe400020004ff */
[----:B------:R-:W-:Y:S02]  /*c8630*/  F2FP.F16.E5M2.UNPACK_B R22, R24 ;  /* 0x00000018ff16723e */ /* 0x000fe400020004ff */
[----:B------:R-:W-:Y:S01]  /*c8640*/  F2FP.F16.E5M2.UNPACK_B R23, R25 ;  /* 0x00000019ff17723e */ /* 0x000fe200020004ff */
[----:B------:R-:W-:Y:S04]  /*c8650*/  STL.64 [R1+0x230], R8 ;  /* 0x0002300801007387 */ /* 0x000fe80000100a00 */
[----:B------:R-:W-:Y:S07]  /*c8660*/  STL.64 [R1+0x238], R10 ;  /* 0x0002380a01007387 */ /* 0x000fee0000100a00 */
[----:B------:R-:W-:Y:S04]  /*c8670*/  STL.64 [R1+0x30], R4 ;  /* 0x0000300401007387 */ /* 0x000fe80000100a00 */
[----:B------:R0:W-:Y:S04]  /*c8680*/  STL.64 [R1+0x38], R6 ;  /* 0x0000380601007387 */ /* 0x0001e80000100a00 */
[----:B------:R-:W2:Y:S01]  /*c8690*/  LDL.LU R28, [R1+0x670] ;  /* 0x00067000011c7983 */ /* 0x000ea20000300800 */
[----:B0-----:R-:W-:-:S15]  /*c86a0*/  HMMA.16816.F32 R4, R20, R16, R56 ;  /* 0x000000101404723c */ /* 0x001fde0000001838 */
[----:B------:R-:W-:-:S04]  /*c86b0*/  NOP ;  /* 0x0000000000007918 */ /* 0x000fc80000000000 */
        /* <DEDUP_REMOVED lines=19> */
[----:B0-----:R-:W2:Y:S04]  /*c87f0*/  LDL.LU R52, [R1+0x590] ;  /* 0x0005900001347983 */ /* 0x001ea80000300800 */
[----:B------:R-:W2:Y:S04]  /*c8800*/  LDL.LU R53, [R1+0x594] ;  /* 0x0005940001357983 */ /* 0x000ea80000300800 */
[----:B------:R-:W3:Y:S04]  /*c8810*/  LDL.LU R54, [R1+0x598] ;  /* 0x0005980001367983 */ /* 0x000ee80000300800 */
[----:B------:R-:W3:Y:S04]  /*c8820*/  LDL.LU R55, [R1+0x59c] ;  /* 0x00059c0001377983 */ /* 0x000ee80000300800 */
[----:B---3--:R-:W-:Y:S04]  /*c8830*/  STL.64 [R1+0xa8a0], R54 ;  /* 0x00a8a03601007387 */ /* 0x008fe80000100a00 */
[----:B--2---:R0:W-:Y:S04]  /*c8840*/  STL.64 [R1+0xa898], R52 ;  /* 0x00a8983401007387 */ /* 0x0041e80000100a00 */
[----:B-1----:R-:W2:Y:S04]  /*c8850*/  LDL.LU R48, [R1+0x570] ;  /* 0x0005700001307983 */ /* 0x002ea80000300800 */
        /* <DEDUP_REMOVED lines=17> */
[----:B-1----:R-:W2:Y:S04]  /*c8970*/  LDL.LU R48, [R1+0x520] ;  /* 0x0005200001307983 */ /* 0x002ea80000300800 */
        /* <DEDUP_REMOVED lines=69> */
[----:B------:R-:W3:Y:S01]  /*c8dd0*/  LDL.LU.64 R52, [R1+0xa868] ;  /* 0x00a8680001347983 */ /* 0x000ee20000300a00 */
[----:B------:R-:W-:Y:S03]  /*c8de0*/  HMMA.16816.F32 R20, R20, R2, R28 ;  /* 0x000000021414723c */ /* 0x000fe6000000181c */
[----:B------:R-:W4:Y:S04]  /*c8df0*/  LDL.LU.64 R30, [R1+0xa860] ;  /* 0x00a86000011e7983 */ /* 0x000f280000300a00 */
[----:B------:R-:W4:Y:S04]  /*c8e00*/  LDL.LU.64 R28, [R1+0xa858] ;  /* 0x00a85800011c7983 */ /* 0x000f280000300a00 */
[----:B------:R-:W-:Y:S08]  /*c8e10*/  STL [R1+0xa850], R3 ;  /* 0x00a8500301007387 */ /* 0x000ff00000100800 */
[----:B------:R0:W-:Y:S04]  /*c8e20*/  STL.64 [R1+0x20], R20 ;  /* 0x0000201401007387 */ /* 0x0001e80000100a00 */
[----:B------:R1:W-:Y:S01]  /*c8e30*/  STL.64 [R1+0x28], R22 ;  /* 0x0000281601007387 */ /* 0x0003e20000100a00 */
[----:B0-----:R-:W-:-:S02]  /*c8e40*/  F2FP.F16.E5M2.UNPACK_B R20, R18 ;  /* 0x00000012ff14723e */ /* 0x001fc400020004ff */
[----:B------:R-:W-:Y:S02]  /*c8e50*/  F2FP.F16.E5M2.UNPACK_B R21, R19 ;  /* 0x00000013ff15723e */ /* 0x000fe400020004ff */
[----:B-1----:R-:W-:Y:S02]  /*c8e60*/  F2FP.F16.E5M2.UNPACK_B R22, R24 ;  /* 0x00000018ff16723e */ /* 0x002fe400020004ff */
[----:B------:R-:W-:-:S07]  /*c8e70*/  F2FP.F16.E5M2.UNPACK_B R23, R25 ;  /* 0x00000019ff17723e */ /* 0x000fce00020004ff */
[----:B------:R-:W-:-:S15]  /*c8e80*/  HMMA.16816.F32 R24, R20, R16, R40 ;  /* 0x000000101418723c */ /* 0x000fde0000001828 */
[----:B------:R-:W-:-:S04]  /*c8e90*/  NOP ;  /* 0x0000000000007918 */ /* 0x000fc80000000000 */
[----:B------:R-:W-:Y:S04]  /*c8ea0*/  STL.64 [R1+0x1b0], R24 ;  /* 0x0001b01801007387 */ /* 0x000fe80000100a00 */
[----:B------:R0:W-:Y:S02]  /*c8eb0*/  STL.64 [R1+0x1b8], R26 ;  /* 0x0001b81a01007387 */ /* 0x0001e40000100a00 */
[----:B0-----:R-:W-:Y:S02]  /*c8ec0*/  HMMA.16816.F32 R24, R20, R12, R44 ;  /* 0x0000000c1418723c */ /* 0x001fe4000000182c */
[----:B------:R-:W-:Y:S01]  /*c8ed0*/  STL.64 [R1+0xa838], R14 ;  /* 0x00a8380e01007387 */ /* 0x000fe20000100a00 */
[----:B------:R-:W-:Y:S02]  /*c8ee0*/  IMAD R18, R61, 0x100, R59 ;  /* 0x000001003d127824 */ /* 0x000fe400078e023b */
[----:B------:R-:W-:-:S03]  /*c8ef0*/  IMAD R19, R0, 0x100, R60 ;  /* 0x0000010000137824 */ /* 0x000fc600078e023c */
[----:B--2---:R-:W-:-:S15]  /*c8f00*/  HMMA.16816.F32 R40, R20, R14, R48 ;  /* 0x0000000e1428723c */ /* 0x004fde0000001830 */
[----:B------:R-:W-:-:S04]  /*c8f10*/  NOP ;  /* 0x0000000000007918 */ /* 0x000fc80000000000 */
[----:B------:R-:W-:Y:S04]  /*c8f20*/  STL.64 [R1+0x1a0], R40 ;  /* 0x0001a02801007387 */ /* 0x000fe80000100a00 */
[----:B------:R-:W-:Y:S04]  /*c8f30*/  STL.64 [R1+0x1a8], R42 ;  /* 0x0001a82a01007387 */ /* 0x000fe80000100a00 */
[----:B------:R-:W-:Y:S04]  /*c8f40*/  STL.64 [R1+0xa830], R12 ;  /* 0x00a8300c01007387 */ /* 0x000fe80000100a00 */
[----:B------:R-:W-:Y:S04]  /*c8f50*/  STL.64 [R1+0x190], R24 ;  /* 0x0001901801007387 */ /* 0x000fe80000100a00 */
[----:B------:R3:W-:Y:S02]  /*c8f60*/  STL.64 [R1+0x198], R26 ;  /* 0x0001981a01007387 */ /* 0x0007e40000100a00 */
[C---:B---3--:R-:W-:Y:S08]  /*c8f70*/  HMMA.16816.F32 R24, R20.reuse, R10, R52 ;  /* 0x0000000a1418723c */ /* 0x048ff00000001834 */
[C---:B------:R-:W-:Y:S01]  /*c8f80*/  HMMA.16816.F32 R12, R20.reuse, R8, R32 ;  /* 0x00000008140c723c */ /* 0x040fe20000001820 */
[----:B------:R-:W-:Y:S10]  /*c8f90*/  STL.64 [R1+0xa818], R10 ;  /* 0x00a8180a01007387 */ /* 0x000ff40000100a00 */
[----:B------:R-:W-:Y:S04]  /*c8fa0*/  STL.64 [R1+0x180], R24 ;  /* 0x0001801801007387 */ /* 0x000fe80000100a00 */
[----:B------:R-:W-:Y:S04]  /*c8fb0*/  STL.64 [R1+0x188], R26 ;  /* 0x0001881a01007387 */ /* 0x000fe80000100a00 */
[----:B------:R-:W-:Y:S04]  /*c8fc0*/  STL.64 [R1+0xa810], R8 ;  /* 0x00a8100801007387 */ /* 0x000fe80000100a00 */
[----:B------:R-:W-:Y:S04]  /*c8fd0*/  STL.64 [R1+0x170], R12 ;  /* 0x0001700c01007387 */ /* 0x000fe80000100a00 */
[----:B------:R4:W-:Y:S02]  /*c8fe0*/  STL.64 [R1+0x178], R14 ;  /* 0x0001780e01007387 */ /* 0x0009e40000100a00 */
[C---:B----4-:R-:W-:Y:S08]  /*c8ff0*/  HMMA.16816.F32 R12, R20.reuse, R6, R28 ;  /* 0x00000006140c723c */ /* 0x050ff0000000181c */
[----:B------:R-:W-:Y:S01]  /*c9000*/  HMMA.16816.F32 R8, R20, R4, R36 ;  /* 0x000000041408723c */ /* 0x000fe20000001824 */
[----:B------:R-:W-:Y:S10]  /*c9010*/  STL.64 [R1+0xa7f8], R6 ;  /* 0x00a7f80601007387 */ /* 0x000ff40000100a00 */
        /* <DEDUP_REMOVED lines=82> */
[----:B------:R-:W4:Y:S01]  /*c9540*/  LDL.LU R3, [R1+0xa850] ;  /* 0x00a8500001037983 */ /* 0x000f220000300800 */
[----:B---3--:R-:W-:Y:S01]  /*c9550*/  IMAD R25, R26, 0x100, R25 ;  /* 0x000001001a197824 */ /* 0x008fe200078e0219 */
[----:B----4-:R-:W-:Y:S02]  /*c9560*/  HMMA.16816.F32 R20, R20, R2, R16 ;  /* 0x000000021414723c */ /* 0x010fe40000001810 */
[----:B------:R-:W2:Y:S04]  /*c9570*/  LDL.LU.64 R18, [R1+0xa848] ;  /* 0x00a8480001127983 */ /* 0x000ea80000300a00 */
[----:B------:R-:W3:-:S13]  /*c9580*/  LDL.LU.64 R16, [R1+0xa840] ;  /* 0x00a8400001107983 */ /* 0x000eda0000300a00 */
        /* <DEDUP_REMOVED lines=40> */
[----:B----4-:R-:W-:-:S15]  /*c9810*/  HMMA.16816.F32 R28, R20, R6, R28 ;  /* 0x00000006141c723c */ /* 0x010fde000000181c */
[----:B------:R-:W-:-:S04]  /*c9820*/  NOP ;  /* 0x0000000000007918 */ /* 0x000fc80000000000 */
[----:B------:R-:W-:Y:S04]  /*c9830*/  STL.64 [R1+0xf0], R28 ;  /* 0x0000f01c01007387 */ /* 0x000fe80000100a00 */
[----:B------:R0:W-:Y:S04]  /*c9840*/  STL.64 [R1+0xf8], R30 ;  /* 0x0000f81e01007387 */ /* 0x0001e80000100a00 */
[----:B0-----:R-:W4:Y:S04]  /*c9850*/  LDL.LU.64 R30, [R1+0xa7e8] ;  /* 0x00a7e800011e7983 */ /* 0x001f280000300a00 */
[----:B------:R-:W4:Y:S01]  /*c9860*/  LDL.LU.64 R28, [R1+0xa7e0] ;  /* 0x00a7e000011c7983 */ /* 0x000f220000300a00 */
[C---:B--2---:R-:W-:Y:S08]  /*c9870*/  HMMA.16816.F32 R40, R20.reuse, R4, R40 ;  /* 0x000000041428723c */ /* 0x044ff00000001828 */
[----:B------:R-:W-:Y:S08]  /*c9880*/  HMMA.16816.F32 R20, R20, R2, R48 ;  /* 0x000000021414723c */ /* 0x000ff00000001830 */
[C---:B---3--:R-:W-:Y:S03]  /*c9890*/  HMMA.16816.F32 R24, R56.reuse, R14, R52 ;  /* 0x0000000e3818723c */ /* 0x048fe60000001834 */
[----:B------:R-:W-:Y:S04]  /*c98a0*/  STL.64 [R1+0xe0], R40 ;  /* 0x0000e02801007387 */ /* 0x000fe80000100a00 */
[----:B------:R0:W-:Y:S04]  /*c98b0*/  STL.64 [R1+0xe8], R42 ;  /* 0x0000e82a01007387 */ /* 0x0001e80000100a00 */
[----:B------:R-:W-:Y:S04]  /*c98c0*/  STL [R1+0xa7b8], R3 ;  /* 0x00a7b80301007387 */ /* 0x000fe80000100800 */
[----:B------:R-:W-:Y:S04]  /*c98d0*/  STL.64 [R1], R20 ;  /* 0x0000001401007387 */ /* 0x000fe80000100a00 */
[----:B------:R1:W-:Y:S01]  /*c98e0*/  STL.64 [R1+0x8], R22 ;  /* 0x0000081601007387 */ /* 0x0003e20000100a00 */
[C---:B0-----:R-:W-:Y:S08]  /*c98f0*/  HMMA.16816.F32 R40, R56.reuse, R16, R44 ;  /* 0x000000103828723c */ /* 0x041ff0000000182c */
[C---:B-1----:R-:W-:Y:S11]  /*c9900*/  HMMA.16816.F32 R20, R56.reuse, R12, R32 ;  /* 0x0000000c3814723c */ /* 0x042ff60000001820 */
        /* <DEDUP_REMOVED lines=12> */
[----:B------:R0:W-:Y:S04]  /*c99d0*/  STL.64 [R1+0xa0], R20 ;  /* 0x0000a01401007387 */ /* 0x0001e80000100a00 */
[----:B------:R1:W-:Y:S04]  /*c99e0*/  STL.64 [R1+0xa8], R22 ;  /* 0x0000a81601007387 */ /* 0x0003e80000100a00 */
[----:B------:R-:W-:Y:S04]  /*c99f0*/  STL.64 [R1+0xa7d0], R8 ;  /* 0x00a7d00801007387 */ /* 0x000fe80000100a00 */
[----:B------:R2:W-:Y:S04]  /*c9a00*/  STL.64 [R1+0x90], R12 ;  /* 0x0000900c01007387 */ /* 0x0005e80000100a00 */
        /* <DEDUP_REMOVED lines=9> */
[----:B--2---:R-:W2:Y:S04]  /*c9aa0*/  LDL.LU R12, [R1+0x830] ;  /* 0x00083000010c7983 */ /* 0x004ea80000300800 */
[----:B------:R-:W2:Y:S04]  /*c9ab0*/  LDL.LU R13, [R1+0x834] ;  /* 0x00083400010d7983 */ /* 0x000ea80000300800 */
[----:B---3--:R-:W2:Y:S04]  /*c9ac0*/  LDL.LU R14, [R1+0x838] ;  /* 0x00083800010e7983 */ /* 0x008ea80000300800 */
        /* <DEDUP_REMOVED lines=40> */
[----:B---3--:R-:W-:Y:S01]  /*c9d50*/  HMMA.16816.F32 R8, R56, R6, R8 ;  /* 0x000000063808723c */ /* 0x008fe20000001808 */
[----:B----4-:R-:W-:-:S15]  /*c9d60*/  IMAD R36, R36, 0x100, R3 ;  /* 0x0000010024247824 */ /* 0x010fde00078e0203 */
[----:B------:R-:W-:-:S03]  /*c9d70*/  NOP ;  /* 0x0000000000007918 */ /* 0x000fc60000000000 */
[----:B------:R-:W-:Y:S04]  /*c9d80*/  STL.64 [R1+0x80], R8 ;  /* 0x0000800801007387 */ /* 0x000fe80000100a00 */
[----:B------:R0:W-:Y:S04]  /*c9d90*/  STL.64 [R1+0x88], R10 ;  /* 0x0000880a01007387 */ /* 0x0001e80000100a00 */
[----:B0-----:R-:W2:Y:S04]  /*c9da0*/  LDL.LU.64 R10, [R1+0xa7d8] ;  /* 0x00a7d800010a7983 */ /* 0x001ea80000300a00 */
[----:B------:R-:W3:Y:S04]  /*c9db0*/  LDL.LU.64 R8, [R1+0xa7d0] ;  /* 0x00a7d00001087983 */ /* 0x000ee80000300a00 */
[----:B------:R-:W-:Y:S04]  /*c9dc0*/  STL.64 [R1+0x70], R12 ;  /* 0x0000700c01007387 */ /* 0x000fe80000100a00 */
[----:B------:R0:W-:Y:S04]  /*c9dd0*/  STL.64 [R1+0x78], R14 ;  /* 0x0000780e01007387 */ /* 0x0001e80000100a00 */
[----:B0-----:R-:W4:Y:S04]  /*c9de0*/  LDL.LU.64 R14, [R1+0xa7c8] ;  /* 0x00a7c800010e7983 */ /* 0x001f280000300a00 */
        /* <DEDUP_REMOVED lines=8> */
[----:B------:R-:W-:-:S07]  /*c9e70*/  F2FP.F16.E5M2.UNPACK_B R39, R39 ;  /* 0x00000027ff27723e */ /* 0x000fce00020004ff */
[----:B------:R-:W-:Y:S01]  /*c9e80*/  HMMA.16816.F32 R24, R36, R16, R24 ;  /* 0x000000102418723c */ /* 0x000fe20000001818 */
[----:B------:R-:W-:-:S07]  /*c9e90*/  IMAD R18, R0, 0x100, R60 ;  /* 0x0000010000127824 */ /* 0x000fce00078e023c */
[----:B--2---:R-:W-:Y:S08]  /*c9ea0*/  HMMA.16816.F32 R56, R56, R2, R20 ;  /* 0x000000023838723c */ /* 0x004ff00000001814 */
[C---:B------:R-:W-:Y:S08]  /*c9eb0*/  HMMA.16816.F32 R32, R36.reuse, R12, R32 ;  /* 0x0000000c2420723c */ /* 0x040ff00000001820 */
[C---:B----4-:R-:W-:Y:S08]  /*c9ec0*/  HMMA.16816.F32 R20, R36.reuse, R14, R40 ;  /* 0x0000000e2414723c */ /* 0x050ff00000001828 */
[C---:B------:R-:W-:Y:S01]  /*c9ed0*/  HMMA.16816.F32 R28, R36.reuse, R10, R28 ;  /* 0x0000000a241c723c */ /* 0x040fe2000000181c */
[----:B------:R-:W-:Y:S04]  /*c9ee0*/  STL.64 [R1+0xa020], R58 ;  /* 0x00a0203a01007387 */ /* 0x000fe80000100a00 */
[----:B------:R-:W-:Y:S04]  /*c9ef0*/  STL.64 [R1+0xa018], R56 ;  /* 0x00a0183801007387 */ /* 0x000fe80000100a00 */
[----:B------:R-:W-:Y:S04]  /*c9f00*/  STL.64 [R1+0x60], R24 ;  /* 0x0000601801007387 */ /* 0x000fe80000100a00 */
[----:B------:R-:W-:Y:S04]  /*c9f10*/  STL.64 [R1+0x68], R26 ;  /* 0x0000681a01007387 */ /* 0x000fe80000100a00 */
[----:B------:R-:W-:Y:S04]  /*c9f20*/  STL.64 [R1+0xa010], R34 ;  /* 0x00a0102201007387 */ /* 0x000fe80000100a00 */
[----:B------:R-:W-:Y:S04]  /*c9f30*/  STL.64 [R1+0x50], R20 ;  /* 0x0000501401007387 */ /* 0x000fe80000100a00 */
[----:B------:R3:W-:Y:S02]  /*c9f40*/  STL.64 [R1+0x58], R22 ;  /* 0x0000581601007387 */ /* 0x0007e40000100a00 */
[C---:B---3--:R-:W-:Y:S08]  /*c9f50*/  HMMA.16816.F32 R20, R36.reuse, R8, R48 ;  /* 0x000000082414723c */ /* 0x048ff00000001830 */
[C---:B------:R-:W-:Y:S01]  /*c9f60*/  HMMA.16816.F32 R24, R36.reuse, R6, R44 ;  /* 0x000000062418723c */ /* 0x040fe2000000182c */
[----:B------:R-:W-:Y:S04]  /*c9f70*/  STL.64 [R1+0xa008], R32 ;  /* 0x00a0082001007387 */ /* 0x000fe80000100a00 */
[----:B------:R-:W-:Y:S04]  /*c9f80*/  STL.64 [R1+0xa030], R30 ;  /* 0x00a0301e01007387 */ /* 0x000fe80000100a00 */
[----:B------:R-:W-:Y:S04]  /*c9f90*/  STL.64 [R1+0xa028], R28 ;  /* 0x00a0281c01007387 */ /* 0x000fe80000100a00 */
[----:B------:R0:W-:Y:S04]  /*c9fa0*/  STL [R1+0xa044], R20 ;  /* 0x00a0441401007387 */ /* 0x0001e80000100800 */
[----:B------:R-:W-:Y:S04]  /*c9fb0*/  STL [R1+0xa040], R21 ;  /* 0x00a0401501007387 */ /* 0x000fe80000100800 */
[----:B------:R-:W-:Y:S04]  /*c9fc0*/  STL [R1+0xa03c], R22 ;  /* 0x00a03c1601007387 */ /* 0x000fe80000100800 */
[----:B------:R-:W-:Y:S04]  /*c9fd0*/  STL [R1+0xa038], R23 ;  /* 0x00a0381701007387 */ /* 0x000fe80000100800 */
[----:B------:R-:W-:Y:S04]  /*c9fe0*/  STL.64 [R1+0xa050], R26 ;  /* 0x00a0501a01007387 */ /* 0x000fe80000100a00 */
[----:B------:R1:W-:Y:S04]  /*c9ff0*/  STL.64 [R1+0xa048], R24 ;  /* 0x00a0481801007387 */ /* 0x0003e80000100a00 */
[----:B0-----:R-:W2:Y:S01]  /*ca000*/  LDL.LU R20, [R1+0x920] ;  /* 0x0009200001147983 */ /* 0x001ea20000300800 */
[----:B-1----:R-:W-:-:S15]  /*ca010*/  HMMA.16816.F32 R24, R36, R4, R52 ;  /* 0x000000042418723c */ /* 0x002fde0000001834 */
[----:B------:R-:W-:-:S04]  /*ca020*/  NOP ;  /* 0x0000000000007918 */ /* 0x000fc80000000000 */
[----:B------:R0:W-:Y:S04]  /*ca030*/  STL.64 [R1+0x310], R24 ;  /* 0x0003101801007387 */ /* 0x0001e80000100a00 */
[----:B------:R1:W-:Y:S04]  /*ca040*/  STL.64 [R1+0x318], R26 ;  /* 0x0003181a01007387 */ /* 0x0003e80000100a00 */
        /* <DEDUP_REMOVED lines=38> */
[----:B---3--:R-:W-:-:S02]  /*ca2b0*/  IMAD R19, R0, 0x100, R55 ;  /* 0x0000010000137824 */ /* 0x008fc400078e0237 */
[----:B------:R-:W2:Y:S04]  /*ca2c0*/  LDL.LU R55, [R1+0x2318] ;  /* 0x0023180001377983 */ /* 0x000ea80000300800 */
[----:B------:R-:W2:-:S12]  /*ca2d0*/  LDL.LU R0, [R1+0x2314] ;  /* 0x0023140001007983 */ /* 0x000e980000300800 */
[----:B------:R-:W-:Y:S02]  /*ca2e0*/  IMAD.MOV.U32 R22, RZ, RZ, R38 ;  /* 0x000000ffff167224 */ /* 0x000fe400078e0026 */
[----:B------:R-:W-:Y:S02]  /*ca2f0*/  IMAD.MOV.U32 R23, RZ, RZ, R39 ;  /* 0x000000ffff177224 */ /* 0x000fe400078e0027 */
[----:B------:R-:W-:Y:S02]  /*ca300*/  IMAD.MOV.U32 R20, RZ, RZ, R36 ;  /* 0x000000ffff147224 */ /* 0x000fe400078e0024 */
[----:B------:R-:W-:Y:S01]  /*ca310*/  IMAD.MOV.U32 R21, RZ, RZ, R37 ;  /* 0x000000ffff157224 */ /* 0x000fe200078e0025 */
[----:B------:R-:W-:Y:S04]  /*ca320*/  STL.64 [R1+0xa060], R22 ;  /* 0x00a0601601007387 */ /* 0x000fe80000100a00 */
[----:B------:R0:W-:Y:S04]  /*ca330*/  STL.64 [R1+0xa058], R20 ;  /* 0x00a0581401007387 */ /* 0x0001e80000100a00 */
[----:B0-----:R-:W3:Y:S04]  /*ca340*/  LDL.LU R20, [R1+0x940] ;  /* 0x0009400001147983 */ /* 0x001ee80000300800 */
[----:B------:R-:W3:Y:S04]  /*ca350*/  LDL.LU R21, [R1+0x944] ;  /* 0x0009440001157983 */ /* 0x000ee80000300800 */
[----:B------:R-:W3:Y:S04]  /*ca360*/  LDL.LU R22, [R1+0x948] ;  /* 0x0009480001167983 */ /* 0x000ee80000300800 */
[----:B------:R-:W3:Y:S01]  /*ca370*/  LDL.LU R23, [R1+0x94c] ;  /* 0x00094c0001177983 */ /* 0x000ee20000300800 */
[----:B----4-:R-:W-:-:S02]  /*ca380*/  IMAD R60, R60, 0x100, R45 ;  /* 0x000001003c3c7824 */ /* 0x010fc400078e022d */
[----:B------:R-:W-:Y:S01]  /*ca390*/  IMAD R61, R61, 0x100, R46 ;  /* 0x000001003d3d7824 */ /* 0x000fe200078e022e */
[----:B------:R-:W-:Y:S02]  /*ca3a0*/  F2FP.F16.E5M2.UNPACK_B R36, R18 ;  /* 0x00000012ff24723e */ /* 0x000fe400020004ff */
[----:B------:R-:W-:Y:S02]  /*ca3b0*/  F2FP.F16.E5M2.UNPACK_B R37, R19 ;  /* 0x00000013ff25723e */ /* 0x000fe400020004ff */
[----:B------:R-:W-:Y:S02]  /*ca3c0*/  F2FP.F16.E5M2.UNPACK_B R38, R60 ;  /* 0x0000003cff26723e */ /* 0x000fe400020004ff */
[----:B------:R-:W-:-:S07]  /*ca3d0*/  F2FP.F16.E5M2.UNPACK_B R39, R61 ;  /* 0x0000003dff27723e */ /* 0x000fce00020004ff */
[----:B------:R-:W-:Y:S01]  /*ca3e0*/  HMMA.16816.F32 R24, R36, R14, R24 ;  /* 0x0000000e2418723c */ /* 0x000fe20000001818 */
[----:B------:R-:W-:Y:S02]  /*ca3f0*/  IMAD R18, R52, 0x100, R47 ;  /* 0x0000010034127824 */ /* 0x000fe400078e022f */
[----:B------:R-:W-:-:S05]  /*ca400*/  IMAD R19, R54, 0x100, R53 ;  /* 0x0000010036137824 */ /* 0x000fca00078e0235 */
[----:B---3--:R-:W-:-:S15]  /*ca410*/  HMMA.16816.F32 R20, R36, R16, R20 ;  /* 0x000000102414723c */ /* 0x008fde0000001814 */
[----:B------:R-:W-:-:S04]  /*ca420*/  NOP ;  /* 0x0000000000007918 */ /* 0x000fc80000000000 */
[----:B------:R-:W-:Y:S04]  /*ca430*/  STL.64 [R1+0x370], R20 ;  /* 0x0003701401007387 */ /* 0x000fe80000100a00 */
[----:B------:R0:W-:Y:S02]  /*ca440*/  STL.64 [R1+0x378], R22 ;  /* 0x0003781601007387 */ /* 0x0001e40000100a00 */
[C---:B0-----:R-:W-:Y:S02]  /*ca450*/  HMMA.16816.F32 R20, R36.reuse, R12, R28 ;  /* 0x0000000c2414723c */ /* 0x041fe4000000181c */
[----:B------:R-:W-:Y:S04]  /*ca460*/  STL.64 [R1+0xa7a0], R14 ;  /* 0x00a7a00e01007387 */ /* 0x000fe80000100a00 */
[----:B------:R-:W-:Y:S04]  /*ca470*/  STL.64 [R1+0x380], R24 ;  /* 0x0003801801007387 */ /* 0x000fe80000100a00 */
[----:B------:R-:W-:Y:S04]  /*ca480*/  STL.64 [R1+0x388], R26 ;  /* 0x0003881a01007387 */ /* 0x000fe80000100a00 */
[----:B------:R0:W-:Y:S05]  /*ca490*/  STL.64 [R1+0xa798], R12 ;  /* 0x00a7980c01007387 */ /* 0x0001ea0000100a00 */
        /* <DEDUP_REMOVED lines=94> */
[----:B----4-:R-:W-:Y:S03]  /*caa80*/  HMMA.16816.F32 R36, R36, R2, R16 ;  /* 0x000000022424723c */ /* 0x010fe60000001810 */
[----:B------:R-:W4:Y:S04]  /*caa90*/  LDL.LU.64 R18, [R1+0xa7b0] ;  /* 0x00a7b00001127983 */ /* 0x000f280000300a00 */
[----:B------:R-:W3:Y:S01]  /*caaa0*/  LDL.LU.64 R16, [R1+0xa7a8] ;  /* 0x00a7a80001107983 */ /* 0x000ee20000300a00 */
[----:B------:R-:W-:-:S11]  /*caab0*/  IMAD R61, R24, 0x100, R61 ;  /* 0x00000100183d7824 */ /* 0x000fd600078e023d */
[----:B------:R-:W-:Y:S04]  /*caac0*/  STL.64 [R1+0x460], R36 ;  /* 0x0004602401007387 */ /* 0x000fe80000100a00 */
[----:B------:R0:W-:Y:S02]  /*caad0*/  STL.64 [R1+0x468], R38 ;  /* 0x0004682601007387 */ /* 0x0001e40000100a00 */
[----:B0-----:R-:W-:Y:S02]  /*caae0*/  F2FP.F16.E5M2.UNPACK_B R38, R60 ;  /* 0x0000003cff26723e */ /* 0x001fe400020004ff */
[----:B------:R-:W-:Y:S02]  /*caaf0*/  F2FP.F16.E5M2.UNPACK_B R39, R61 ;  /* 0x0000003dff27723e */ /* 0x000fe400020004ff */
[----:B----4-:R-:W-:-:S02]  /*cab00*/  F2FP.F16.E5M2.UNPACK_B R36, R18 ;  /* 0x00000012ff24723e */ /* 0x010fc400020004ff */
[----:B------:R-:W-:-:S07]  /*cab10*/  F2FP.F16.E5M2.UNPACK_B R37, R19 ;  /* 0x00000013ff25723e */ /* 0x000fce00020004ff */
[----:B---3--:R-:W-:-:S15]  /*cab20*/  HMMA.16816.F32 R12, R36, R16, R12 ;  /* 0x00000010240c723c */ /* 0x008fde000000180c */
        /* <DEDUP_REMOVED lines=24> */
[----:B------:R-:W3:Y:S01]  /*cacb0*/  LDL.LU.64 R4, [R1+0xa758] ;  /* 0x00a7580001047983 */ /* 0x000ee20000300a00 */
        /* <DEDUP_REMOVED lines=10> */
[----:B---3--:R-:W-:-:S15]  /*cad60*/  HMMA.16816.F32 R20, R36, R4, R20 ;  /* 0x000000042414723c */ /* 0x008fde0000001814 */
[----:B------:R-:W-:-:S04]  /*cad70*/  NOP ;  /* 0x0000000000007918 */ /* 0x000fc80000000000 */
[----:B------:R-:W-:Y:S04]  /*cad80*/  STL.64 [R1+0x5b0], R20 ;  /* 0x0005b01401007387 */ /* 0x000fe80000100a00 */
[----:B------:R2:W-:Y:S02]  /*cad90*/  STL.64 [R1+0x5b8], R22 ;  /* 0x0005b81601007387 */ /* 0x0005e40000100a00 */
[----:B--2---:R-:W-:Y:S01]  /*cada0*/  HMMA.16816.F32 R20, R36, R2, R32 ;  /* 0x000000022414723c */ /* 0x004fe20000001820 */
[----:B------:R-:W-:Y:S02]  /*cadb0*/  F2FP.F16.E5M2.UNPACK_B R36, R18 ;  /* 0x00000012ff24723e */ /* 0x000fe400020004ff */
[----:B------:R-:W-:Y:S02]  /*cadc0*/  F2FP.F16.E5M2.UNPACK_B R37, R19 ;  /* 0x00000013ff25723e */ /* 0x000fe400020004ff */
[----:B------:R-:W-:-:S02]  /*cadd0*/  F2FP.F16.E5M2.UNPACK_B R38, R60 ;  /* 0x0000003cff26723e */ /* 0x000fc400020004ff */
[----:B------:R-:W-:Y:S01]  /*cade0*/  F2FP.F16.E5M2.UNPACK_B R39, R61 ;  /* 0x0000003dff27723e */ /* 0x000fe200020004ff */
[----:B------:R-:W-:Y:S04]  /*cadf0*/  STL [R1+0xa724], R2 ;  /* 0x00a7240201007387 */ /* 0x000fe80000100800 */
[----:B------:R-:W-:Y:S02]  /*cae00*/  STL [R1+0xa720], R3 ;  /* 0x00a7200301007387 */ /* 0x000fe40000100800 */
[C---:B------:R-:W-:Y:S08]  /*cae10*/  HMMA.16816.F32 R28, R36.reuse, R16, R56 ;  /* 0x00000010241c723c */ /* 0x040ff00000001838 */
[C---:B------:R-:W-:Y:S01]  /*cae20*/  HMMA.16816.F32 R24, R36.reuse, R14, R40 ;  /* 0x0000000e2418723c */ /* 0x040fe20000001828 */
[----:B------:R-:W-:Y:S04]  /*cae30*/  STL.64 [R1+0x5a0], R20 ;  /* 0x0005a01401007387 */ /* 0x000fe80000100a00 */
[----:B------:R0:W-:Y:S03]  /*cae40*/  STL.64 [R1+0x5a8], R22 ;  /* 0x0005a81601007387 */ /* 0x0001e60000100a00 */
[C---:B0-----:R-:W-:Y:S03]  /*cae50*/  HMMA.16816.F32 R20, R36.reuse, R12, R48 ;  /* 0x0000000c2414723c */ /* 0x041fe60000001830 */
        /* <DEDUP_REMOVED lines=14> */
[----:B------:R2:W-:Y:S04]  /*caf40*/  STL.64 [R1+0xa6f0], R8 ;  /* 0x00a6f00801007387 */ /* 0x0005e80000100a00 */
[----:B------:R-:W-:Y:S04]  /*caf50*/  STL.64 [R1+0x6b0], R12 ;  /* 0x0006b00c01007387 */ /* 0x000fe80000100a00 */
[----:B------:R-:W-:Y:S04]  /*caf60*/  STL.64 [R1+0x6b8], R14 ;  /* 0x0006b80e01007387 */ /* 0x000fe80000100a00 */
[----:B------:R-:W3:Y:S04]  /*caf70*/  LDL.LU R56, [R1+0xc00] ;  /* 0x000c000001387983 */ /* 0x000ee80000300800 */
[----:B------:R-:W3:Y:S04]  /*caf80*/  LDL.LU R57, [R1+0xc04] ;  /* 0x000c040001397983 */ /* 0x000ee80000300800 */
[----:B------:R-:W4:Y:S04]  /*caf90*/  LDL.LU R58, [R1+0xc08] ;  /* 0x000c0800013a7983 */ /* 0x000f280000300800 */
[----:B------:R-:W4:Y:S04]  /*cafa0*/  LDL.LU R59, [R1+0xc0c] ;  /* 0x000c0c00013b7983 */ /* 0x000f280000300800 */
[----:B----4-:R-:W-:Y:S04]  /*cafb0*/  STL.64 [R1+0xa718], R58 ;  /* 0x00a7183a01007387 */ /* 0x010fe80000100a00 */
[----:B---3--:R-:W-:Y:S04]  /*cafc0*/  STL.64 [R1+0xa710], R56 ;  /* 0x00a7103801007387 */ /* 0x008fe80000100a00 */
        /* <DEDUP_REMOVED lines=62> */
[----:B----4-:R-:W-:-:S02]  /*cb3b0*/  IMAD R18, R55, 0x100, R54 ;  /* 0x0000010037127824 */ /* 0x010fc400078e0236 */
[----:B------:R-:W-:-:S15]  /*cb3c0*/  IMAD R19, R19, 0x100, R2 ;  /* 0x0000010013137824 */ /* 0x000fde00078e0202 */
[----:B------:R-:W-:Y:S01]  /*cb3d0*/  NOP ;  /* 0x0000000000007918 */ /* 0x000fe20000000000 */
[----:B------:R-:W-:Y:S04]  /*cb3e0*/  STL.64 [R1+0x6f0], R28 ;  /* 0x0006f01c01007387 */ /* 0x000fe80000100a00 */
[----:B------:R0:W-:Y:S01]  /*cb3f0*/  STL.64 [R1+0x6f8], R30 ;  /* 0x0006f81e01007387 */ /* 0x0001e20000100a00 */
[----:B------:R-:W-:-:S03]  /*cb400*/  IMAD R60, R60, 0x100, R3 ;  /* 0x000001003c3c7824 */ /* 0x000fc600078e0203 */
[----:B0-----:R-:W2:Y:S04]  /*cb410*/  LDL.LU.64 R30, [R1+0xa740] ;  /* 0x00a74000011e7983 */ /* 0x001ea80000300a00 */
[----:B------:R-:W2:Y:S04]  /*cb420*/  LDL.LU.64 R28, [R1+0xa738] ;  /* 0x00a73800011c7983 */ /* 0x000ea80000300a00 */
[----:B------:R-:W-:Y:S04]  /*cb430*/  STL.64 [R1+0x710], R32 ;  /* 0x0007102001007387 */ /* 0x000fe80000100a00 */
[----:B------:R0:W-:Y:S04]  /*cb440*/  STL.64 [R1+0x718], R34 ;  /* 0x0007182201007387 */ /* 0x0001e80000100a00 */
        /* <DEDUP_REMOVED lines=46> */
[C---:B0-----:R-:W-:Y:S08]  /*cb730*/  HMMA.16816.F32 R20, R36.reuse, R6, R32 ;  /* 0x000000062414723c */ /* 0x041ff00000001820 */
[C---:B------:R-:W-:Y:S01]  /*cb740*/  HMMA.16816.F32 R8, R36.reuse, R4, R56 ;  /* 0x000000042408723c */ /* 0x040fe20000001838 */
[----:B------:R-:W-:Y:S10]  /*cb750*/  STL.64 [R1+0xa6b8], R6 ;  /* 0x00a6b80601007387 */ /* 0x000ff40000100a00 */
        /* <DEDUP_REMOVED lines=137> */
[----:B------:R-:W-:Y:S11]  /*cbff0*/  STL [R1+0xa680], R3 ;  /* 0x00a6800301007387 */ /* 0x000ff60000100800 */
[----:B------:R-:W-:Y:S04]  /*cc000*/  STL.64 [R1+0x9a0], R20 ;  /* 0x0009a01401007387 */ /* 0x000fe80000100a00 */
[----:B------:R0:W-:Y:S02]  /*cc010*/  STL.64 [R1+0x9a8], R22 ;  /* 0x0009a81601007387 */ /* 0x0001e40000100a00 */
[C---:B0-----:R-:W-:Y:S08]  /*cc020*/  HMMA.16816.F32 R20, R36.reuse, R16, R24 ;  /* 0x000000102414723c */ /* 0x041ff00000001818 */
[C---:B---3--:R-:W-:Y:S11]  /*cc030*/  HMMA.16816.F32 R24, R36.reuse, R14, R28 ;  /* 0x0000000e2418723c */ /* 0x048ff6000000181c */
        /* <DEDUP_REMOVED lines=18> */
[C---:B----4-:R-:W-:Y:S08]  /*cc160*/  HMMA.16816.F32 R12, R36.reuse, R6, R48 ;  /* 0x00000006240c723c */ /* 0x050ff00000001830 */
[----:B------:R-:W-:Y:S01]  /*cc170*/  HMMA.16816.F32 R8, R36, R4, R44 ;  /* 0x000000042408723c */ /* 0x000fe2000000182c */
[----:B------:R-:W-:Y:S01]  /*cc180*/  STL.64 [R1+0xa638], R6 ;  /* 0x00a6380601007387 */ /* 0x000fe20000100a00 */
[----:B------:R-:W-:-:S02]  /*cc190*/  IMAD R18, R54, 0x100, R53 ;  /* 0x0000010036127824 */ /* 0x000fc400078e0235 */
[----:B------:R-:W-:-:S07]  /*cc1a0*/  IMAD R19, R0, 0x100, R55 ;  /* 0x0000010000137824 */ /* 0x000fce00078e0237 */
        /* <DEDUP_REMOVED lines=97> */
[----:B---3--:R-:W-:-:S15]  /*cc7c0*/  HMMA.16816.F32 R4, R36, R10, R4 ;  /* 0x0000000a2404723c */ /* 0x008fde0000001804 */
[----:B------:R-:W-:-:S04]  /*cc7d0*/  NOP ;  /* 0x0000000000007918 */ /* 0x000fc80000000000 */
[----:B------:R-:W-:Y:S04]  /*cc7e0*/  STL.64 [R1+0xa80], R4 ;  /* 0x000a800401007387 */ /* 0x000fe80000100a00 */
[----:B------:R0:W-:Y:S04]  /*cc7f0*/  STL.64 [R1+0xa88], R6 ;  /* 0x000a880601007387 */ /* 0x0001e80000100a00 */
[----:B0-----:R-:W3:Y:S04]  /*cc800*/  LDL.LU.64 R6, [R1+0xa638] ;  /* 0x00a6380001067983 */ /* 0x001ee80000300a00 */
[----:B------:R-:W2:Y:S01]  /*cc810*/  LDL.LU.64 R4, [R1+0xa630] ;  /* 0x00a6300001047983 */ /* 0x000ea20000300a00 */
[----:B----4-:R-:W-:Y:S01]  /*cc820*/  HMMA.16816.F32 R20, R36, R8, R20 ;  /* 0x000000082414723c */ /* 0x010fe20000001814 */
[----:B------:R-:W-:-:S02]  /*cc830*/  IMAD R18, R34, 0x100, R33 ;  /* 0x0000010022127824 */ /* 0x000fc400078e0221 */
[----:B------:R-:W-:Y:S02]  /*cc840*/  IMAD R19, R56, 0x100, R35 ;  /* 0x0000010038137824 */ /* 0x000fe400078e0223 */
[----:B------:R-:W-:Y:S02]  /*cc850*/  IMAD R60, R58, 0x100, R57 ;  /* 0x000001003a3c7824 */ /* 0x000fe400078e0239 */
[----:B------:R-:W-:-:S12]  /*cc860*/  IMAD R61, R0, 0x100, R59 ;  /* 0x00000100003d7824 */ /* 0x000fd800078e023b */
[----:B------:R-:W-:Y:S04]  /*cc870*/  STL.64 [R1+0xa90], R20 ;  /* 0x000a901401007387 */ /* 0x000fe80000100a00 */
[----:B------:R2:W-:Y:S01]  /*cc880*/  STL.64 [R1+0xa98], R22 ;  /* 0x000a981601007387 */ /* 0x0005e20000100a00 */
[C---:B---3--:R-:W-:Y:S08]  /*cc890*/  HMMA.16816.F32 R24, R36.reuse, R6, R24 ;  /* 0x000000062418723c */ /* 0x048ff00000001818 */
[C---:B--2---:R-:W-:Y:S01]  /*cc8a0*/  HMMA.16816.F32 R20, R36.reuse, R4, R28 ;  /* 0x000000042414723c */ /* 0x044fe2000000181c */
        /* <DEDUP_REMOVED lines=22> */
[----:B------:R-:W-:Y:S04]  /*cca10*/  STL.64 [R1+0xbc0], R20 ;  /* 0x000bc01401007387 */ /* 0x000fe80000100a00 */
[----:B------:R-:W-:Y:S04]  /*cca20*/  STL.64 [R1+0xbc8], R22 ;  /* 0x000bc81601007387 */ /* 0x000fe80000100a00 */
        /* <DEDUP_REMOVED lines=123> */
[----:B------:R-:W-:Y:S01]  /*cd1e0*/  IMAD R19, R44, 0x100, R51 ;  /* 0x000001002c137824 */ /* 0x000fe200078e0233 */
[----:B----4-:R-:W-:-:S15]  /*cd1f0*/  HMMA.16816.F32 R20, R36, R14, R20 ;  /* 0x0000000e2414723c */ /* 0x010fde0000001814 */
[----:B------:R-:W-:-:S04]  /*cd200*/  NOP ;  /* 0x0000000000007918 */ /* 0x000fc80000000000 */
[----:B------:R-:W-:Y:S04]  /*cd210*/  STL.64 [R1+0xd70], R20 ;  /* 0x000d701401007387 */ /* 0x000fe80000100a00 */
[----:B------:R2:W-:Y:S02]  /*cd220*/  STL.64 [R1+0xd78], R22 ;  /* 0x000d781601007387 */ /* 0x0005e40000100a00 */
[C---:B--2---:R-:W-:Y:S02]  /*cd230*/  HMMA.16816.F32 R20, R36.reuse, R12, R24 ;  /* 0x0000000c2414723c */ /* 0x044fe40000001818 */
[----:B------:R-:W-:Y:S04]  /*cd240*/  STL.64 [R1+0xa5b8], R14 ;  /* 0x00a5b80e01007387 */ /* 0x000fe80000100a00 */
[----:B------:R0:W-:Y:S02]  /*cd250*/  STL.64 [R1+0xa5b0], R12 ;  /* 0x00a5b00c01007387 */ /* 0x0001e40000100a00 */
[C---:B0-----:R-:W-:Y:S11]  /*cd260*/  HMMA.16816.F32 R12, R36.reuse, R8, R32 ;  /* 0x00000008240c723c */ /* 0x041ff60000001820 */
[----:B------:R-:W-:Y:S04]  /*cd270*/  STL.64 [R1+0xda0], R20 ;  /* 0x000da01401007387 */ /* 0x000fe80000100a00 */
[----:B------:R0:W-:Y:S02]  /*cd280*/  STL.64 [R1+0xda8], R22 ;  /* 0x000da81601007387 */ /* 0x0001e40000100a00 */
[----:B0-----:R-:W-:Y:S02]  /*cd290*/  HMMA.16816.F32 R20, R36, R10, R28 ;  /* 0x0000000a2414723c */ /* 0x001fe4000000181c */
[----:B------:R-:W-:-:S15]  /*cd2a0*/  STL.64 [R1+0xa598], R10 ;  /* 0x00a5980a01007387 */ /* 0x000fde0000100a00 */
[----:B------:R-:W-:Y:S02]  /*cd2b0*/  NOP ;  /* 0x0000000000007918 */ /* 0x000fe40000000000 */
        /* <DEDUP_REMOVED lines=79> */
[----:B------:R-:W-:Y:S02]  /*cd7b0*/  F2FP.F16.E5M2.UNPACK_B R37, R19 ;  /* 0x00000013ff25723e */ /* 0x000fe400020004ff */
        /* <DEDUP_REMOVED lines=53> */
[----:B------:R-:W-:Y:S01]  /*cdb10*/  IMAD R18, R18, 0x100, R3 ;  /* 0x0000010012127824 */ /* 0x000fe200078e0203 */
[C---:B----4-:R-:W-:Y:S08]  /*cdb20*/  HMMA.16816.F32 R32, R36.reuse, R6, R32 ;  /* 0x000000062420723c */ /* 0x050ff00000001820 */
[----:B---3--:R-:W-:Y:S11]  /*cdb30*/  HMMA.16816.F32 R40, R36, R4, R40 ;  /* 0x000000042428723c */ /* 0x008ff60000001828 */
        /* <DEDUP_REMOVED lines=9> */
[----:B------:R-:W-:-:S03]  /*cdbd0*/  IMAD R19, R19, 0x100, R0 ;  /* 0x0000010013137824 */ /* 0x000fc600078e0200 */
[----:B------:R-:W3:Y:S01]  /*cdbe0*/  LDL.LU R0, [R1+0xa548] ;  /* 0x00a5480001007983 */ /* 0x000ee20000300800 */
[----:B------:R-:W-:Y:S02]  /*cdbf0*/  IMAD R60, R60, 0x100, R61 ;  /* 0x000001003c3c7824 */ /* 0x000fe400078e023d */
[----:B------:R-:W-:Y:S01]  /*cdc00*/  IMAD R61, R45, 0x100, R44 ;  /* 0x000001002d3d7824 */ /* 0x000fe200078e022c */
[----:B--2---:R-:W-:Y:S01]  /*cdc10*/  HMMA.16816.F32 R36, R36, R2, R48 ;  /* 0x000000022424723c */ /* 0x004fe20000001830 */
[----:B------:R-:W2:Y:S04]  /*cdc20*/  LDL.LU.64 R50, [R1+0xa540] ;  /* 0x00a5400001327983 */ /* 0x000ea80000300a00 */
[----:B------:R-:W2:-:S14]  /*cdc30*/  LDL.LU.64 R48, [R1+0xa538] ;  /* 0x00a5380001307983 */ /* 0x000e9c0000300a00 */
[----:B------:R0:W-:Y:S04]  /*cdc40*/  STL.64 [R1+0xef0], R36 ;  /* 0x000ef02401007387 */ /* 0x0001e80000100a00 */
[----:B------:R1:W-:Y:S01]  /*cdc50*/  STL.64 [R1+0xef8], R38 ;  /* 0x000ef82601007387 */ /* 0x0003e20000100a00 */
[----:B0-----:R-:W-:Y:S02]  /*cdc60*/  F2FP.F16.E5M2.UNPACK_B R36, R18 ;  /* 0x00000012ff24723e */ /* 0x001fe400020004ff */
[----:B------:R-:W-:Y:S02]  /*cdc70*/  F2FP.F16.E5M2.UNPACK_B R37, R19 ;  /* 0x00000013ff25723e */ /* 0x000fe400020004ff */
[----:B-1----:R-:W-:Y:S02]  /*cdc80*/  F2FP.F16.E5M2.UNPACK_B R38, R60 ;  /* 0x0000003cff26723e */ /* 0x002fe400020004ff */
[----:B------:R-:W-:-:S07]  /*cdc90*/  F2FP.F16.E5M2.UNPACK_B R39, R61 ;  /* 0x0000003dff27723e */ /* 0x000fce00020004ff */
[C---:B------:R-:W-:Y:S08]  /*cdca0*/  HMMA.16816.F32 R20, R36.reuse, R16, R20 ;  /* 0x000000102414723c */ /* 0x040ff00000001814 */
[C---:B------:R-:W-:Y:S08]  /*cdcb0*/  HMMA.16816.F32 R16, R36.reuse, R14, R24 ;  /* 0x0000000e2410723c */ /* 0x040ff00000001818 */
[C---:B------:R-:W-:Y:S03]  /*cdcc0*/  HMMA.16816.F32 R12, R36.reuse, R12, R28 ;  /* 0x0000000c240c723c */ /* 0x040fe6000000181c */
[----:B------:R-:W-:Y:S04]  /*cdcd0*/  STL.64 [R1+0xf70], R20 ;  /* 0x000f701401007387 */ /* 0x000fe80000100a00 */
[----:B------:R3:W-:Y:S04]  /*cdce0*/  STL.64 [R1+0xf78], R22 ;  /* 0x000f781601007387 */ /* 0x0007e80000100a00 */
[----:B------:R-:W-:Y:S04]  /*cdcf0*/  STL.64 [R1+0xf60], R16 ;  /* 0x000f601001007387 */ /* 0x000fe80000100a00 */
[----:B------:R0:W-:Y:S04]  /*cdd00*/  STL.64 [R1+0xf68], R18 ;  /* 0x000f681201007387 */ /* 0x0001e80000100a00 */
[----:B------:R-:W-:Y:S04]  /*cdd10*/  STL.64 [R1+0xf50], R12 ;  /* 0x000f500c01007387 */ /* 0x000fe80000100a00 */
[----:B------:R4:W-:Y:S01]  /*cdd20*/  STL.64 [R1+0xf58], R14 ;  /* 0x000f580e01007387 */ /* 0x0009e20000100a00 */
[C---:B---3--:R-:W-:Y:S08]  /*cdd30*/  HMMA.16816.F32 R20, R36.reuse, R10, R32 ;  /* 0x0000000a2414723c */ /* 0x048ff00000001820 */
[C---:B0-----:R-:W-:Y:S08]  /*cdd40*/  HMMA.16816.F32 R16, R36.reuse, R8, R56 ;  /* 0x000000082410723c */ /* 0x041ff00000001838 */
[----:B----4-:R-:W-:Y:S01]  /*cdd50*/  HMMA.16816.F32 R12, R36, R6, R40 ;  /* 0x00000006240c723c */ /* 0x010fe20000001828 */
[----:B------:R-:W-:-:S02]  /*cdd60*/  IMAD R6, R55, 0x100, R54 ;  /* 0x0000010037067824 */ /* 0x000fc400078e0236 */
[----:B------:R0:W-:Y:S04]  /*cdd70*/  STL.64 [R1+0xf40], R20 ;  /* 0x000f401401007387 */ /* 0x0001e80000100a00 */
[----:B------:R1:W-:Y:S04]  /*cdd80*/  STL.64 [R1+0xf48], R22 ;  /* 0x000f481601007387 */ /* 0x0003e80000100a00 */
[----:B------:R-:W-:Y:S04]  /*cdd90*/  STL.64 [R1+0xf30], R16 ;  /* 0x000f301001007387 */ /* 0x000fe80000100a00 */
[----:B------:R-:W-:Y:S04]  /*cdda0*/  STL.64 [R1+0xf38], R18 ;  /* 0x000f381201007387 */ /* 0x000fe80000100a00 */
[----:B------:R-:W-:Y:S04]  /*cddb0*/  STL.64 [R1+0xf20], R12 ;  /* 0x000f200c01007387 */ /* 0x000fe80000100a00 */
[----:B------:R-:W-:Y:S04]  /*cddc0*/  STL.64 [R1+0xf28], R14 ;  /* 0x000f280e01007387 */ /* 0x000fe80000100a00 */
[----:B------:R-:W3:Y:S01]  /*cddd0*/  LDL.LU R54, [R1+0x2460] ;  /* 0x0024600001367983 */ /* 0x000ee20000300800 */
[----:B--2---:R-:W-:-:S15]  /*cdde0*/  HMMA.16816.F32 R8, R36, R4, R48 ;  /* 0x000000042408723c */ /* 0x004fde0000001830 */
[----:B------:R-:W-:-:S04]  /*cddf0*/  NOP ;  /* 0x0000000000007918 */ /* 0x000fc80000000000 */
[----:B------:R2:W-:Y:S04]  /*cde00*/  STL.64 [R1+0xf10], R8 ;  /* 0x000f100801007387 */ /* 0x0005e80000100a00 */
[----:B------:R4:W-:Y:S04]  /*cde10*/  STL.64 [R1+0xf18], R10 ;  /* 0x000f180a01007387 */ /* 0x0009e80000100a00 */
[----:B------:R-:W3:Y:S04]  /*cde20*/  LDL.LU R55, [R1+0x245c] ;  /* 0x00245c0001377983 */ /* 0x000ee80000300800 */
        /* <DEDUP_REMOVED lines=31> */
[----:B------:R-:W-:Y:S02]  /*ce020*/  IMAD.MOV.U32 R47, RZ, RZ, R0 ;  /* 0x000000ffff2f7224 */ /* 0x000fe400078e0000 */
[----:B---3--:R-:W-:Y:S02]  /*ce030*/  IMAD R9, R55, 0x100, R54 ;  /* 0x0000010037097824 */ /* 0x008fe400078e0236 */
[----:B------:R-:W3:Y:S04]  /*ce040*/  LDL.LU R54, [R1+0x13b8] ;  /* 0x0013b80001367983 */ /* 0x000ee80000300800 */
[----:B------:R-:W3:Y:S04]  /*ce050*/  LDL.LU R44, [R1+0x1290] ;  /* 0x00129000012c7983 */ /* 0x000ee80000300800 */
[----:B------:R-:W3:Y:S04]  /*ce060*/  LDL.LU R45, [R1+0x1294] ;  /* 0x00129400012d7983 */ /* 0x000ee80000300800 */
[----:B------:R-:W3:Y:S04]  /*ce070*/  LDL.LU R46, [R1+0x1298] ;  /* 0x00129800012e7983 */ /* 0x000ee80000300800 */
[----:B------:R-:W3:Y:S01]  /*ce080*/  LDL.LU R0, [R1+0xa530] ;  /* 0x00a5300001007983 */ /* 0x000ee20000300800 */
[----:B----4-:R-:W-:Y:S01]  /*ce090*/  HMMA.16816.F32 R12, R36, R2, R20 ;  /* 0x00000002240c723c */ /* 0x010fe20000001814 */
[----:B------:R-:W-:-:S02]  /*ce0a0*/  F2FP.F16.E5M2.UNPACK_B R4, R25.H1 ;  /* 0x00000019ff04723e */ /* 0x000fc400030004ff */
[----:B------:R-:W-:Y:S02]  /*ce0b0*/  F2FP.F16.E5M2.UNPACK_B R5, R26.H1 ;  /* 0x0000001aff05723e */ /* 0x000fe400030004ff */
[----:B------:R-:W-:Y:S02]  /*ce0c0*/  F2FP.F16.E5M2.UNPACK_B R36, R6 ;  /* 0x00000006ff24723e */ /* 0x000fe400020004ff */
[----:B------:R-:W-:Y:S02]  /*ce0d0*/  F2FP.F16.E5M2.UNPACK_B R37, R7 ;  /* 0x00000007ff25723e */ /* 0x000fe400020004ff */
[----:B------:R-:W-:Y:S02]  /*ce0e0*/  F2FP.F16.E5M2.UNPACK_B R38, R8 ;  /* 0x00000008ff26723e */ /* 0x000fe400020004ff */
[----:B------:R-:W-:Y:S02]  /*ce0f0*/  F2FP.F16.E5M2.UNPACK_B R39, R9 ;  /* 0x00000009ff27723e */ /* 0x000fe400020004ff */
[----:B------:R-:W-:Y:S01]  /*ce100*/  F2FP.F16.E5M2.UNPACK_B R16, R27.H1 ;  /* 0x0000001bff10723e */ /* 0x000fe200030004ff */
[----:B------:R-:W4:Y:S01]  /*ce110*/  LDL.LU R55, [R1+0x13bc] ;  /* 0x0013bc0001377983 */ /* 0x000f220000300800 */
[----:B------:R-:W-:-:S03]  /*ce120*/  F2FP.F16.E5M2.UNPACK_B R17, R40.H1 ;  /* 0x00000028ff11723e */ /* 0x000fc600030004ff */
[C---:B------:R-:W-:Y:S01]  /*ce130*/  HMMA.16816.F32 R8, R36.reuse, R4, R28 ;  /* 0x000000042408723c */ /* 0x040fe2000000181c */
[----:B------:R-:W-:Y:S04]  /*ce140*/  STL.64 [R1+0xee0], R12 ;  /* 0x000ee00c01007387 */ /* 0x000fe80000100a00 */
[----:B------:R-:W-:Y:S04]  /*ce150*/  STL.64 [R1+0xee8], R14 ;  /* 0x000ee80e01007387 */ /* 0x000fe80000100a00 */
[----:B------:R-:W-:Y:S04]  /*ce160*/  STL [R1+0xa504], R4 ;  /* 0x00a5040401007387 */ /* 0x000fe80000100800 */
[----:B------:R0:W-:Y:S02]  /*ce170*/  STL [R1+0xa500], R5 ;  /* 0x00a5000501007387 */ /* 0x0001e40000100800 */
[----:B0-----:R-:W-:Y:S01]  /*ce180*/  HMMA.16816.F32 R4, R36, R16, R32 ;  /* 0x000000102404723c */ /* 0x001fe20000001820 */
[----:B------:R-:W-:-:S03]  /*ce190*/  F2FP.F16.E5M2.UNPACK_B R15, R41.H1 ;  /* 0x00000029ff0f723e */ /* 0x000fc600030004ff */
[----:B------:R-:W-:Y:S04]  /*ce1a0*/  STL.64 [R1+0x1020], R8 ;  /* 0x0010200801007387 */ /* 0x000fe80000100a00 */
[----:B------:R0:W-:Y:S11]  /*ce1b0*/  STL.64 [R1+0x1028], R10 ;  /* 0x0010280a01007387 */ /* 0x0001f60000100a00 */
[----:B------:R-:W-:Y:S04]  /*ce1c0*/  STL.64 [R1+0x1080], R4 ;  /* 0x0010800401007387 */ /* 0x000fe80000100a00 */
[----:B------:R1:W-:Y:S01]  /*ce1d0*/  STL [R1+0x1088], R6 ;  /* 0x0010880601007387 */ /* 0x0003e20000100800 */
[----:B------:R-:W-:-:S02]  /*ce1e0*/  F2FP.F16.E5M2.UNPACK_B R12, R42.H1 ;  /* 0x0000002aff0c723e */ /* 0x000fc400030004ff */
[----:B--2---:R-:W-:Y:S01]  /*ce1f0*/  F2FP.F16.E5M2.UNPACK_B R13, R43.H1 ;  /* 0x0000002bff0d723e */ /* 0x004fe200030004ff */
[----:B------:R-:W-:Y:S01]  /*ce200*/  STL [R1+0xa508], R17 ;  /* 0x00a5081101007387 */ /* 0x000fe20000100800 */
[----:B0-----:R-:W-:Y:S02]  /*ce210*/  F2FP.F16.E5M2.UNPACK_B R10, R52.H1 ;  /* 0x00000034ff0a723e */ /* 0x001fe400030004ff */
[----:B------:R-:W-:Y:S02]  /*ce220*/  F2FP.F16.E5M2.UNPACK_B R11, R53.H1 ;  /* 0x00000035ff0b723e */ /* 0x000fe400030004ff */
[----:B---3--:R-:W-:Y:S01]  /*ce230*/  F2FP.F16.E5M2.UNPACK_B R14, R0.H1 ;  /* 0x00000000ff0e723e */ /* 0x008fe200030004ff */
[----:B------:R-:W-:-:S06]  /*ce240*/  IMAD.MOV.U32 R0, RZ, RZ, R7 ;  /* 0x000000ffff007224 */ /* 0x000fcc00078e0007 */
[----:B-1----:R-:W-:Y:S01]  /*ce250*/  HMMA.16816.F32 R4, R36, R14, R56 ;  /* 0x0000000e2404723c */ /* 0x002fe20000001838 */
[----:B------:R-:W-:-:S15]  /*ce260*/  STL [R1+0x9e80], R0 ;  /* 0x009e800001007387 */ /* 0x000fde0000100800 */
[----:B------:R-:W-:-:S03]  /*ce270*/  NOP ;  /* 0x0000000000007918 */ /* 0x000fc60000000000 */
[----:B------:R-:W-:Y:S04]  /*ce280*/  STL.64 [R1+0x10c0], R4 ;  /* 0x0010c00401007387 */ /* 0x000fe80000100a00 */
[----:B------:R0:W-:Y:S02]  /*ce290*/  STL.64 [R1+0x10c8], R6 ;  /* 0x0010c80601007387 */ /* 0x0001e40000100a00 */
[----:B0-----:R-:W-:-:S15]  /*ce2a0*/  HMMA.16816.F32 R4, R36, R12, R48 ;  /* 0x0000000c2404723c */ /* 0x001fde0000001830 */
[----:B------:R-:W-:-:S04]  /*ce2b0*/  NOP ;  /* 0x0000000000007918 */ /* 0x000fc80000000000 */
[----:B------:R-:W-:Y:S04]  /*ce2c0*/  STL.64 [R1+0x10f0], R4 ;  /* 0x0010f00401007387 */ /* 0x000fe80000100a00 */
[----:B------:R0:W-:Y:S01]  /*ce2d0*/  STL [R1+0x10f8], R6 ;  /* 0x0010f80601007387 */ /* 0x0001e20000100800 */
[----:B------:R-:W-:Y:S02]  /*ce2e0*/  IMAD.MOV.U32 R0, RZ, RZ, R7 ;  /* 0x000000ffff007224 */ /* 0x000fe400078e0007 */
[----:B0-----:R-:W-:Y:S01]  /*ce2f0*/  HMMA.16816.F32 R4, R36, R10, R44 ;  /* 0x0000000a2404723c */ /* 0x001fe2000000182c */
[----:B------:R-:W-:Y:S04]  /*ce300*/  STL.64 [R1+0xa4e8], R14 ;  /* 0x00a4e80e01007387 */ /* 0x000fe80000100a00 */
[----:B------:R-:W-:Y:S04]  /*ce310*/  STL.64 [R1+0xa4e0], R12 ;  /* 0x00a4e00c01007387 */ /* 0x000fe80000100a00 */
[----:B------:R-:W-:Y:S04]  /*ce320*/  STL [R1+0x9f08], R0 ;  /* 0x009f080001007387 */ /* 0x000fe80000100800 */
[----:B------:R-:W2:Y:S06]  /*ce330*/  LDL.LU R40, [R1+0x12c0] ;  /* 0x0012c00001287983 */ /* 0x000eac0000300800 */
        /* <DEDUP_REMOVED lines=45> */
[----:B------:R-:W-:-:S02]  /*ce610*/  F2FP.F16.E5M2.UNPACK_B R8, R54.H1 ;  /* 0x00000036ff08723e */ /* 0x000fc400030004ff */
[----:B----4-:R-:W-:Y:S01]  /*ce620*/  F2FP.F16.E5M2.UNPACK_B R9, R55.H1 ;  /* 0x00000037ff09723e */ /* 0x010fe200030004ff */
        /* <DEDUP_REMOVED lines=26> */
[----:B--2---:R-:W-:-:S02]  /*ce7d0*/  F2FP.F16.E5M2.UNPACK_B R6, R6.H1 ;  /* 0x00000006ff06723e */ /* 0x004fc400030004ff */
[----:B---3--:R-:W-:Y:S01]  /*ce7e0*/  F2FP.F16.E5M2.UNPACK_B R7, R7.H1 ;  /* 0x00000007ff07723e */ /* 0x008fe200030004ff */
[C---:B------:R-:W-:Y:S08]  /*ce7f0*/  HMMA.16816.F32 R32, R36.reuse, R8, R32 ;  /* 0x000000082420723c */ /* 0x040ff00000001820 */
[----:B------:R-:W-:Y:S01]  /*ce800*/  HMMA.16816.F32 R56, R36, R6, R56 ;  /* 0x000000062438723c */ /* 0x000fe20000001838 */
[----:B------:R-:W-:-:S02]  /*ce810*/  IMAD R18, R18, 0x100, R17 ;  /* 0x0000010012127824 */ /* 0x000fc400078e0211 */
[----:B------:R-:W-:Y:S02]  /*ce820*/  IMAD R19, R19, 0x100, R4 ;  /* 0x0000010013137824 */ /* 0x000fe400078e0204 */
[----:B------:R-:W-:-:S06]  /*ce830*/  IMAD R60, R60, 0x100, R5 ;  /* 0x000001003c3c7824 */ /* 0x000fcc00078e0205 */
        /* <DEDUP_REMOVED lines=8> */
[----:B------:R-:W2:Y:S04]  /*ce8c0*/  LDL.LU R17, [R1+0xa508] ;  /* 0x00a5080001117983 */ /* 0x000ea80000300800 */
[----:B------:R-:W2:Y:S04]  /*ce8d0*/  LDL.LU R4, [R1+0xa504] ;  /* 0x00a5040001047983 */ /* 0x000ea80000300800 */
[----:B------:R-:W2:Y:S01]  /*ce8e0*/  LDL.LU R5, [R1+0xa500] ;  /* 0x00a5000001057983 */ /* 0x000ea20000300800 */
[----:B------:R-:W-:-:S02]  /*ce8f0*/  F2FP.F16.E5M2.UNPACK_B R2, R2.H1 ;  /* 0x00000002ff02723e */ /* 0x000fc400030004ff */
[----:B------:R-:W-:-:S07]  /*ce900*/  F2FP.F16.E5M2.UNPACK_B R3, R3.H1 ;  /* 0x00000003ff03723e */ /* 0x000fce00030004ff */
[----:B----4-:R-:W-:Y:S01]  /*ce910*/  HMMA.16816.F32 R36, R36, R2, R40 ;  /* 0x000000022424723c */ /* 0x010fe20000001828 */
[----:B------:R-:W-:Y:S01]  /*ce920*/  IMAD R61, R61, 0x100, R0 ;  /* 0x000001003d3d7824 */ /* 0x000fe200078e0200 */
        /* <DEDUP_REMOVED lines=8> */
[----:B--2---:R-:W-:-:S15]  /*ce9b0*/  HMMA.16816.F32 R12, R36, R4, R12 ;  /* 0x00000004240c723c */ /* 0x004fde000000180c */
[----:B------:R-:W-:-:S04]  /*ce9c0*/  NOP ;  /* 0x0000000000007918 */ /* 0x000fc80000000000 */
[----:B------:R-:W-:Y:S04]  /*ce9d0*/  STL.64 [R1+0x1340], R12 ;  /* 0x0013400c01007387 */ /* 0x000fe80000100a00 */
[----:B------:R0:W-:Y:S04]  /*ce9e0*/  STL.64 [R1+0x1348], R14 ;  /* 0x0013480e01007387 */ /* 0x0001e80000100a00 */
[----:B0-----:R-:W2:Y:S04]  /*ce9f0*/  LDL.LU.64 R14, [R1+0xa4e8] ;  /* 0x00a4e800010e7983 */ /* 0x001ea80000300a00 */
[----:B------:R-:W3:Y:S01]  /*cea00*/  LDL.LU.64 R12, [R1+0xa4e0] ;  /* 0x00a4e000010c7983 */ /* 0x000ee20000300a00 */
[----:B------:R-:W-:-:S15]  /*cea10*/  HMMA.16816.F32 R20, R36, R16, R20 ;  /* 0x000000102414723c */ /* 0x000fde0000001814 */
[----:B------:R-:W-:-:S04]  /*cea20*/  NOP ;  /* 0x0000000000007918 */ /* 0x000fc80000000000 */
[----:B------:R-:W-:Y:S04]  /*cea30*/  STL.64 [R1+0x1320], R20 ;  /* 0x0013201401007387 */ /* 0x000fe80000100a00 */
[----:B------:R3:W-:Y:S01]  /*cea40*/  STL.64 [R1+0x1328], R22 ;  /* 0x0013281601007387 */ /* 0x0007e20000100a00 */
        /* <DEDUP_REMOVED lines=16> */
[----:B----4-:R-:W-:Y:S02]  /*ceb50*/  HMMA.16816.F32 R8, R36, R6, R40 ;  /* 0x000000062408723c */ /* 0x010fe40000001828 */
[----:B------:R-:W-:Y:S04]  /*ceb60*/  STL.64 [R1+0x12e0], R12 ;  /* 0x0012e00c01007387 */ /* 0x000fe80000100a00 */
[----:B------:R-:W-:-:S13]  /*ceb70*/  STL.64 [R1+0x12e8], R14 ;  /* 0x0012e80e01007387 */ /* 0x000fda0000100a00 */
        /* <DEDUP_REMOVED lines=45> */
[----:B------:R-:W2:Y:S01]  /*cee50*/  LDL.LU R47, [R1+0x12bc] ;  /* 0x0012bc00012f7983 */ /* 0x000ea20000300800 */
[----:B------:R-:W-:-:S02]  /*cee60*/  IMAD R18, R49, 0x100, R48 ;  /* 0x0000010031127824 */ /* 0x000fc400078e0230 */
[----:B------:R-:W-:Y:S01]  /*cee70*/  IMAD R19, R51, 0x100, R50 ;  /* 0x0000010033137824 */ /* 0x000fe200078e0232 */
[----:B------:R-:W3:Y:S04]  /*cee80*/  LDL.LU R20, [R1+0x1270] ;  /* 0x0012700001147983 */ /* 0x000ee80000300800 */
[----:B------:R-:W3:Y:S04]  /*cee90*/  LDL.LU R21, [R1+0x1274] ;  /* 0x0012740001157983 */ /* 0x000ee80000300800 */
[----:B------:R-:W3:Y:S01]  /*ceea0*/  LDL.LU R22, [R1+0x1278] ;  /* 0x0012780001167983 */ /* 0x000ee20000300800 */
[----:B------:R-:W-:-:S02]  /*ceeb0*/  F2FP.F16.E5M2.UNPACK_B R36, R18 ;  /* 0x00000012ff24723e */ /* 0x000fc400020004ff */
        /* <DEDUP_REMOVED lines=55> */
[----:B--2---:R-:W-:-:S15]  /*cf230*/  HMMA.16816.F32 R44, R36, R8, R44 ;  /* 0x00000008242c723c */ /* 0x004fde000000182c */
[----:B------:R-:W-:-:S04]  /*cf240*/  NOP ;  /* 0x0000000000007918 */ /* 0x000fc80000000000 */
[----:B------:R-:W-:Y:S04]  /*cf250*/  STL.64 [R1+0x1250], R44 ;  /* 0x0012502c01007387 */ /* 0x000fe80000100a00 */
[----:B------:R0:W-:Y:S04]  /*cf260*/  STL.64 [R1+0x1258], R46 ;  /* 0x0012582e01007387 */ /* 0x0001e80000100a00 */
[----:B0-----:R-:W2:Y:S04]  /*cf270*/  LDL.LU.64 R46, [R1+0xa488] ;  /* 0x00a48800012e7983 */ /* 0x001ea80000300a00 */
[----:B------:R-:W2:Y:S01]  /*cf280*/  LDL.LU.64 R44, [R1+0xa480] ;  /* 0x00a48000012c7983 */ /* 0x000ea20000300a00 */
[----:B---3--:R-:W-:Y:S01]  /*cf290*/  HMMA.16816.F32 R20, R36, R6, R20 ;  /* 0x000000062414723c */ /* 0x008fe20000001814 */
[----:B------:R-:W-:-:S02]  /*cf2a0*/  IMAD R18, R25, 0x100, R24 ;  /* 0x0000010019127824 */ /* 0x000fc400078e0218 */
[----:B------:R-:W-:Y:S02]  /*cf2b0*/  IMAD R19, R27, 0x100, R26 ;  /* 0x000001001b137824 */ /* 0x000fe400078e021a */
[----:B------:R-:W-:Y:S02]  /*cf2c0*/  IMAD R60, R29, 0x100, R28 ;  /* 0x000001001d3c7824 */ /* 0x000fe400078e021c */
[----:B------:R-:W-:-:S12]  /*cf2d0*/  IMAD R61, R31, 0x100, R30 ;  /* 0x000001001f3d7824 */ /* 0x000fd800078e021e */
[----:B------:R-:W-:Y:S04]  /*cf2e0*/  STL.64 [R1+0x1240], R20 ;  /* 0x0012401401007387 */ /* 0x000fe80000100a00 */
[----:B------:R4:W-:Y:S04]  /*cf2f0*/  STL.64 [R1+0x1248], R22 ;  /* 0x0012481601007387 */ /* 0x0009e80000100a00 */
[----:B------:R-:W-:Y:S04]  /*cf300*/  STL [R1+0xa45c], R2 ;  /* 0x00a45c0201007387 */ /* 0x000fe80000100800 */
[----:B------:R-:W-:Y:S01]  /*cf310*/  STL [R1+0xa458], R3 ;  /* 0x00a4580301007387 */ /* 0x000fe20000100800 */
[----:B----4-:R-:W-:Y:S01]  /*cf320*/  HMMA.16816.F32 R20, R36, R2, R32 ;  /* 0x000000022414723c */ /* 0x010fe20000001820 */
[----:B------:R-:W-:-:S02]  /*cf330*/  F2FP.F16.E5M2.UNPACK_B R36, R18 ;  /* 0x00000012ff24723e */ /* 0x000fc400020004ff */
[----:B------:R-:W-:Y:S02]  /*cf340*/  F2FP.F16.E5M2.UNPACK_B R37, R19 ;  /* 0x00000013ff25723e */ /* 0x000fe400020004ff */
[----:B------:R-:W-:Y:S02]  /*cf350*/  F2FP.F16.E5M2.UNPACK_B R38, R60 ;  /* 0x0000003cff26723e */ /* 0x000fe400020004ff */
[----:B------:R-:W-:-:S12]  /*cf360*/  F2FP.F16.E5M2.UNPACK_B R39, R61 ;  /* 0x0000003dff27723e */ /* 0x000fd800020004ff */
[----:B------:R-:W-:Y:S04]  /*cf370*/  STL.64 [R1+0x1220], R20 ;  /* 0x0012201401007387 */ /* 0x000fe80000100a00 */
[----:B------:R0:W-:Y:S02]  /*cf380*/  STL.64 [R1+0x1228], R22 ;  /* 0x0012281601007387 */ /* 0x0001e40000100a00 */
[C---:B0-----:R-:W-:Y:S02]  /*cf390*/  HMMA.16816.F32 R20, R36.reuse, R4, R56 ;  /* 0x000000042414723c */ /* 0x041fe40000001838 */
[----:B------:R-:W-:Y:S04]  /*cf3a0*/  STL.64 [R1+0xa478], R6 ;  /* 0x00a4780601007387 */ /* 0x000fe80000100a00 */
[----:B------:R2:W-:Y:S02]  /*cf3b0*/  STL.64 [R1+0xa470], R4 ;  /* 0x00a4700401007387 */ /* 0x0005e40000100a00 */
[C---:B------:R-:W-:Y:S08]  /*cf3c0*/  HMMA.16816.F32 R24, R36.reuse, R16, R40 ;  /* 0x000000102418723c */ /* 0x040ff00000001828 */
[C---:B--2---:R-:W-:Y:S03]  /*cf3d0*/  HMMA.16816.F32 R4, R36.reuse, R12, R44 ;  /* 0x0000000c2404723c */ /* 0x044fe6000000182c */
[----:B------:R-:W-:Y:S04]  /*cf3e0*/  STL.64 [R1+0x1230], R20 ;  /* 0x0012301401007387 */ /* 0x000fe80000100a00 */
[----:B------:R0:W-:Y:S02]  /*cf3f0*/  STL.64 [R1+0x1238], R22 ;  /* 0x0012381601007387 */ /* 0x0001e40000100a00 */
[C---:B0-----:R-:W-:Y:S02]  /*cf400*/  HMMA.16816.F32 R20, R36.reuse, R14, R48 ;  /* 0x0000000e2414723c */ /* 0x041fe40000001830 */
[----:B------:R-:W-:Y:S04]  /*cf410*/  STL.64 [R1+0x1210], R24 ;  /* 0x0012101801007387 */ /* 0x000fe80000100a00 */
[----:B------:R-:W-:Y:S04]  /*cf420*/  STL.64 [R1+0x1218], R26 ;  /* 0x0012181a01007387 */ /* 0x000fe80000100a00 */
[----:B------:R-:W-:Y:S09]  /*cf430*/  STL.64 [R1+0xa430], R14 ;  /* 0x00a4300e01007387 */ /* 0x000ff20000100a00 */
[----:B------:R-:W-:Y:S04]  /*cf440*/  STL.64 [R1+0x11f0], R20 ;  /* 0x0011f01401007387 */ /* 0x000fe80000100a00 */
[----:B------:R-:W-:Y:S04]  /*cf450*/  STL.64 [R1+0x11f8], R22 ;  /* 0x0011f81601007387 */ /* 0x000fe80000100a00 */
[----:B------:R-:W-:Y:S04]  /*cf460*/  STL.64 [R1+0xa428], R12 ;  /* 0x00a4280c01007387 */ /* 0x000fe80000100a00 */
        /* <DEDUP_REMOVED lines=74> */
[----:B------:R-:W-:Y:S04]  /*cf910*/  STL.64 [R1+0x11c0], R4 ;  /* 0x0011c00401007387 */ /* 0x000fe80000100a00 */
[----:B------:R0:W-:Y:S04]  /*cf920*/  STL.64 [R1+0x11c8], R6 ;  /* 0x0011c80601007387 */ /* 0x0001e80000100a00 */
[----:B0-----:R-:W4:Y:S04]  /*cf930*/  LDL.LU.64 R6, [R1+0xa478] ;  /* 0x00a4780001067983 */ /* 0x001f280000300a00 */
[----:B------:R-:W2:Y:S01]  /*cf940*/  LDL.LU.64 R4, [R1+0xa470] ;  /* 0x00a4700001047983 */ /* 0x000ea20000300a00 */
[----:B---3--:R-:W-:-:S02]  /*cf950*/  IMAD R18, R55, 0x100, R54 ;  /* 0x0000010037127824 */ /* 0x008fc400078e0236 */
[----:B------:R-:W-:Y:S02]  /*cf960*/  IMAD R19, R19, 0x100, R2 ;  /* 0x0000010013137824 */ /* 0x000fe400078e0202 */
[----:B------:R-:W-:Y:S01]  /*cf970*/  IMAD R60, R60, 0x100, R3 ;  /* 0x000001003c3c7824 */ /* 0x000fe200078e0203 */
[----:B----4-:R-:W-:-:S15]  /*cf980*/  HMMA.16816.F32 R28, R36, R6, R28 ;  /* 0x00000006241c723c */ /* 0x010fde000000181c */
[----:B------:R-:W-:-:S04]  /*cf990*/  NOP ;  /* 0x0000000000007918 */ /* 0x000fc80000000000 */
        /* <DEDUP_REMOVED lines=34> */
[----:B--2---:R-:W-:-:S15]  /*cfbc0*/  HMMA.16816.F32 R20, R36, R14, R20 ;  /* 0x0000000e2414723c */ /* 0x004fde0000001814 */
[----:B------:R-:W-:-:S04]  /*cfbd0*/  NOP ;  /* 0x0000000000007918 */ /* 0x000fc80000000000 */
[----:B------:R-:W-:Y:S04]  /*cfbe0*/  STL.64 [R1+0x1170], R20 ;  /* 0x0011701401007387 */ /* 0x000fe80000100a00 */
[----:B------:R3:W-:Y:S02]  /*cfbf0*/  STL.64 [R1+0x1178], R22 ;  /* 0x0011781601007387 */ /* 0x0007e40000100a00 */
[----:B---3--:R-:W-:Y:S02]  /*cfc00*/  HMMA.16816.F32 R20, R36, R12, R24 ;  /* 0x0000000c2414723c */ /* 0x008fe40000001818 */
[----:B------:R-:W-:Y:S04]  /*cfc10*/  STL.64 [R1+0xa420], R14 ;  /* 0x00a4200e01007387 */ /* 0x000fe80000100a00 */
[----:B------:R-:W-:-:S13]  /*cfc20*/  STL.64 [R1+0xa418], R12 ;  /* 0x00a4180c01007387 */ /* 0x000fda0000100a00 */
        /* <DEDUP_REMOVED lines=8> */
[----:B0-----:R-:W-:Y:S02]  /*cfcb0*/  HMMA.16816.F32 R8, R36, R6, R56 ;  /* 0x000000062408723c */ /* 0x001fe40000001838 */
[----:B------:R-:W-:Y:S04]  /*cfcc0*/  STL.64 [R1+0x1140], R12 ;  /* 0x0011400c01007387 */ /* 0x000fe80000100a00 */
[----:B------:R-:W-:-:S13]  /*cfcd0*/  STL.64 [R1+0x1148], R14 ;  /* 0x0011480e01007387 */ /* 0x000fda0000100a00 */
[----:B------:R-:W-:Y:S04]  /*cfce0*/  STL.64 [R1+0x1130], R8 ;  /* 0x0011300801007387 */ /* 0x000fe80000100a00 */
[----:B------:R0:W-:Y:S02]  /*cfcf0*/  STL.64 [R1+0x1138], R10 ;  /* 0x0011380a01007387 */ /* 0x0001e40000100a00 */
[----:B0-----:R-:W-:Y:S01]  /*cfd00*/  HMMA.16816.F32 R8, R36, R2, R44 ;  /* 0x000000022408723c */ /* 0x001fe2000000182c */
[----:B------:R-:W-:Y:S02]  /*cfd10*/  F2FP.F16.E5M2.UNPACK_B R36, R18 ;  /* 0x00000012ff24723e */ /* 0x000fe400020004ff */
[----:B------:R-:W-:Y:S02]  /*cfd20*/  F2FP.F16.E5M2.UNPACK_B R37, R19 ;  /* 0x00000013ff25723e */ /* 0x000fe400020004ff */
[----:B------:R-:W-:-:S02]  /*cfd30*/  F2FP.F16.E5M2.UNPACK_B R38, R60 ;  /* 0x0000003cff26723e */ /* 0x000fc400020004ff */
[----:B------:R-:W-:Y:S01]  /*cfd40*/  F2FP.F16.E5M2.UNPACK_B R39, R61 ;  /* 0x0000003dff27723e */ /* 0x000fe200020004ff */
[----:B------:R-:W-:Y:S04]  /*cfd50*/  STL [R1+0xa3bc], R2 ;  /* 0x00a3bc0201007387 */ /* 0x000fe80000100800 */
[----:B------:R-:W-:Y:S07]  /*cfd60*/  STL [R1+0xa3b8], R3 ;  /* 0x00a3b80301007387 */ /* 0x000fee0000100800 */
[----:B------:R-:W-:Y:S04]  /*cfd70*/  STL.64 [R1+0x1110], R8 ;  /* 0x0011100801007387 */ /* 0x000fe80000100a00 */
[----:B------:R4:W-:Y:S02]  /*cfd80*/  STL.64 [R1+0x1118], R10 ;  /* 0x0011180a01007387 */ /* 0x0009e40000100a00 */
[----:B----4-:R-:W-:Y:S02]  /*cfd90*/  HMMA.16816.F32 R8, R36, R4, R52 ;  /* 0x000000042408723c */ /* 0x010fe40000001834 */
        /* <DEDUP_REMOVED lines=96> */
[----:B------:R-:W4:Y:S01]  /*d03a0*/  LDL.LU.64 R12, [R1+0xa418] ;  /* 0x00a41800010c7983 */ /* 0x000f220000300a00 */
[C---:B--2---:R-:W-:Y:S08]  /*d03b0*/  HMMA.16816.F32 R32, R36.reuse, R14, R32 ;  /* 0x0000000e2420723c */ /* 0x044ff00000001820 */
[----:B----4-:R-:W-:Y:S11]  /*d03c0*/  HMMA.16816.F32 R8, R36, R12, R8 ;  /* 0x0000000c2408723c */ /* 0x010ff60000001808 */
        /* <DEDUP_REMOVED lines=8> */
[----:B---3--:R-:W-:-:S02]  /*d0450*/  IMAD R18, R18, 0x100, R5 ;  /* 0x0000010012127824 */ /* 0x008fc400078e0205 */
[----:B------:R-:W-:Y:S02]  /*d0460*/  IMAD R19, R19, 0x100, R2 ;  /* 0x0000010013137824 */ /* 0x000fe400078e0202 */
[----:B------:R-:W-:Y:S01]  /*d0470*/  IMAD R60, R60, 0x100, R3 ;  /* 0x000001003c3c7824 */ /* 0x000fe200078e0203 */
[C---:B--2---:R-:W-:Y:S08]  /*d0480*/  HMMA.16816.F32 R32, R36.reuse, R6, R32 ;  /* 0x000000062420723c */ /* 0x044ff00000001820 */
[C---:B----4-:R-:W-:Y:S08]  /*d0490*/  HMMA.16816.F32 R20, R36.reuse, R10, R20 ;  /* 0x0000000a2414723c */ /* 0x050ff00000001814 */
[C---:B------:R-:W-:Y:S11]  /*d04a0*/  HMMA.16816.F32 R24, R36.reuse, R8, R24 ;  /* 0x000000082418723c */ /* 0x040ff60000001818 */
        /* <DEDUP_REMOVED lines=30> */
[----:B------:R-:W2:Y:S01]  /*d0690*/  LDL.LU.64 R40, [R1+0xa398] ;  /* 0x00a3980001287983 */ /* 0x000ea20000300a00 */
[C---:B------:R-:W-:Y:S08]  /*d06a0*/  HMMA.16816.F32 R20, R36.reuse, R16, R20 ;  /* 0x000000102414723c */ /* 0x040ff00000001814 */
[C---:B---3--:R-:W-:Y:S11]  /*d06b0*/  HMMA.16816.F32 R24, R36.reuse, R14, R24 ;  /* 0x0000000e2418723c */ /* 0x048ff60000001818 */
        /* <DEDUP_REMOVED lines=8> */
[----:B------:R4:W-:Y:S02]  /*d0740*/  STL.64 [R1+0x1018], R22 ;  /* 0x0010181601007387 */ /* 0x0009e40000100a00 */
[----:B----4-:R-:W-:Y:S02]  /*d0750*/  HMMA.16816.F32 R20, R36, R10, R32 ;  /* 0x0000000a2414723c */ /* 0x010fe40000001820 */
[----:B------:R-:W-:-:S15]  /*d0760*/  STL.64 [R1+0xa360], R10 ;  /* 0x00a3600a01007387 */ /* 0x000fde0000100a00 */
[----:B------:R-:W-:Y:S02]  /*d0770*/  NOP ;  /* 0x0000000000007918 */ /* 0x000fe40000000000 */
[----:B------:R-:W-:Y:S04]  /*d0780*/  STL.64 [R1+0x1000], R20 ;  /* 0x0010001401007387 */ /* 0x000fe80000100a00 */
[----:B------:R-:W-:Y:S04]  /*d0790*/  STL.64 [R1+0x1008], R22 ;  /* 0x0010081601007387 */ /* 0x000fe80000100a00 */
[----:B------:R0:W-:Y:S01]  /*d07a0*/  STL.64 [R1+0xa358], R8 ;  /* 0x00a3580801007387 */ /* 0x0001e20000100a00 */
[----:B------:R-:W-:Y:S02]  /*d07b0*/  IMAD R60, R45, 0x100, R44 ;  /* 0x000001002d3c7824 */ /* 0x000fe400078e022c */
[----:B------:R-:W-:Y:S01]  /*d07c0*/  IMAD R61, R47, 0x100, R46 ;  /* 0x000001002f3d7824 */ /* 0x000fe200078e022e */
[----:B--2---:R-:W-:-:S15]  /*d07d0*/  HMMA.16816.F32 R12, R36, R8, R56 ;  /* 0x00000008240c723c */ /* 0x004fde0000001838 */
[----:B------:R-:W-:-:S04]  /*d07e0*/  NOP ;  /* 0x0000000000007918 */ /* 0x000fc80000000000 */
[----:B------:R-:W-:Y:S04]  /*d07f0*/  STL.64 [R1+0xff0], R12 ;  /* 0x000ff00c01007387 */ /* 0x000fe80000100a00 */
[----:B------:R-:W-:Y:S01]  /*d0800*/  STL.64 [R1+0xff8], R14 ;  /* 0x000ff80e01007387 */ /* 0x000fe20000100a00 */
[----:B0-----:R-:W-:-:S15]  /*d0810*/  HMMA.16816.F32 R8, R36, R6, R40 ;  /* 0x000000062408723c */ /* 0x001fde0000001828 */
[----:B------:R-:W-:-:S04]  /*d0820*/  NOP ;  /* 0x0000000000007918 */ /* 0x000fc80000000000 */
        /* <DEDUP_REMOVED lines=451> */
[----:B--2---:R-:W-:-:S15]  /*d2460*/  HMMA.16816.F32 R12, R36, R8, R56 ;  /* 0x00000008240c723c */ /* 0x004fde0000001838 */
[----:B------:R-:W-:-:S04]  /*d2470*/  NOP ;  /* 0x0000000000007918 */ /* 0x000fc80000000000 */
[----:B------:R-:W-:Y:S04]  /*d2480*/  STL.64 [R1+0xb70], R12 ;  /* 0x000b700c01007387 */ /* 0x000fe80000100a00 */
[----:B------:R-:W-:Y:S01]  /*d2490*/  STL.64 [R1+0xb78], R14 ;  /* 0x000b780e01007387 */ /* 0x000fe20000100a00 */
[----:B0-----:R-:W-:-:S15]  /*d24a0*/  HMMA.16816.F32 R8, R36, R6, R40 ;  /* 0x000000062408723c */ /* 0x001fde0000001828 */
[----:B------:R-:W-:-:S04]  /*d24b0*/  NOP ;  /* 0x0000000000007918 */ /* 0x000fc80000000000 */
        /* <DEDUP_REMOVED lines=56> */
[----:B0-----:R-:W3:Y:S04]  /*d2840*/  LDL.LU R32, [R1+0x4f0] ;  /* 0x0004f00001207983 */ /* 0x001ee80000300800 */
[----:B------:R-:W3:Y:S04]  /*d2850*/  LDL.LU R33, [R1+0x4f4] ;  /* 0x0004f40001217983 */ /* 0x000ee80000300800 */
[----:B------:R-:W3:Y:S04]  /*d2860*/  LDL.LU R34, [R1+0x4f8] ;  /* 0x0004f80001227983 */ /* 0x000ee80000300800 */
[----:B------:R-:W3:Y:S01]  /*d2870*/  LDL.LU R35, [R1+0x4fc] ;  /* 0x0004fc0001237983 */ /* 0x000ee20000300800 */
[----:B------:R-:W-:-:S02]  /*d2880*/  IMAD R18, R49, 0x100, R48 ;  /* 0x0000010031127824 */ /* 0x000fc400078e0230 */
[----:B------:R-:W-:Y:S02]  /*d2890*/  IMAD R19, R51, 0x100, R50 ;  /* 0x0000010033137824 */ /* 0x000fe400078e0232 */
[----:B------:R-:W-:Y:S02]  /*d28a0*/  IMAD R60, R45, 0x100, R44 ;  /* 0x000001002d3c7824 */ /* 0x000fe400078e022c */
[----:B------:R-:W-:Y:S01]  /*d28b0*/  IMAD R61, R47, 0x100, R46 ;  /* 0x000001002f3d7824 */ /* 0x000fe200078e022e */
[----:B------:R-:W4:Y:S01]  /*d28c0*/  LDL.LU R3, [R1+0x25ec] ;  /* 0x0025ec0001037983 */ /* 0x000f220000300800 */
[----:B------:R-:W-:Y:S02]  /*d28d0*/  F2FP.F16.E5M2.UNPACK_B R36, R18 ;  /* 0x00000012ff24723e */ /* 0x000fe400020004ff */
[----:B------:R-:W-:Y:S02]  /*d28e0*/  F2FP.F16.E5M2.UNPACK_B R37, R19 ;  /* 0x00000013ff25723e */ /* 0x000fe400020004ff */
[----:B------:R-:W-:-:S02]  /*d28f0*/  F2FP.F16.E5M2.UNPACK_B R38, R60 ;  /* 0x0000003cff26723e */ /* 0x000fc400020004ff */
        /* <DEDUP_REMOVED lines=47> */
[----:B------:R-:W-:Y:S01]  /*d2bf0*/  HMMA.16816.F32 R32, R36, R6, R32 ;  /* 0x000000062420723c */ /* 0x000fe20000001820 */
[----:B----4-:R-:W-:-:S07]  /*d2c00*/  IMAD R18, R18, 0x100, R3 ;  /* 0x0000010012127824 */ /* 0x010fce00078e0203 */
[C---:B---3--:R-:W-:Y:S08]  /*d2c10*/  HMMA.16816.F32 R20, R36.reuse, R10, R20 ;  /* 0x0000000a2414723c */ /* 0x048ff00000001814 */
[----:B--2---:R-:W-:Y:S11]  /*d2c20*/  HMMA.16816.F32 R24, R36, R8, R24 ;  /* 0x000000082418723c */ /* 0x004ff60000001818 */
        /* <DEDUP_REMOVED lines=30> */
[----:B0-----:R-:W2:Y:S04]  /*d2e10*/  LDL.LU.64 R50, [R1+0xa1c0] ;  /* 0x00a1c00001327983 */ /* 0x001ea80000300a00 */
[----:B------:R-:W2:Y:S04]  /*d2e20*/  LDL.LU.64 R48, [R1+0xa1b8] ;  /* 0x00a1b80001307983 */ /* 0x000ea80000300a00 */
[----:B------:R-:W-:Y:S04]  /*d2e30*/  STL.64 [R1+0x960], R44 ;  /* 0x0009602c01007387 */ /* 0x000fe80000100a00 */
[----:B------:R0:W-:Y:S04]  /*d2e40*/  STL.64 [R1+0x968], R46 ;  /* 0x0009682e01007387 */ /* 0x0001e80000100a00 */
[----:B0-----:R-:W2:Y:S04]  /*d2e50*/  LDL.LU.64 R46, [R1+0xa1b0] ;  /* 0x00a1b000012e7983 */ /* 0x001ea80000300a00 */
[----:B------:R-:W2:Y:S04]  /*d2e60*/  LDL.LU.64 R44, [R1+0xa1a8] ;  /* 0x00a1a800012c7983 */ /* 0x000ea80000300a00 */
        /* <DEDUP_REMOVED lines=14> */
[----:B------:R0:W-:Y:S04]  /*d2f50*/  STL.64 [R1+0x8f0], R12 ;  /* 0x0008f00c01007387 */ /* 0x0001e80000100a00 */
[----:B------:R1:W-:Y:S01]  /*d2f60*/  STL.64 [R1+0x8f8], R14 ;  /* 0x0008f80e01007387 */ /* 0x0003e20000100a00 */
[----:B------:R-:W-:-:S12]  /*d2f70*/  IMAD R18, R55, 0x100, R54 ;  /* 0x0000010037127824 */ /* 0x000fd800078e0236 */
[----:B------:R3:W-:Y:S04]  /*d2f80*/  STL.64 [R1+0x8e0], R8 ;  /* 0x0008e00801007387 */ /* 0x0007e80000100a00 */
[----:B------:R4:W-:Y:S04]  /*d2f90*/  STL.64 [R1+0x8e8], R10 ;  /* 0x0008e80a01007387 */ /* 0x0009e80000100a00 */
[----:B------:R-:W4:Y:S01]  /*d2fa0*/  LDL.LU R52, [R1+0x40] ;  /* 0x0000400001347983 */ /* 0x000f220000300800 */
[----:B--2---:R-:W-:Y:S02]  /*d2fb0*/  IMAD.MOV.U32 R55, RZ, RZ, R41 ;  /* 0x000000ffff377224 */ /* 0x004fe400078e0029 */
[----:B------:R-:W-:Y:S01]  /*d2fc0*/  IMAD.MOV.U32 R54, RZ, RZ, R42 ;  /* 0x000000ffff367224 */ /* 0x000fe200078e002a */
[----:B------:R-:W2:Y:S04]  /*d2fd0*/  LDL.LU R41, [R1+0x2614] ;  /* 0x0026140001297983 */ /* 0x000ea80000300800 */
[----:B------:R-:W2:Y:S04]  /*d2fe0*/  LDL.LU R19, [R1+0x2610] ;  /* 0x0026100001137983 */ /* 0x000ea80000300800 */
[----:B------:R-:W2:Y:S01]  /*d2ff0*/  LDL.LU R42, [R1+0x261c] ;  /* 0x00261c00012a7983 */ /* 0x000ea20000300800 */
[----:B------:R-:W-:-:S03]  /*d3000*/  IMAD.MOV.U32 R53, RZ, RZ, R43 ;  /* 0x000000ffff357224 */ /* 0x000fc600078e002b */
[----:B------:R-:W2:Y:S04]  /*d3010*/  LDL.LU R60, [R1+0x2618] ;  /* 0x00261800013c7983 */ /* 0x000ea80000300800 */
[----:B------:R-:W2:Y:S04]  /*d3020*/  LDL.LU R43, [R1+0x2624] ;  /* 0x00262400012b7983 */ /* 0x000ea80000300800 */
[----:B------:R-:W2:Y:S01]  /*d3030*/  LDL.LU R61, [R1+0x2620] ;  /* 0x00262000013d7983 */ /* 0x000ea20000300800 */
[----:B------:R-:W-:Y:S02]  /*d3040*/  IMAD.MOV.U32 R57, RZ, RZ, R40 ;  /* 0x000000ffff397224 */ /* 0x000fe400078e0028 */
[----:B------:R-:W-:-:S02]  /*d3050*/  IMAD.MOV.U32 R35, RZ, RZ, R48 ;  /* 0x000000ffff237224 */ /* 0x000fc400078e0030 */
[----:B------:R-:W-:Y:S01]  /*d3060*/  IMAD.MOV.U32 R34, RZ, RZ, R49 ;  /* 0x000000ffff227224 */ /* 0x000fe200078e0031 */
[----:B------:R-:W2:Y:S01]  /*d3070*/  LDL.LU R48, [R1+0x2a0] ;  /* 0x0002a00001307983 */ /* 0x000ea20000300800 */
[----:B------:R-:W-:-:S03]  /*d3080*/  IMAD.MOV.U32 R33, RZ, RZ, R50 ;  /* 0x000000ffff217224 */ /* 0x000fc600078e0032 */
[----:B------:R-:W2:Y:S01]  /*d3090*/  LDL.LU R49, [R1+0x2a4] ;  /* 0x0002a40001317983 */ /* 0x000ea20000300800 */
[----:B------:R-:W-:-:S03]  /*d30a0*/  IMAD.MOV.U32 R32, RZ, RZ, R51 ;  /* 0x000000ffff207224 */ /* 0x000fc600078e0033 */
[----:B------:R-:W2:Y:S04]  /*d30b0*/  LDL.LU R50, [R1+0x2a8] ;  /* 0x0002a80001327983 */ /* 0x000ea80000300800 */
[----:B------:R-:W2:Y:S04]  /*d30c0*/  LDL.LU R51, [R1+0x2ac] ;  /* 0x0002ac0001337983 */ /* 0x000ea80000300800 */
[----:B0-----:R-:W2:Y:S04]  /*d30d0*/  LDL.LU R12, [R1+0x2c0] ;  /* 0x0002c000010c7983 */ /* 0x001ea80000300800 */
[----:B------:R-:W2:Y:S04]  /*d30e0*/  LDL.LU R13, [R1+0x2c4] ;  /* 0x0002c400010d7983 */ /* 0x000ea80000300800 */
[----:B-1----:R-:W2:Y:S04]  /*d30f0*/  LDL.LU R14, [R1+0x2c8] ;  /* 0x0002c800010e7983 */ /* 0x002ea80000300800 */
[----:B------:R-:W2:Y:S04]  /*d3100*/  LDL.LU R15, [R1+0x2cc] ;  /* 0x0002cc00010f7983 */ /* 0x000ea80000300800 */
[----:B---3--:R-:W3:Y:S04]  /*d3110*/  LDL.LU R8, [R1+0x2d0] ;  /* 0x0002d00001087983 */ /* 0x008ee80000300800 */
[----:B------:R-:W3:Y:S04]  /*d3120*/  LDL.LU R9, [R1+0x2d4] ;  /* 0x0002d40001097983 */ /* 0x000ee80000300800 */
[----:B----4-:R-:W3:Y:S01]  /*d3130*/  LDL.LU R10, [R1+0x2d8] ;  /* 0x0002d800010a7983 */ /* 0x010ee20000300800 */
[----:B------:R-:W-:-:S03]  /*d3140*/  IMAD.MOV.U32 R27, RZ, RZ, R44 ;  /* 0x000000ffff1b7224 */ /* 0x000fc600078e002c */
[----:B------:R-:W3:Y:S01]  /*d3150*/  LDL.LU R11, [R1+0x2dc] ;  /* 0x0002dc00010b7983 */ /* 0x000ee20000300800 */
[----:B------:R-:W-:-:S03]  /*d3160*/  IMAD.MOV.U32 R26, RZ, RZ, R45 ;  /* 0x000000ffff1a7224 */ /* 0x000fc600078e002d */
[----:B------:R-:W4:Y:S01]  /*d3170*/  LDL.LU R44, [R1+0x2b0] ;  /* 0x0002b000012c7983 */ /* 0x000f220000300800 */
[----:B------:R-:W-:-:S03]  /*d3180*/  IMAD.MOV.U32 R25, RZ, RZ, R46 ;  /* 0x000000ffff197224 */ /* 0x000fc600078e002e */
[----:B------:R-:W4:Y:S01]  /*d3190*/  LDL.LU R45, [R1+0x2b4] ;  /* 0x0002b400012d7983 */ /* 0x000f220000300800 */
[----:B------:R-:W-:-:S03]  /*d31a0*/  IMAD.MOV.U32 R24, RZ, RZ, R47 ;  /* 0x000000ffff187224 */ /* 0x000fc600078e002f */
        /* <DEDUP_REMOVED lines=16> */
[----:B------:R-:W3:Y:S01]  /*d32b0*/  LDL.LU R41, [R1+0xa1a0] ;  /* 0x00a1a00001297983 */ /* 0x000ee20000300800 */
[----:B------:R-:W-:-:S03]  /*d32c0*/  IMAD R60, R60, 0x100, R42 ;  /* 0x000001003c3c7824 */ /* 0x000fc600078e022a */
[----:B------:R-:W3:Y:S01]  /*d32d0*/  LDL.LU R42, [R1+0xa19c] ;  /* 0x00a19c00012a7983 */ /* 0x000ee20000300800 */
[----:B------:R-:W-:-:S03]  /*d32e0*/  IMAD R61, R61, 0x100, R43 ;  /* 0x000001003d3d7824 */ /* 0x000fc600078e022b */
[----:B------:R-:W3:Y:S02]  /*d32f0*/  LDL.LU R43, [R1+0xa198] ;  /* 0x00a19800012b7983 */ /* 0x000ee40000300800 */
[----:B---3--:R-:W-:Y:S02]  /*d3300*/  HMMA.16816.F32 R36, R36, R2, R40 ;  /* 0x000000022424723c */ /* 0x008fe40000001828 */
[----:B------:R-:W2:Y:S04]  /*d3310*/  LDL.LU R40, [R1+0x2630] ;  /* 0x0026300001287983 */ /* 0x000ea80000300800 */
[----:B------:R-:W3:-:S13]  /*d3320*/  LDL.LU R41, [R1+0x263c] ;  /* 0x00263c0001297983 */ /* 0x000eda0000300800 */
[----:B------:R0:W-:Y:S04]  /*d3330*/  STL.64 [R1+0x8a0], R36 ;  /* 0x0008a02401007387 */ /* 0x0001e80000100a00 */
[----:B------:R1:W-:Y:S04]  /*d3340*/  STL.64 [R1+0x8a8], R38 ;  /* 0x0008a82601007387 */ /* 0x0003e80000100a00 */
[----:B------:R-:W3:Y:S04]  /*d3350*/  LDL.LU R42, [R1+0x2638] ;  /* 0x00263800012a7983 */ /* 0x000ee80000300800 */
[----:B------:R-:W2:Y:S01]  /*d3360*/  LDL.LU R43, [R1+0x2644] ;  /* 0x00264400012b7983 */ /* 0x000ea20000300800 */
[----:B0-----:R-:W-:-:S02]  /*d3370*/  F2FP.F16.E5M2.UNPACK_B R36, R18 ;  /* 0x00000012ff24723e */ /* 0x001fc400020004ff */
[----:B------:R-:W-:Y:S02]  /*d3380*/  F2FP.F16.E5M2.UNPACK_B R37, R19 ;  /* 0x00000013ff25723e */ /* 0x000fe400020004ff */
[----:B-1----:R-:W-:Y:S02]  /*d3390*/  F2FP.F16.E5M2.UNPACK_B R38, R60 ;  /* 0x0000003cff26723e */ /* 0x002fe400020004ff */
[----:B------:R-:W-:Y:S01]  /*d33a0*/  F2FP.F16.E5M2.UNPACK_B R39, R61 ;  /* 0x0000003dff27723e */ /* 0x000fe200020004ff */
[----:B------:R-:W2:Y:S04]  /*d33b0*/  LDL.LU R18, [R1+0x2628] ;  /* 0x0026280001127983 */ /* 0x000ea80000300800 */
[----:B------:R-:W2:Y:S04]  /*d33c0*/  LDL.LU R19, [R1+0x2634] ;  /* 0x0026340001137983 */ /* 0x000ea80000300800 */
[----:B------:R-:W2:Y:S01]  /*d33d0*/  LDL.LU R60, [R1+0x262c] ;  /* 0x00262c00013c7983 */ /* 0x000ea20000300800 */
[C---:B------:R-:W-:Y:S08]  /*d33e0*/  HMMA.16816.F32 R8, R36.reuse, R4, R8 ;  /* 0x000000042408723c */ /* 0x040ff00000001808 */
[C---:B------:R-:W-:Y:S11]  /*d33f0*/  HMMA.16816.F32 R12, R36.reuse, R16, R12 ;  /* 0x00000010240c723c */ /* 0x040ff6000000180c */
[----:B------:R-:W-:Y:S04]  /*d3400*/  STL.64 [R1+0x890], R8 ;  /* 0x0008900801007387 */ /* 0x000fe80000100a00 */
[----:B------:R0:W-:Y:S04]  /*d3410*/  STL.64 [R1+0x898], R10 ;  /* 0x0008980a01007387 */ /* 0x0001e80000100a00 */
[----:B0-----:R-:W2:Y:S04]  /*d3420*/  LDL.LU.64 R10, [R1+0xa190] ;  /* 0x00a19000010a7983 */ /* 0x001ea80000300a00 */
[----:B------:R-:W3:Y:S04]  /*d3430*/  LDL.LU.64 R8, [R1+0xa188] ;  /* 0x00a1880001087983 */ /* 0x000ee80000300a00 */
[----:B------:R-:W-:Y:S04]  /*d3440*/  STL.64 [R1+0x880], R12 ;  /* 0x0008800c01007387 */ /* 0x000fe80000100a00 */
[----:B------:R0:W-:Y:S04]  /*d3450*/  STL.64 [R1+0x888], R14 ;  /* 0x0008880e01007387 */ /* 0x0001e80000100a00 */
[----:B0-----:R-:W4:Y:S04]  /*d3460*/  LDL.LU.64 R14, [R1+0xa180] ;  /* 0x00a18000010e7983 */ /* 0x001f280000300a00 */
[----:B------:R-:W3:Y:S01]  /*d3470*/  LDL.LU.64 R12, [R1+0xa178] ;  /* 0x00a17800010c7983 */ /* 0x000ee20000300a00 */
[C---:B--2---:R-:W-:Y:S08]  /*d3480*/  HMMA.16816.F32 R52, R36.reuse, R10, R52 ;  /* 0x0000000a2434723c */ /* 0x044ff00000001834 */
[C---:B----4-:R-:W-:Y:S08]  /*d3490*/  HMMA.16816.F32 R44, R36.reuse, R14, R44 ;  /* 0x0000000e242c723c */ /* 0x050ff0000000182c */
[----:B---3--:R-:W-:Y:S11]  /*d34a0*/  HMMA.16816.F32 R48, R36, R12, R48 ;  /* 0x0000000c2430723c */ /* 0x008ff60000001830 */
        /* <DEDUP_REMOVED lines=11> */
[----:B------:R-:W4:Y:S01]  /*d3560*/  LDL.LU.64 R52, [R1+0xa148] ;  /* 0x00a1480001347983 */ /* 0x000f220000300a00 */
[----:B------:R-:W-:-:S02]  /*d3570*/  IMAD R19, R40, 0x100, R19 ;  /* 0x0000010028137824 */ /* 0x000fc400078e0213 */
[----:B------:R-:W-:Y:S02]  /*d3580*/  IMAD R40, R42, 0x100, R41 ;  /* 0x000001002a287824 */ /* 0x000fe400078e0229 */
[----:B------:R-:W-:Y:S02]  /*d3590*/  IMAD R18, R18, 0x100, R60 ;  /* 0x0000010012127824 */ /* 0x000fe400078e023c */
[----:B------:R-:W-:Y:S01]  /*d35a0*/  IMAD R41, R0, 0x100, R43 ;  /* 0x0000010000297824 */ /* 0x000fe200078e022b */
[C---:B--2---:R-:W-:Y:S08]  /*d35b0*/  HMMA.16816.F32 R44, R36.reuse, R2, R44 ;  /* 0x00000002242c723c */ /* 0x044ff0000000182c */
[C---:B---3--:R-:W-:Y:S08]  /*d35c0*/  HMMA.16816.F32 R48, R36.reuse, R6, R48 ;  /* 0x000000062430723c */ /* 0x048ff00000001830 */
[----:B----4-:R-:W-:Y:S01]  /*d35d0*/  HMMA.16816.F32 R52, R36, R8, R52 ;  /* 0x000000082434723c */ /* 0x010fe20000001834 */
[----:B------:R-:W-:-:S02]  /*d35e0*/  F2FP.F16.E5M2.UNPACK_B R36, R18 ;  /* 0x00000012ff24723e */ /* 0x000fc400020004ff */
[----:B------:R-:W-:Y:S02]  /*d35f0*/  F2FP.F16.E5M2.UNPACK_B R37, R19 ;  /* 0x00000013ff25723e */ /* 0x000fe400020004ff */
[----:B------:R-:W-:Y:S02]  /*d3600*/  F2FP.F16.E5M2.UNPACK_B R38, R40 ;  /* 0x00000028ff26723e */ /* 0x000fe400020004ff */
[----:B------:R-:W-:-:S07]  /*d3610*/  F2FP.F16.E5M2.UNPACK_B R39, R41 ;  /* 0x00000029ff27723e */ /* 0x000fce00020004ff */
[C---:B------:R-:W-:Y:S08]  /*d3620*/  HMMA.16816.F32 R20, R36.reuse, R4, R20 ;  /* 0x000000042414723c */ /* 0x040ff00000001814 */
        /* <DEDUP_REMOVED lines=12> */
[----:B------:R-:W-:Y:S04]  /*d36f0*/  STL.64 [R1+0xa110], R14 ;  /* 0x00a1100e01007387 */ /* 0x000fe80000100a00 */
[----:B------:R-:W-:Y:S04]  /*d3700*/  STL.64 [R1+0x760], R24 ;  /* 0x0007601801007387 */ /* 0x000fe80000100a00 */
[----:B------:R-:W-:Y:S04]  /*d3710*/  STL.64 [R1+0x768], R26 ;  /* 0x0007681a01007387 */ /* 0x000fe80000100a00 */
[----:B------:R1:W-:Y:S01]  /*d3720*/  STL.64 [R1+0xa108], R12 ;  /* 0x00a1080c01007387 */ /* 0x0003e20000100a00 */
[C---:B0-----:R-:W-:Y:S08]  /*d3730*/  HMMA.16816.F32 R20, R36.reuse, R12, R32 ;  /* 0x0000000c2414723c */ /* 0x041ff00000001820 */
[C---:B-1----:R-:W-:Y:S11]  /*d3740*/  HMMA.16816.F32 R12, R36.reuse, R10, R56 ;  /* 0x0000000a240c723c */ /* 0x042ff60000001838 */
[----:B------:R0:W-:Y:S04]  /*d3750*/  STL.64 [R1+0x750], R20 ;  /* 0x0007501401007387 */ /* 0x0001e80000100a00 */
[----:B------:R1:W-:Y:S04]  /*d3760*/  STL.64 [R1+0x758], R22 ;  /* 0x0007581601007387 */ /* 0x0003e80000100a00 */
[----:B0-----:R-:W2:Y:S04]  /*d3770*/  LDL.LU R20, [R1+0x1c0] ;  /* 0x0001c00001147983 */ /* 0x001ea80000300800 */
[----:B------:R-:W-:Y:S04]  /*d3780*/  STL.64 [R1+0x740], R12 ;  /* 0x0007400c01007387 */ /* 0x000fe80000100a00 */
[----:B------:R-:W-:Y:S04]  /*d3790*/  STL.64 [R1+0x748], R14 ;  /* 0x0007480e01007387 */ /* 0x000fe80000100a00 */
[----:B------:R-:W2:Y:S04]  /*d37a0*/  LDL.LU R21, [R1+0x1c4] ;  /* 0x0001c40001157983 */ /* 0x000ea80000300800 */
[----:B-1----:R-:W3:Y:S04]  /*d37b0*/  LDL.LU R22, [R1+0x1c8] ;  /* 0x0001c80001167983 */ /* 0x002ee80000300800 */
        /* <DEDUP_REMOVED lines=59> */
[C---:B----4-:R-:W-:Y:S08]  /*d3b70*/  HMMA.16816.F32 R56, R36.reuse, R8, R56 ;  /* 0x000000082438723c */ /* 0x050ff00000001838 */
[C---:B---3--:R-:W-:Y:S08]  /*d3b80*/  HMMA.16816.F32 R48, R36.reuse, R6, R48 ;  /* 0x000000062430723c */ /* 0x048ff00000001830 */
[----:B--2---:R-:W-:Y:S03]  /*d3b90*/  HMMA.16816.F32 R36, R36, R2, R52 ;  /* 0x000000022424723c */ /* 0x004fe60000001834 */
[----:B------:R0:W-:Y:S04]  /*d3ba0*/  STL.64 [R1+0x730], R56 ;  /* 0x0007303801007387 */ /* 0x0001e80000100a00 */
[----:B------:R1:W-:Y:S01]  /*d3bb0*/  STL.64 [R1+0x738], R58 ;  /* 0x0007383a01007387 */ /* 0x0003e20000100a00 */
[----:B------:R-:W-:-:S02]  /*d3bc0*/  IMAD R18, R18, 0x100, R40 ;  /* 0x0000010012127824 */ /* 0x000fc400078e0228 */
[----:B------:R-:W-:Y:S02]  /*d3bd0*/  IMAD R19, R61, 0x100, R19 ;  /* 0x000001003d137824 */ /* 0x000fe400078e0213 */
[----:B------:R-:W-:Y:S02]  /*d3be0*/  IMAD R40, R42, 0x100, R60 ;  /* 0x000001002a287824 */ /* 0x000fe400078e023c */
[----:B------:R-:W-:Y:S01]  /*d3bf0*/  IMAD R41, R0, 0x100, R43 ;  /* 0x0000010000297824 */ /* 0x000fe200078e022b */
[----:B0-----:R-:W2:Y:S04]  /*d3c00*/  LDL.LU R56, [R1+0x1b0] ;  /* 0x0001b00001387983 */ /* 0x001ea80000300800 */
[----:B------:R-:W2:Y:S04]  /*d3c10*/  LDL.LU R57, [R1+0x1b4] ;  /* 0x0001b40001397983 */ /* 0x000ea80000300800 */
[----:B-1----:R-:W2:Y:S04]  /*d3c20*/  LDL.LU R58, [R1+0x1b8] ;  /* 0x0001b800013a7983 */ /* 0x002ea80000300800 */
[----:B------:R-:W2:Y:S04]  /*d3c30*/  LDL.LU R59, [R1+0x1bc] ;  /* 0x0001bc00013b7983 */ /* 0x000ea80000300800 */
        /* <DEDUP_REMOVED lines=13> */
[----:B------:R-:W2:Y:S04]  /*d3d10*/  LDL.LU R41, [R1+0x204] ;  /* 0x0002040001297983 */ /* 0x000ea80000300800 */
[----:B------:R-:W2:Y:S04]  /*d3d20*/  LDL.LU R42, [R1+0x208] ;  /* 0x00020800012a7983 */ /* 0x000ea80000300800 */
[----:B------:R-:W2:Y:S01]  /*d3d30*/  LDL.LU R43, [R1+0x20c] ;  /* 0x00020c00012b7983 */ /* 0x000ea20000300800 */
        /* <DEDUP_REMOVED lines=29> */
[----:B------:R-:W-:Y:S01]  /*d3f10*/  STL.64 [R1+0x658], R14 ;  /* 0x0006580e01007387 */ /* 0x000fe20000100a00 */
[----:B------:R-:W-:-:S02]  /*d3f20*/  IMAD R40, R29, 0x100, R28 ;  /* 0x000001001d287824 */ /* 0x000fc400078e021c */
[----:B------:R-:W-:-:S10]  /*d3f30*/  IMAD R41, R31, 0x100, R30 ;  /* 0x000001001f297824 */ /* 0x000fd400078e021e */
[----:B------:R-:W-:Y:S04]  /*d3f40*/  STL.64 [R1+0x640], R8 ;  /* 0x0006400801007387 */ /* 0x000fe80000100a00 */
[----:B------:R0:W-:Y:S02]  /*d3f50*/  STL.64 [R1+0x648], R10 ;  /* 0x0006480a01007387 */ /* 0x0001e40000100a00 */
[----:B0-----:R-:W-:Y:S01]  /*d3f60*/  HMMA.16816.F32 R8, R36, R2, R32 ;  /* 0x000000022408723c */ /* 0x001fe20000001820 */
[----:B------:R-:W-:Y:S02]  /*d3f70*/  F2FP.F16.E5M2.UNPACK_B R36, R18 ;  /* 0x00000012ff24723e */ /* 0x000fe400020004ff */
[----:B------:R-:W-:Y:S02]  /*d3f80*/  F2FP.F16.E5M2.UNPACK_B R37, R19 ;  /* 0x00000013ff25723e */ /* 0x000fe400020004ff */
[----:B------:R-:W-:-:S02]  /*d3f90*/  F2FP.F16.E5M2.UNPACK_B R38, R40 ;  /* 0x00000028ff26723e */ /* 0x000fc400020004ff */
[----:B------:R-:W-:-:S12]  /*d3fa0*/  F2FP.F16.E5M2.UNPACK_B R39, R41 ;  /* 0x00000029ff27723e */ /* 0x000fd800020004ff */
[----:B------:R-:W-:Y:S04]  /*d3fb0*/  STL.64 [R1+0x600], R8 ;  /* 0x0006000801007387 */ /* 0x000fe80000100a00 */
[----:B------:R0:W-:Y:S02]  /*d3fc0*/  STL.64 [R1+0x608], R10 ;  /* 0x0006080a01007387 */ /* 0x0001e40000100a00 */
[----:B0-----:R-:W-:Y:S02]  /*d3fd0*/  HMMA.16816.F32 R8, R36, R4, R56 ;  /* 0x000000042408723c */ /* 0x001fe40000001838 */
[----:B------:R-:W-:Y:S04]  /*d3fe0*/  STL.64 [R1+0xa0c0], R6 ;  /* 0x00a0c00601007387 */ /* 0x000fe80000100a00 */
[----:B------:R-:W-:-:S13]  /*d3ff0*/  STL.64 [R1+0xa0b8], R4 ;  /* 0x00a0b80401007387 */ /* 0x000fda0000100a00 */
        /* <DEDUP_REMOVED lines=109> */
[----:B------:R-:W4:Y:S01]  /*d46d0*/  LDL.LU.64 R4, [R1+0xa0b8] ;  /* 0x00a0b80001047983 */ /* 0x000f220000300a00 */
[----:B------:R-:W-:-:S02]  /*d46e0*/  IMAD R18, R18, 0x100, R40 ;  /* 0x0000010012127824 */ /* 0x000fc400078e0228 */
[----:B------:R-:W-:Y:S02]  /*d46f0*/  IMAD R40, R42, 0x100, R60 ;  /* 0x000001002a287824 */ /* 0x000fe400078e023c */
[----:B------:R-:W-:Y:S02]  /*d4700*/  IMAD R41, R0, 0x100, R43 ;  /* 0x0000010000297824 */ /* 0x000fe400078e022b */
[----:B------:R-:W-:Y:S01]  /*d4710*/  IMAD R19, R61, 0x100, R19 ;  /* 0x000001003d137824 */ /* 0x000fe200078e0213 */
[C---:B--2---:R-:W-:Y:S08]  /*d4720*/  HMMA.16816.F32 R52, R36.reuse, R6, R52 ;  /* 0x000000062434723c */ /* 0x044ff00000001834 */
[----:B------:R-:W-:Y:S11]  /*d4730*/  HMMA.16816.F32 R36, R36, R2, R20 ;  /* 0x000000022424723c */ /* 0x000ff60000001814 */
[----:B------:R-:W-:Y:S04]  /*d4740*/  STL.64 [R1+0x550], R52 ;  /* 0x0005503401007387 */ /* 0x000fe80000100a00 */
[----:B------:R0:W-:Y:S04]  /*d4750*/  STL.64 [R1+0x558], R54 ;  /* 0x0005583601007387 */ /* 0x0001e80000100a00 */
[----:B0-----:R-:W2:Y:S04]  /*d4760*/  LDL.LU.64 R54, [R1+0xa0b0] ;  /* 0x00a0b00001367983 */ /* 0x001ea80000300a00 */
[----:B------:R-:W2:Y:S04]  /*d4770*/  LDL.LU.64 R52, [R1+0xa0a8] ;  /* 0x00a0a80001347983 */ /* 0x000ea80000300a00 */
        /* <DEDUP_REMOVED lines=12> */
[----:B----4-:R-:W-:-:S15]  /*d4840*/  HMMA.16816.F32 R24, R36, R4, R24 ;  /* 0x000000042418723c */ /* 0x010fde0000001818 */
[----:B------:R-:W-:-:S04]  /*d4850*/  NOP ;  /* 0x0000000000007918 */ /* 0x000fc80000000000 */
[----:B------:R-:W-:Y:S04]  /*d4860*/  STL.64 [R1+0x4e0], R24 ;  /* 0x0004e01801007387 */ /* 0x000fe80000100a00 */
[----:B------:R0:W-:Y:S04]  /*d4870*/  STL.64 [R1+0x4e8], R26 ;  /* 0x0004e81a01007387 */ /* 0x0001e80000100a00 */
[----:B0-----:R-:W4:Y:S04]  /*d4880*/  LDL.LU.64 R26, [R1+0xa090] ;  /* 0x00a09000011a7983 */ /* 0x001f280000300a00 */
[----:B------:R-:W4:Y:S01]  /*d4890*/  LDL.LU.64 R24, [R1+0xa088] ;  /* 0x00a0880001187983 */ /* 0x000f220000300a00 */
[C---:B---3--:R-:W-:Y:S08]  /*d48a0*/  HMMA.16816.F32 R44, R36.reuse, R14, R44 ;  /* 0x0000000e242c723c */ /* 0x048ff0000000182c */
[----:B--2---:R-:W-:-:S15]  /*d48b0*/  HMMA.16816.F32 R40, R36, R16, R40 ;  /* 0x000000102428723c */ /* 0x004fde0000001828 */
[----:B------:R-:W-:-:S04]  /*d48c0*/  NOP ;  /* 0x0000000000007918 */ /* 0x000fc80000000000 */
        /* <DEDUP_REMOVED lines=19> */
[----:B------:R0:W-:Y:S02]  /*d4a00*/  STL.64 [R1+0x488], R10 ;  /* 0x0004880a01007387 */ /* 0x0001e40000100a00 */
[----:B0-----:R-:W-:Y:S02]  /*d4a10*/  HMMA.16816.F32 R8, R36, R2, R56 ;  /* 0x000000022408723c */ /* 0x001fe40000001838 */
[----:B------:R-:W2:-:S15]  /*d4a20*/  LDL.LU R56, [R1+0x70] ;  /* 0x0000700001387983 */ /* 0x000e9e0000300800 */
[----:B------:R-:W-:Y:S02]  /*d4a30*/  NOP ;  /* 0x0000000000007918 */ /* 0x000fe40000000000 */
        /* <DEDUP_REMOVED lines=19> */
[----:B-1----:R-:W3:Y:S04]  /*d4b70*/  LDL.LU R10, [R1+0xd8] ;  /* 0x0000d800010a7983 */ /* 0x002ee80000300800 */
[----:B------:R-:W3:Y:S01]  /*d4b80*/  LDL.LU R11, [R1+0xdc] ;  /* 0x0000dc00010b7983 */ /* 0x000ee20000300800 */
[----:B------:R-:W-:-:S02]  /*d4b90*/  IMAD R18, R29, 0x100, R28 ;  /* 0x000001001d127824 */ /* 0x000fc400078e021c */
[----:B------:R-:W-:Y:S02]  /*d4ba0*/  IMAD R19, R31, 0x100, R30 ;  /* 0x000001001f137824 */ /* 0x000fe400078e021e */
[----:B------:R-:W-:Y:S02]  /*d4bb0*/  IMAD R40, R33, 0x100, R32 ;  /* 0x0000010021287824 */ /* 0x000fe400078e0220 */
[----:B------:R-:W-:Y:S01]  /*d4bc0*/  IMAD R41, R35, 0x100, R34 ;  /* 0x0000010023297824 */ /* 0x000fe200078e0222 */
[----:B------:R-:W4:Y:S04]  /*d4bd0*/  LDL.LU R20, [R1+0xb0] ;  /* 0x0000b00001147983 */ /* 0x000f280000300800 */
[----:B------:R-:W4:Y:S04]  /*d4be0*/  LDL.LU R21, [R1+0xb4] ;  /* 0x0000b40001157983 */ /* 0x000f280000300800 */
[----:B------:R-:W4:Y:S01]  /*d4bf0*/  LDL.LU R22, [R1+0xb8] ;  /* 0x0000b80001167983 */ /* 0x000f220000300800 */
[----:B------:R-:W-:-:S02]  /*d4c00*/  F2FP.F16.E5M2.UNPACK_B R36, R18 ;  /* 0x00000012ff24723e */ /* 0x000fc400020004ff */
[----:B------:R-:W-:Y:S02]  /*d4c10*/  F2FP.F16.E5M2.UNPACK_B R37, R19 ;  /* 0x00000013ff25723e */ /* 0x000fe400020004ff */
        /* <DEDUP_REMOVED lines=46> */
[C---:B---3--:R-:W-:Y:S08]  /*d4f00*/  HMMA.16816.F32 R28, R36.reuse, R8, R28 ;  /* 0x00000008241c723c */ /* 0x048ff0000000181c */
[----:B------:R-:W-:Y:S01]  /*d4f10*/  HMMA.16816.F32 R56, R36, R6, R56 ;  /* 0x000000062438723c */ /* 0x000fe20000001838 */
[----:B------:R-:W-:Y:S04]  /*d4f20*/  STL.64 [R1+0x3e0], R24 ;  /* 0x0003e01801007387 */ /* 0x000fe80000100a00 */
[----:B------:R0:W-:Y:S04]  /*d4f30*/  STL.64 [R1+0x3e8], R26 ;  /* 0x0003e81a01007387 */ /* 0x0001e80000100a00 */
[----:B0-----:R-:W2:Y:S04]  /*d4f40*/  LDL.LU.64 R26, [R1+0xa050] ;  /* 0x00a05000011a7983 */ /* 0x001ea80000300a00 */
[----:B------:R-:W2:Y:S04]  /*d4f50*/  LDL.LU.64 R24, [R1+0xa048] ;  /* 0x00a0480001187983 */ /* 0x000ea80000300a00 */
[----:B------:R4:W-:Y:S04]  /*d4f60*/  STL.64 [R1+0x3c0], R52 ;  /* 0x0003c03401007387 */ /* 0x0009e80000100a00 */
[----:B------:R0:W-:Y:S01]  /*d4f70*/  STL.64 [R1+0x3c8], R54 ;  /* 0x0003c83601007387 */ /* 0x0001e20000100a00 */
[----:B----4-:R-:W-:-:S02]  /*d4f80*/  IMAD.MOV.U32 R52, RZ, RZ, R20 ;  /* 0x000000ffff347224 */ /* 0x010fc400078e0014 */
[----:B------:R-:W-:Y:S01]  /*d4f90*/  IMAD.MOV.U32 R53, RZ, RZ, R21 ;  /* 0x000000ffff357224 */ /* 0x000fe200078e0015 */
[----:B------:R-:W3:Y:S04]  /*d4fa0*/  LDL.LU R20, [R1+0xa044] ;  /* 0x00a0440001147983 */ /* 0x000ee80000300800 */
[----:B------:R-:W3:Y:S01]  /*d4fb0*/  LDL.LU R21, [R1+0xa040] ;  /* 0x00a0400001157983 */ /* 0x000ee20000300800 */
[----:B0-----:R-:W-:Y:S02]  /*d4fc0*/  IMAD.MOV.U32 R54, RZ, RZ, R22 ;  /* 0x000000ffff367224 */ /* 0x001fe400078e0016 */
[----:B------:R-:W-:Y:S01]  /*d4fd0*/  IMAD.MOV.U32 R55, RZ, RZ, R23 ;  /* 0x000000ffff377224 */ /* 0x000fe200078e0017 */
[----:B------:R-:W3:Y:S04]  /*d4fe0*/  LDL.LU R22, [R1+0xa03c] ;  /* 0x00a03c0001167983 */ /* 0x000ee80000300800 */
[----:B------:R-:W3:Y:S04]  /*d4ff0*/  LDL.LU R23, [R1+0xa038] ;  /* 0x00a0380001177983 */ /* 0x000ee80000300800 */
[----:B------:R-:W-:Y:S04]  /*d5000*/  STL.64 [R1+0x3b0], R28 ;  /* 0x0003b01c01007387 */ /* 0x000fe80000100a00 */
[----:B------:R0:W-:Y:S04]  /*d5010*/  STL.64 [R1+0x3b8], R30 ;  /* 0x0003b81e01007387 */ /* 0x0001e80000100a00 */
[----:B0-----:R-:W4:Y:S04]  /*d5020*/  LDL.LU.64 R30, [R1+0xa030] ;  /* 0x00a03000011e7983 */ /* 0x001f280000300a00 */
[----:B------:R-:W4:Y:S04]  /*d5030*/  LDL.LU.64 R28, [R1+0xa028] ;  /* 0x00a02800011c7983 */ /* 0x000f280000300a00 */
        /* <DEDUP_REMOVED lines=27> */
[----:B0-----:R-:W3:Y:S04]  /*d51f0*/  LDL.LU.64 R34, [R1+0xa010] ;  /* 0x00a0100001227983 */ /* 0x001ee80000300a00 */
[----:B------:R-:W3:Y:S01]  /*d5200*/  LDL.LU.64 R32, [R1+0xa008] ;  /* 0x00a0080001207983 */ /* 0x000ee20000300a00 */
[----:B------:R-:W-:Y:S01]  /*d5210*/  HMMA.16816.F32 R24, R40, R8, R24 ;  /* 0x000000082818723c */ /* 0x000fe20000001818 */
[----:B------:R-:W-:-:S02]  /*d5220*/  IMAD R44, R48, 0x100, R47 ;  /* 0x00000100302c7824 */ /* 0x000fc400078e022f */
[----:B------:R-:W-:Y:S02]  /*d5230*/  IMAD R45, R50, 0x100, R49 ;  /* 0x00000100322d7824 */ /* 0x000fe400078e0231 */
[----:B------:R-:W-:-:S03]  /*d5240*/  IMAD R46, R61, 0x100, R51 ;  /* 0x000001003d2e7824 */ /* 0x000fc600078e0233 */
[----:B--2---:R-:W-:-:S15]  /*d5250*/  HMMA.16816.F32 R36, R40, R16, R36 ;  /* 0x000000102824723c */ /* 0x004fde0000001824 */
[----:B------:R-:W-:-:S04]  /*d5260*/  NOP ;  /* 0x0000000000007918 */ /* 0x000fc80000000000 */
[----:B------:R-:W-:Y:S04]  /*d5270*/  STL.64 [R1+0x340], R36 ;  /* 0x0003402401007387 */ /* 0x000fe80000100a00 */
[----:B------:R3:W-:Y:S02]  /*d5280*/  STL.64 [R1+0x348], R38 ;  /* 0x0003482601007387 */ /* 0x0007e40000100a00 */
[C---:B---3--:R-:W-:Y:S08]  /*d5290*/  HMMA.16816.F32 R36, R40.reuse, R14, R32 ;  /* 0x0000000e2824723c */ /* 0x048ff00000001820 */
[C---:B----4-:R-:W-:Y:S08]  /*d52a0*/  HMMA.16816.F32 R32, R40.reuse, R12, R28 ;  /* 0x0000000c2820723c */ /* 0x050ff0000000181c */
[C---:B------:R-:W-:Y:S08]  /*d52b0*/  HMMA.16816.F32 R28, R40.reuse, R10, R20 ;  /* 0x0000000a281c723c */ /* 0x040ff00000001814 */
[C---:B------:R-:W-:Y:S01]  /*d52c0*/  HMMA.16816.F32 R20, R40.reuse, R6, R56 ;  /* 0x000000062814723c */ /* 0x040fe20000001838 */
        /* <DEDUP_REMOVED lines=21> */
[----:B------:R-:W-:Y:S03]  /*d5420*/  HMMA.16816.F32 R40, R40, R2, R52 ;  /* 0x000000022828723c */ /* 0x000fe60000001834 */
[----:B------:R-:W4:Y:S04]  /*d5430*/  LDL.LU R51, [R1+0x47c] ;  /* 0x00047c0001337983 */ /* 0x000f280000300800 */
[----:B------:R-:W4:Y:S04]  /*d5440*/  LDL.LU R52, [R1+0x450] ;  /* 0x0004500001347983 */ /* 0x000f280000300800 */
[----:B------:R-:W4:Y:S04]  /*d5450*/  LDL.LU R53, [R1+0x454] ;  /* 0x0004540001357983 */ /* 0x000f280000300800 */
[----:B------:R-:W4:Y:S04]  /*d5460*/  LDL.LU R54, [R1+0x458] ;  /* 0x0004580001367983 */ /* 0x000f280000300800 */
[----:B------:R-:W4:Y:S04]  /*d5470*/  LDL.LU R55, [R1+0x45c] ;  /* 0x00045c0001377983 */ /* 0x000f280000300800 */
[----:B--2---:R-:W2:Y:S04]  /*d5480*/  LDL.LU R28, [R1+0x3f0] ;  /* 0x0003f000011c7983 */ /* 0x004ea80000300800 */
[----:B------:R-:W2:Y:S04]  /*d5490*/  LDL.LU R29, [R1+0x3f4] ;  /* 0x0003f400011d7983 */ /* 0x000ea80000300800 */
[----:B---3--:R-:W2:Y:S04]  /*d54a0*/  LDL.LU R30, [R1+0x3f8] ;  /* 0x0003f800011e7983 */ /* 0x008ea80000300800 */
[----:B------:R-:W2:Y:S04]  /*d54b0*/  LDL.LU R31, [R1+0x3fc] ;  /* 0x0003fc00011f7983 */ /* 0x000ea80000300800 */
[----:B----4-:R-:W3:Y:S04]  /*d54c0*/  LDL.LU R20, [R1+0x3d0] ;  /* 0x0003d00001147983 */ /* 0x010ee80000300800 */
[----:B------:R-:W3:Y:S04]  /*d54d0*/  LDL.LU R21, [R1+0x3d4] ;  /* 0x0003d40001157983 */ /* 0x000ee80000300800 */
[----:B------:R-:W3:Y:S04]  /*d54e0*/  LDL.LU R22, [R1+0x3d8] ;  /* 0x0003d80001167983 */ /* 0x000ee80000300800 */
[----:B------:R-:W3:Y:S04]  /*d54f0*/  LDL.LU R23, [R1+0x3dc] ;  /* 0x0003dc0001177983 */ /* 0x000ee80000300800 */
[----:B------:R-:W4:Y:S04]  /*d5500*/  LDL.LU R56, [R1+0x410] ;  /* 0x0004100001387983 */ /* 0x000f280000300800 */
[----:B------:R-:W4:Y:S04]  /*d5510*/  LDL.LU R57, [R1+0x414] ;  /* 0x0004140001397983 */ /* 0x000f280000300800 */
[----:B------:R-:W4:Y:S04]  /*d5520*/  LDL.LU R58, [R1+0x418] ;  /* 0x00041800013a7983 */ /* 0x000f280000300800 */
[----:B------:R-:W4:Y:S01]  /*d5530*/  LDL.LU R59, [R1+0x41c] ;  /* 0x00041c00013b7983 */ /* 0x000f220000300800 */
[----:B------:R-:W-:Y:S01]  /*d5540*/  IMAD R47, R0, 0x100, R60 ;  /* 0x00000100002f7824 */ /* 0x000fe200078e023c */
[----:B------:R-:W-:-:S02]  /*d5550*/  F2FP.F16.E5M2.UNPACK_B R44, R44 ;  /* 0x0000002cff2c723e */ /* 0x000fc400020004ff */
[----:B------:R-:W-:Y:S02]  /*d5560*/  F2FP.F16.E5M2.UNPACK_B R45, R45 ;  /* 0x0000002dff2d723e */ /* 0x000fe400020004ff */
[----:B------:R-:W-:Y:S02]  /*d5570*/  F2FP.F16.E5M2.UNPACK_B R46, R46 ;  /* 0x0000002eff2e723e */ /* 0x000fe400020004ff */
[----:B------:R-:W-:Y:S01]  /*d5580*/  F2FP.F16.E5M2.UNPACK_B R47, R47 ;  /* 0x0000002fff2f723e */ /* 0x000fe200020004ff */
[----:B------:R-:W-:Y:S04]  /*d5590*/  STL [R1+0x99d8], R40 ;  /* 0x0099d82801007387 */ /* 0x000fe80000100800 */
[----:B------:R-:W-:Y:S04]  /*d55a0*/  STL [R1+0x9950], R41 ;  /* 0x0099502901007387 */ /* 0x000fe80000100800 */
[----:B------:R-:W-:Y:S04]  /*d55b0*/  STL [R1+0x994c], R42 ;  /* 0x00994c2a01007387 */ /* 0x000fe80000100800 */
[----:B------:R0:W-:Y:S01]  /*d55c0*/  STL [R1+0x9948], R43 ;  /* 0x0099482b01007387 */ /* 0x0001e20000100800 */
[C---:B------:R-:W-:Y:S08]  /*d55d0*/  HMMA.16816.F32 R24, R44.reuse, R16, R36 ;  /* 0x000000102c18723c */ /* 0x040ff00000001824 */
[----:B------:R-:W-:Y:S11]  /*d55e0*/  HMMA.16816.F32 R32, R44, R4, R32 ;  /* 0x000000042c20723c */ /* 0x000ff60000001820 */
[----:B0-----:R-:W-:-:S02]  /*d55f0*/  IMAD.MOV.U32 R43, RZ, RZ, R24 ;  /* 0x000000ffff2b7224 */ /* 0x001fc400078e0018 */
[----:B------:R-:W-:Y:S02]  /*d5600*/  IMAD.MOV.U32 R42, RZ, RZ, R25 ;  /* 0x000000ffff2a7224 */ /* 0x000fe400078e0019 */
[----:B------:R-:W-:Y:S02]  /*d5610*/  IMAD.MOV.U32 R41, RZ, RZ, R26 ;  /* 0x000000ffff297224 */ /* 0x000fe400078e001a */
[----:B------:R-:W-:Y:S02]  /*d5620*/  IMAD.MOV.U32 R40, RZ, RZ, R27 ;  /* 0x000000ffff287224 */ /* 0x000fe400078e001b */
[C---:B---3--:R-:W-:Y:S08]  /*d5630*/  HMMA.16816.F32 R24, R44.reuse, R14, R20 ;  /* 0x0000000e2c18723c */ /* 0x048ff00000001814 */
[C---:B--2---:R-:W-:Y:S01]  /*d5640*/  HMMA.16816.F32 R20, R44.reuse, R12, R28 ;  /* 0x0000000c2c14723c */ /* 0x044fe2000000181c */
[----:B------:R0:W-:Y:S04]  /*d5650*/  STL.64 [R1+0x2c0], R32 ;  /* 0x0002c02001007387 */ /* 0x0001e80000100a00 */
[----:B------:R1:W-:Y:S04]  /*d5660*/  STL.64 [R1+0x2c8], R34 ;  /* 0x0002c82201007387 */ /* 0x0003e80000100a00 */
[----:B------:R-:W2:Y:S04]  /*d5670*/  LDL.LU R36, [R1+0x460] ;  /* 0x0004600001247983 */ /* 0x000ea80000300800 */
[----:B------:R-:W2:Y:S04]  /*d5680*/  LDL.LU R37, [R1+0x464] ;  /* 0x0004640001257983 */ /* 0x000ea80000300800 */
[----:B------:R-:W2:Y:S04]  /*d5690*/  LDL.LU R38, [R1+0x468] ;  /* 0x0004680001267983 */ /* 0x000ea80000300800 */
[----:B------:R-:W2:Y:S04]  /*d56a0*/  LDL.LU R39, [R1+0x46c] ;  /* 0x00046c0001277983 */ /* 0x000ea80000300800 */
[----:B0-----:R-:W3:Y:S04]  /*d56b0*/  LDL.LU R33, [R1+0x270c] ;  /* 0x00270c0001217983 */ /* 0x001ee80000300800 */
[----:B-1----:R-:W3:Y:S04]  /*d56c0*/  LDL.LU R34, [R1+0x2708] ;  /* 0x0027080001227983 */ /* 0x002ee80000300800 */
[----:B------:R-:W2:Y:S04]  /*d56d0*/  LDL.LU R35, [R1+0x2714] ;  /* 0x0027140001237983 */ /* 0x000ea80000300800 */
[----:B------:R-:W2:Y:S04]  /*d56e0*/  LDL.LU R19, [R1+0x2710] ;  /* 0x0027100001137983 */ /* 0x000ea80000300800 */
[----:B------:R-:W2:Y:S04]  /*d56f0*/  LDL.LU R18, [R1+0x271c] ;  /* 0x00271c0001127983 */ /* 0x000ea80000300800 */
[----:B------:R-:W2:Y:S04]  /*d5700*/  LDL.LU R61, [R1+0x2718] ;  /* 0x00271800013d7983 */ /* 0x000ea80000300800 */
[----:B------:R-:W2:Y:S04]  /*d5710*/  LDL.LU R60, [R1+0x2724] ;  /* 0x00272400013c7983 */ /* 0x000ea80000300800 */
[----:B------:R-:W2:Y:S04]  /*d5720*/  LDL.LU R0, [R1+0x2720] ;  /* 0x0027200001007983 */ /* 0x000ea80000300800 */
[----:B------:R0:W-:Y:S04]  /*d5730*/  STL [R1+0x99e4], R41 ;  /* 0x0099e42901007387 */ /* 0x0001e80000100800 */
[----:B------:R-:W-:Y:S04]  /*d5740*/  STL [R1+0x294], R21 ;  /* 0x0002941501007387 */ /* 0x000fe80000100800 */
[----:B------:R-:W-:Y:S04]  /*d5750*/  STL.64 [R1+0x2a0], R24 ;  /* 0x0002a01801007387 */ /* 0x000fe80000100a00 */
[----:B------:R-:W-:Y:S04]  /*d5760*/  STL.64 [R1+0x2a8], R26 ;  /* 0x0002a81a01007387 */ /* 0x000fe80000100a00 */
[----:B------:R4:W-:Y:S01]  /*d5770*/  STL.64 [R1+0x298], R22 ;  /* 0x0002981601007387 */ /* 0x0009e20000100a00 */
[----:B------:R-:W-:Y:S01]  /*d5780*/  HMMA.16816.F32 R52, R44, R8, R52 ;  /* 0x000000082c34723c */ /* 0x000fe20000001834 */
[----:B0-----:R-:W-:-:S07]  /*d5790*/  IMAD.MOV.U32 R41, RZ, RZ, R20 ;  /* 0x000000ffff297224 */ /* 0x001fce00078e0014 */
[C---:B----4-:R-:W-:Y:S01]  /*d57a0*/  HMMA.16816.F32 R20, R44.reuse, R10, R56 ;  /* 0x0000000a2c14723c */ /* 0x050fe20000001838 */
[----:B------:R-:W-:Y:S04]  /*d57b0*/  STL.64 [R1+0x99f0], R42 ;  /* 0x0099f02a01007387 */ /* 0x000fe80000100a00 */
[----:B------:R0:W-:Y:S06]  /*d57c0*/  STL.64 [R1+0x99e8], R40 ;  /* 0x0099e82801007387 */ /* 0x0001ec0000100a00 */
[----:B------:R-:W-:Y:S08]  /*d57d0*/  STL.64 [R1+0x9960], R54 ;  /* 0x0099603601007387 */ /* 0x000ff00000100a00 */
[----:B------:R3:W-:Y:S04]  /*d57e0*/  STL.64 [R1+0x40], R20 ;  /* 0x0000401401007387 */ /* 0x0007e80000100a00 */
[----:B------:R1:W-:Y:S04]  /*d57f0*/  STL.64 [R1+0x48], R22 ;  /* 0x0000481601007387 */ /* 0x0003e80000100a00 */
[----:B------:R-:W-:Y:S04]  /*d5800*/  STL.64 [R1+0x9958], R52 ;  /* 0x0099583401007387 */ /* 0x000fe80000100a00 */
        /* <DEDUP_REMOVED lines=9> */
[----:B------:R-:W4:Y:S04]  /*d58a0*/  LDL.LU R25, [R1+0x524] ;  /* 0x0005240001197983 */ /* 0x000f280000300800 */
[----:B------:R-:W4:Y:S04]  /*d58b0*/  LDL.LU R26, [R1+0x528] ;  /* 0x00052800011a7983 */ /* 0x000f280000300800 */
[----:B------:R-:W4:Y:S01]  /*d58c0*/  LDL.LU R27, [R1+0x52c] ;  /* 0x00052c00011b7983 */ /* 0x000f220000300800 */
[----:B------:R-:W-:-:S15]  /*d58d0*/  HMMA.16816.F32 R48, R44, R6, R48 ;  /* 0x000000062c30723c */ /* 0x000fde0000001830 */
[----:B------:R-:W-:-:S04]  /*d58e0*/  NOP ;  /* 0x0000000000007918 */ /* 0x000fc80000000000 */
[----:B------:R0:W-:Y:S04]  /*d58f0*/  STL [R1+0x9918], R48 ;  /* 0x0099183001007387 */ /* 0x0001e80000100800 */
[----:B------:R-:W-:Y:S04]  /*d5900*/  STL [R1+0x9914], R49 ;  /* 0x0099143101007387 */ /* 0x000fe80000100800 */
[----:B------:R-:W-:Y:S04]  /*d5910*/  STL [R1+0x9910], R50 ;  /* 0x0099103201007387 */ /* 0x000fe80000100800 */
[----:B------:R-:W-:Y:S04]  /*d5920*/  STL [R1+0x990c], R51 ;  /* 0x00990c3301007387 */ /* 0x000fe80000100800 */
[----:B------:R-:W4:Y:S04]  /*d5930*/  LDL.LU R28, [R1+0x540] ;  /* 0x00054000011c7983 */ /* 0x000f280000300800 */
[----:B------:R-:W4:Y:S04]  /*d5940*/  LDL.LU R29, [R1+0x544] ;  /* 0x00054400011d7983 */ /* 0x000f280000300800 */
[----:B------:R-:W4:Y:S04]  /*d5950*/  LDL.LU R30, [R1+0x548] ;  /* 0x00054800011e7983 */ /* 0x000f280000300800 */
[----:B------:R-:W4:Y:S04]  /*d5960*/  LDL.LU R31, [R1+0x54c] ;  /* 0x00054c00011f7983 */ /* 0x000f280000300800 */
[----:B------:R-:W4:Y:S01]  /*d5970*/  LDL.LU R32, [R1+0x570] ;  /* 0x0005700001207983 */ /* 0x000f220000300800 */
[----:B---3--:R-:W-:-:S03]  /*d5980*/  IMAD R20, R34, 0x100, R33 ;  /* 0x0000010022147824 */ /* 0x008fc600078e0221 */
[----:B------:R-:W3:Y:S01]  /*d5990*/  LDL.LU R33, [R1+0x574] ;  /* 0x0005740001217983 */ /* 0x000ee20000300800 */
[----:B--2---:R-:W-:-:S03]  /*d59a0*/  IMAD R21, R19, 0x100, R35 ;  /* 0x0000010013157824 */ /* 0x004fc600078e0223 */
[----:B------:R-:W3:Y:S04]  /*d59b0*/  LDL.LU R34, [R1+0x578] ;  /* 0x0005780001227983 */ /* 0x000ee80000300800 */
[----:B------:R-:W3:Y:S01]  /*d59c0*/  LDL.LU R35, [R1+0x57c] ;  /* 0x00057c0001237983 */ /* 0x000ee20000300800 */
[----:B-1----:R-:W-:Y:S02]  /*d59d0*/  IMAD R22, R61, 0x100, R18 ;  /* 0x000001003d167824 */ /* 0x002fe400078e0212 */
[----:B------:R-:W-:Y:S01]  /*d59e0*/  IMAD R23, R0, 0x100, R60 ;  /* 0x0000010000177824 */ /* 0x000fe200078e023c */
[----:B------:R-:W-:Y:S01]  /*d59f0*/  HMMA.16816.F32 R44, R44, R2, R36 ;  /* 0x000000022c2c723c */ /* 0x000fe20000001824 */
[----:B------:R-:W2:Y:S04]  /*d5a00*/  LDL.LU R36, [R1+0x580] ;  /* 0x0005800001247983 */ /* 0x000ea80000300800 */
[----:B------:R-:W2:Y:S01]  /*d5a10*/  LDL.LU R37, [R1+0x584] ;  /* 0x0005840001257983 */ /* 0x000ea20000300800 */
[----:B------:R-:W-:-:S02]  /*d5a20*/  F2FP.F16.E5M2.UNPACK_B R20, R20 ;  /* 0x00000014ff14723e */ /* 0x000fc400020004ff */
[----:B------:R-:W-:Y:S02]  /*d5a30*/  F2FP.F16.E5M2.UNPACK_B R21, R21 ;  /* 0x00000015ff15723e */ /* 0x000fe400020004ff */
[----:B------:R-:W-:Y:S02]  /*d5a40*/  F2FP.F16.E5M2.UNPACK_B R22, R22 ;  /* 0x00000016ff16723e */ /* 0x000fe400020004ff */
[----:B------:R-:W-:Y:S01]  /*d5a50*/  F2FP.F16.E5M2.UNPACK_B R23, R23 ;  /* 0x00000017ff17723e */ /* 0x000fe200020004ff */
[----:B------:R-:W2:Y:S04]  /*d5a60*/  LDL.LU R38, [R1+0x588] ;  /* 0x0005880001267983 */ /* 0x000ea80000300800 */
[----:B------:R-:W2:Y:S04]  /*d5a70*/  LDL.LU R39, [R1+0x58c] ;  /* 0x00058c0001277983 */ /* 0x000ea80000300800 */
[----:B------:R-:W-:Y:S04]  /*d5a80*/  STL [R1+0x9904], R44 ;  /* 0x0099042c01007387 */ /* 0x000fe80000100800 */
[----:B------:R-:W-:Y:S04]  /*d5a90*/  STL [R1+0x9900], R45 ;  /* 0x0099002d01007387 */ /* 0x000fe80000100800 */
[----:B------:R-:W-:Y:S04]  /*d5aa0*/  STL [R1+0x98fc], R46 ;  /* 0x0098fc2e01007387 */ /* 0x000fe80000100800 */
[----:B------:R-:W-:Y:S01]  /*d5ab0*/  STL [R1+0x98f8], R47 ;  /* 0x0098f82f01007387 */ /* 0x000fe20000100800 */
[----:B----4-:R-:W-:-:S15]  /*d5ac0*/  HMMA.16816.F32 R40, R20, R4, R40 ;  /* 0x000000041428723c */ /* 0x010fde0000001828 */
[----:B------:R-:W-:-:S04]  /*d5ad0*/  NOP ;  /* 0x0000000000007918 */ /* 0x000fc80000000000 */
[----:B------:R-:W-:Y:S04]  /*d5ae0*/  STL.64 [R1+0x280], R40 ;  /* 0x0002802801007387 */ /* 0x000fe80000100a00 */
[----:B------:R1:W-:Y:S01]  /*d5af0*/  STL [R1+0x288], R42 ;  /* 0x0002882a01007387 */ /* 0x0003e20000100800 */
[----:B0-----:R-:W-:Y:S02]  /*d5b00*/  IMAD.MOV.U32 R48, RZ, RZ, R43 ;  /* 0x000000ffff307224 */ /* 0x001fe400078e002b */
[C---:B-1----:R-:W-:Y:S03]  /*d5b10*/  HMMA.16816.F32 R40, R20.reuse, R16, R24 ;  /* 0x000000101428723c */ /* 0x042fe60000001818 */
[----:B------:R-:W-:Y:S05]  /*d5b20*/  STL [R1+0x991c], R48 ;  /* 0x00991c3001007387 */ /* 0x000fea0000100800 */
[C---:B------:R-:W-:Y:S11]  /*d5b30*/  HMMA.16816.F32 R24, R20.reuse, R14, R56 ;  /* 0x0000000e1418723c */ /* 0x040ff60000001838 */
[----:B------:R-:W-:Y:S04]  /*d5b40*/  STL.64 [R1+0x270], R40 ;  /* 0x0002702801007387 */ /* 0x000fe80000100a00 */
[----:B------:R0:W-:Y:S04]  /*d5b50*/  STL.64 [R1+0x278], R42 ;  /* 0x0002782a01007387 */ /* 0x0001e80000100a00 */
[----:B------:R-:W4:Y:S04]  /*d5b60*/  LDL.LU R56, [R1+0x5b0] ;  /* 0x0005b00001387983 */ /* 0x000f280000300800 */
[----:B------:R-:W4:Y:S04]  /*d5b70*/  LDL.LU R57, [R1+0x5b4] ;  /* 0x0005b40001397983 */ /* 0x000f280000300800 */
[----:B------:R-:W4:Y:S04]  /*d5b80*/  LDL.LU R58, [R1+0x5b8] ;  /* 0x0005b800013a7983 */ /* 0x000f280000300800 */
[----:B------:R-:W4:Y:S01]  /*d5b90*/  LDL.LU R59, [R1+0x5bc] ;  /* 0x0005bc00013b7983 */ /* 0x000f220000300800 */
[----:B0-----:R-:W-:Y:S01]  /*d5ba0*/  HMMA.16816.F32 R40, R20, R12, R28 ;  /* 0x0000000c1428723c */ /* 0x001fe2000000181c */
        /* <DEDUP_REMOVED lines=8> */
[----:B------:R-:W4:Y:S04]  /*d5c30*/  LDL.LU R25, [R1+0x272c] ;  /* 0x00272c0001197983 */ /* 0x000f280000300800 */
[----:B------:R-:W-:Y:S04]  /*d5c40*/  STL.64 [R1+0x250], R40 ;  /* 0x0002502801007387 */ /* 0x000fe80000100a00 */
[----:B------:R-:W-:Y:S04]  /*d5c50*/  STL.64 [R1+0x258], R42 ;  /* 0x0002582a01007387 */ /* 0x000fe80000100a00 */
[----:B------:R-:W4:Y:S01]  /*d5c60*/  LDL.LU R18, [R1+0x2728] ;  /* 0x0027280001127983 */ /* 0x000f220000300800 */
[C---:B---3--:R-:W-:Y:S08]  /*d5c70*/  HMMA.16816.F32 R28, R20.reuse, R10, R32 ;  /* 0x0000000a141c723c */ /* 0x048ff00000001820 */
[----:B--2---:R-:W-:Y:S11]  /*d5c80*/  HMMA.16816.F32 R32, R20, R8, R36 ;  /* 0x000000081420723c */ /* 0x004ff60000001824 */
[----:B------:R0:W-:Y:S04]  /*d5c90*/  STL.64 [R1+0x240], R28 ;  /* 0x0002401c01007387 */ /* 0x0001e80000100a00 */
[----:B------:R1:W-:Y:S04]  /*d5ca0*/  STL.64 [R1+0x248], R30 ;  /* 0x0002481e01007387 */ /* 0x0003e80000100a00 */
[----:B------:R-:W2:Y:S04]  /*d5cb0*/  LDL.LU R26, [R1+0x2734] ;  /* 0x00273400011a7983 */ /* 0x000ea80000300800 */
[----:B------:R-:W2:Y:S04]  /*d5cc0*/  LDL.LU R19, [R1+0x2730] ;  /* 0x0027300001137983 */ /* 0x000ea80000300800 */
        /* <DEDUP_REMOVED lines=8> */
[----:B------:R0:W-:Y:S04]  /*d5d50*/  STL [R1+0x230], R32 ;  /* 0x0002302001007387 */ /* 0x0001e80000100800 */
[----:B------:R1:W-:Y:S04]  /*d5d60*/  STL.64 [R1+0x238], R34 ;  /* 0x0002382201007387 */ /* 0x0003e80000100a00 */
[----:B------:R-:W3:Y:S04]  /*d5d70*/  LDL.LU R36, [R1+0x620] ;  /* 0x0006200001247983 */ /* 0x000ee80000300800 */
[----:B------:R-:W3:Y:S04]  /*d5d80*/  LDL.LU R37, [R1+0x624] ;  /* 0x0006240001257983 */ /* 0x000ee80000300800 */
[----:B------:R-:W3:Y:S04]  /*d5d90*/  LDL.LU R38, [R1+0x628] ;  /* 0x0006280001267983 */ /* 0x000ee80000300800 */
[----:B------:R-:W3:Y:S01]  /*d5da0*/  LDL.LU R39, [R1+0x62c] ;  /* 0x00062c0001277983 */ /* 0x000ee20000300800 */
[----:B------:R-:W-:-:S03]  /*d5db0*/  IMAD.MOV.U32 R44, RZ, RZ, R33 ;  /* 0x000000ffff2c7224 */ /* 0x000fc600078e0021 */
[----:B0-----:R-:W3:Y:S04]  /*d5dc0*/  LDL.LU R32, [R1+0x610] ;  /* 0x0006100001207983 */ /* 0x001ee80000300800 */
[----:B------:R-:W3:Y:S04]  /*d5dd0*/  LDL.LU R33, [R1+0x614] ;  /* 0x0006140001217983 */ /* 0x000ee80000300800 */
[----:B-1----:R-:W3:Y:S04]  /*d5de0*/  LDL.LU R34, [R1+0x618] ;  /* 0x0006180001227983 */ /* 0x002ee80000300800 */
[----:B------:R-:W3:Y:S04]  /*d5df0*/  LDL.LU R35, [R1+0x61c] ;  /* 0x00061c0001237983 */ /* 0x000ee80000300800 */
[----:B------:R-:W-:Y:S04]  /*d5e00*/  STL.64 [R1+0xa000], R10 ;  /* 0x00a0000a01007387 */ /* 0x000fe80000100a00 */
[----:B------:R0:W-:Y:S04]  /*d5e10*/  STL.64 [R1+0x9ff8], R8 ;  /* 0x009ff80801007387 */ /* 0x0001e80000100a00 */
[----:B------:R-:W-:Y:S01]  /*d5e20*/  STL [R1+0x9908], R44 ;  /* 0x0099082c01007387 */ /* 0x000fe20000100800 */
[----:B----4-:R-:W-:Y:S03]  /*d5e30*/  HMMA.16816.F32 R40, R20, R6, R56 ;  /* 0x000000061428723c */ /* 0x010fe60000001838 */
[----:B------:R-:W4:Y:S04]  /*d5e40*/  LDL.LU R56, [R1+0x670] ;  /* 0x0006700001387983 */ /* 0x000f280000300800 */
[----:B------:R-:W4:Y:S04]  /*d5e50*/  LDL.LU R57, [R1+0x674] ;  /* 0x0006740001397983 */ /* 0x000f280000300800 */
[----:B------:R-:W4:Y:S04]  /*d5e60*/  LDL.LU R58, [R1+0x678] ;  /* 0x00067800013a7983 */ /* 0x000f280000300800 */
[----:B------:R-:W4:Y:S04]  /*d5e70*/  LDL.LU R59, [R1+0x67c] ;  /* 0x00067c00013b7983 */ /* 0x000f280000300800 */
[----:B------:R-:W-:-:S02]  /*d5e80*/  IMAD.MOV.U32 R45, RZ, RZ, R40 ;  /* 0x000000ffff2d7224 */ /* 0x000fc400078e0028 */
[----:B------:R-:W-:Y:S02]  /*d5e90*/  IMAD.MOV.U32 R46, RZ, RZ, R41 ;  /* 0x000000ffff2e7224 */ /* 0x000fe400078e0029 */
[----:B------:R-:W-:Y:S02]  /*d5ea0*/  IMAD.MOV.U32 R48, RZ, RZ, R42 ;  /* 0x000000ffff307224 */ /* 0x000fe400078e002a */
[----:B------:R-:W-:Y:S02]  /*d5eb0*/  IMAD.MOV.U32 R47, RZ, RZ, R43 ;  /* 0x000000ffff2f7224 */ /* 0x000fe400078e002b */
[----:B------:R-:W-:Y:S01]  /*d5ec0*/  IMAD R18, R18, 0x100, R25 ;  /* 0x0000010012127824 */ /* 0x000fe200078e0219 */
[----:B------:R-:W-:Y:S04]  /*d5ed0*/  STL [R1+0x993c], R45 ;  /* 0x00993c2d01007387 */ /* 0x000fe80000100800 */
[----:B------:R1:W-:Y:S04]  /*d5ee0*/  STL [R1+0x9938], R46 ;  /* 0x0099382e01007387 */ /* 0x0003e80000100800 */
[----:B------:R0:W-:Y:S04]  /*d5ef0*/  STL [R1+0x9934], R48 ;  /* 0x0099343001007387 */ /* 0x0001e80000100800 */
[----:B------:R0:W-:Y:S01]  /*d5f00*/  STL [R1+0x9930], R47 ;  /* 0x0099302f01007387 */ /* 0x0001e20000100800 */
[----:B--2---:R-:W-:-:S02]  /*d5f10*/  IMAD R19, R19, 0x100, R26 ;  /* 0x0000010013137824 */ /* 0x004fc400078e021a */
[----:B---3--:R-:W-:Y:S02]  /*d5f20*/  IMAD R24, R61, 0x100, R27 ;  /* 0x000001003d187824 */ /* 0x008fe400078e021b */
[----:B------:R-:W-:Y:S01]  /*d5f30*/  IMAD R25, R0, 0x100, R60 ;  /* 0x0000010000197824 */ /* 0x000fe200078e023c */
[----:B0-----:R-:W-:Y:S01]  /*d5f40*/  HMMA.16816.F32 R8, R20, R2, R28 ;  /* 0x000000021408723c */ /* 0x001fe2000000181c */
[----:B------:R-:W-:Y:S02]  /*d5f50*/  F2FP.F16.E5M2.UNPACK_B R20, R18 ;  /* 0x00000012ff14723e */ /* 0x000fe400020004ff */
[----:B------:R-:W-:Y:S02]  /*d5f60*/  F2FP.F16.E5M2.UNPACK_B R21, R19 ;  /* 0x00000013ff15723e */ /* 0x000fe400020004ff */
[----:B------:R-:W-:Y:S02]  /*d5f70*/  F2FP.F16.E5M2.UNPACK_B R22, R24 ;  /* 0x00000018ff16723e */ /* 0x000fe400020004ff */
[----:B------:R-:W-:-:S12]  /*d5f80*/  F2FP.F16.E5M2.UNPACK_B R23, R25 ;  /* 0x00000019ff17723e */ /* 0x000fd800020004ff */
[----:B-1----:R-:W-:Y:S02]  /*d5f90*/  IMAD.MOV.U32 R46, RZ, RZ, R8 ;  /* 0x000000ffff2e7224 */ /* 0x002fe400078e0008 */
[----:B------:R-:W-:Y:S01]  /*d5fa0*/  IMAD.MOV.U32 R48, RZ, RZ, R9 ;  /* 0x000000ffff307224 */ /* 0x000fe200078e0009 */
[----:B------:R0:W-:Y:S01]  /*d5fb0*/  STL [R1+0x3c], R11 ;  /* 0x00003c0b01007387 */ /* 0x0001e20000100800 */
[----:B------:R-:W-:Y:S02]  /*d5fc0*/  IMAD.MOV.U32 R47, RZ, RZ, R10 ;  /* 0x000000ffff2f7224 */ /* 0x000fe400078e000a */
[----:B0-----:R-:W-:Y:S01]  /*d5fd0*/  HMMA.16816.F32 R8, R20, R4, R32 ;  /* 0x000000041408723c */ /* 0x001fe20000001820 */
[----:B------:R-:W-:Y:S04]  /*d5fe0*/  STL [R1+0x9944], R48 ;  /* 0x0099443001007387 */ /* 0x000fe80000100800 */
[----:B------:R-:W-:-:S14]  /*d5ff0*/  STL [R1+0x9940], R47 ;  /* 0x0099402f01007387 */ /* 0x000fdc0000100800 */
[----:B------:R-:W-:Y:S02]  /*d6000*/  IMAD.MOV.U32 R49, RZ, RZ, R8 ;  /* 0x000000ffff317224 */ /* 0x000fe400078e0008 */
[----:B------:R-:W-:Y:S01]  /*d6010*/  IMAD.MOV.U32 R50, RZ, RZ, R9 ;  /* 0x000000ffff327224 */ /* 0x000fe200078e0009 */
[----:B------:R0:W-:Y:S01]  /*d6020*/  STL [R1+0x21c], R11 ;  /* 0x00021c0b01007387 */ /* 0x0001e20000100800 */
[----:B------:R-:W-:-:S03]  /*d6030*/  IMAD.MOV.U32 R51, RZ, RZ, R10 ;  /* 0x000000ffff337224 */ /* 0x000fc600078e000a */
[----:B------:R-:W-:Y:S04]  /*d6040*/  STL.64 [R1+0x9fe0], R6 ;  /* 0x009fe00601007387 */ /* 0x000fe80000100a00 */
[----:B------:R4:W-:Y:S01]  /*d6050*/  STL.64 [R1+0x9fd8], R4 ;  /* 0x009fd80401007387 */ /* 0x0009e20000100a00 */
[C---:B0-----:R-:W-:Y:S08]  /*d6060*/  HMMA.16816.F32 R8, R20.reuse, R16, R36 ;  /* 0x000000101408723c */ /* 0x041ff00000001824 */
[----:B----4-:R-:W-:Y:S11]  /*d6070*/  HMMA.16816.F32 R4, R20, R14, R56 ;  /* 0x0000000e1404723c */ /* 0x010ff60000001838 */
[----:B------:R-:W-:Y:S01]  /*d6080*/  IMAD.MOV.U32 R48, RZ, RZ, R8 ;  /* 0x000000ffff307224 */ /* 0x000fe200078e0008 */
[----:B------:R-:W-:Y:S04]  /*d6090*/  STL [R1+0x208], R10 ;  /* 0x0002080a01007387 */ /* 0x000fe80000100800 */
[----:B------:R-:W-:Y:S04]  /*d60a0*/  STL.64 [R1+0x9970], R50 ;  /* 0x0099703201007387 */ /* 0x000fe80000100a00 */
[----:B------:R0:W-:Y:S04]  /*d60b0*/  STL.64 [R1+0x9968], R48 ;  /* 0x0099683001007387 */ /* 0x0001e80000100a00 */
[----:B------:R-:W-:Y:S04]  /*d60c0*/  STL [R1+0x1f4], R5 ;  /* 0x0001f40501007387 */ /* 0x000fe80000100800 */
        /* <DEDUP_REMOVED lines=22> */
[----:B------:R-:W3:Y:S01]  /*d6230*/  LDL.LU R51, [R1+0x7ec] ;  /* 0x0007ec0001337983 */ /* 0x000ee20000300800 */
[----:B------:R-:W-:-:S02]  /*d6240*/  IMAD.MOV.U32 R44, RZ, RZ, R4 ;  /* 0x000000ffff2c7224 */ /* 0x000fc400078e0004 */
[----:B------:R-:W-:Y:S02]  /*d6250*/  IMAD.MOV.U32 R47, RZ, RZ, R9 ;  /* 0x000000ffff2f7224 */ /* 0x000fe400078e0009 */
[----:B------:R-:W-:Y:S01]  /*d6260*/  IMAD.MOV.U32 R45, RZ, RZ, R11 ;  /* 0x000000ffff2d7224 */ /* 0x000fe200078e000b */
        /* <DEDUP_REMOVED lines=68> */
[----:B------:R-:W-:-:S02]  /*d66b0*/  IMAD R18, R18, 0x100, R24 ;  /* 0x0000010012127824 */ /* 0x000fc400078e0218 */
[----:B------:R-:W-:Y:S02]  /*d66c0*/  IMAD R24, R32, 0x100, R27 ;  /* 0x0000010020187824 */ /* 0x000fe400078e021b */
[----:B------:R-:W-:Y:S02]  /*d66d0*/  IMAD R25, R34, 0x100, R33 ;  /* 0x0000010022197824 */ /* 0x000fe400078e0221 */
[----:B------:R-:W-:Y:S01]  /*d66e0*/  IMAD R19, R26, 0x100, R19 ;  /* 0x000001001a137824 */ /* 0x000fe200078e0213 */
[C---:B---3--:R-:W-:Y:S08]  /*d66f0*/  HMMA.16816.F32 R52, R20.reuse, R6, R52 ;  /* 0x000000061434723c */ /* 0x048ff00000001834 */
[----:B------:R-:W-:Y:S11]  /*d6700*/  HMMA.16816.F32 R20, R20, R2, R40 ;  /* 0x000000021414723c */ /* 0x000ff60000001828 */
[----:B------:R-:W-:Y:S04]  /*d6710*/  STL.64 [R1+0x1b0], R52 ;  /* 0x0001b03401007387 */ /* 0x000fe80000100a00 */
[----:B------:R0:W-:Y:S04]  /*d6720*/  STL.64 [R1+0x1b8], R54 ;  /* 0x0001b83601007387 */ /* 0x0001e80000100a00 */
[----:B0-----:R-:W3:Y:S04]  /*d6730*/  LDL.LU.64 R54, [R1+0x9fd0] ;  /* 0x009fd00001367983 */ /* 0x001ee80000300a00 */
[----:B------:R-:W3:Y:S04]  /*d6740*/  LDL.LU.64 R52, [R1+0x9fc8] ;  /* 0x009fc80001347983 */ /* 0x000ee80000300a00 */
        /* <DEDUP_REMOVED lines=18> */
[----:B------:R-:W-:Y:S01]  /*d6870*/  HMMA.16816.F32 R44, R20, R14, R44 ;  /* 0x0000000e142c723c */ /* 0x000fe2000000182c */
[----:B------:R-:W-:-:S07]  /*d6880*/  IMAD R18, R36, 0x100, R35 ;  /* 0x0000010024127824 */ /* 0x000fce00078e0223 */
        /* <DEDUP_REMOVED lines=61> */
[----:B----4-:R-:W-:Y:S04]  /*d6c60*/  STL.64 [R1+0x9f78], R40 ;  /* 0x009f782801007387 */ /* 0x010fe80000100a00 */
[----:B-1----:R-:W2:Y:S04]  /*d6c70*/  LDL.LU R52, [R1+0x9b0] ;  /* 0x0009b00001347983 */ /* 0x002ea80000300800 */
[----:B------:R-:W2:Y:S04]  /*d6c80*/  LDL.LU R53, [R1+0x9b4] ;  /* 0x0009b40001357983 */ /* 0x000ea80000300800 */
[----:B------:R-:W4:Y:S04]  /*d6c90*/  LDL.LU R54, [R1+0x9b8] ;  /* 0x0009b80001367983 */ /* 0x000f280000300800 */
[----:B------:R-:W4:Y:S04]  /*d6ca0*/  LDL.LU R55, [R1+0x9bc] ;  /* 0x0009bc0001377983 */ /* 0x000f280000300800 */
[----:B----4-:R-:W-:Y:S04]  /*d6cb0*/  STL.64 [R1+0x9fa0], R54 ;  /* 0x009fa03601007387 */ /* 0x010fe80000100a00 */
[----:B--2---:R0:W-:Y:S04]  /*d6cc0*/  STL.64 [R1+0x9f98], R52 ;  /* 0x009f983401007387 */ /* 0x0041e80000100a00 */
        /* <DEDUP_REMOVED lines=66> */
[C---:B----4-:R-:W-:Y:S08]  /*d70f0*/  HMMA.16816.F32 R40, R20.reuse, R14, R40 ;  /* 0x0000000e1428723c */ /* 0x050ff00000001828 */
[C---:B---3--:R-:W-:Y:S11]  /*d7100*/  HMMA.16816.F32 R8, R20.reuse, R12, R8 ;  /* 0x0000000c1408723c */ /* 0x048ff60000001808 */
[----:B------:R-:W-:Y:S04]  /*d7110*/  STL.64 [R1+0x110], R40 ;  /* 0x0001102801007387 */ /* 0x000fe80000100a00 */
[----:B------:R0:W-:Y:S04]  /*d7120*/  STL.64 [R1+0x118], R42 ;  /* 0x0001182a01007387 */ /* 0x0001e80000100a00 */
[----:B0-----:R-:W3:Y:S04]  /*d7130*/  LDL.LU.64 R42, [R1+0x9f80] ;  /* 0x009f8000012a7983 */ /* 0x001ee80000300a00 */
[----:B------:R-:W3:Y:S04]  /*d7140*/  LDL.LU.64 R40, [R1+0x9f78] ;  /* 0x009f780001287983 */ /* 0x000ee80000300a00 */
[----:B------:R-:W-:Y:S04]  /*d7150*/  STL.64 [R1+0x100], R8 ;  /* 0x0001000801007387 */ /* 0x000fe80000100a00 */
[----:B------:R0:W-:Y:S04]  /*d7160*/  STL.64 [R1+0x108], R10 ;  /* 0x0001080a01007387 */ /* 0x0001e80000100a00 */
[----:B0-----:R-:W4:Y:S04]  /*d7170*/  LDL.LU.64 R10, [R1+0x9f70] ;  /* 0x009f7000010a7983 */ /* 0x001f280000300a00 */
[----:B------:R-:W3:Y:S01]  /*d7180*/  LDL.LU.64 R8, [R1+0x9f68] ;  /* 0x009f680001087983 */ /* 0x000ee20000300a00 */
[----:B--2---:R-:W-:Y:S01]  /*d7190*/  HMMA.16816.F32 R52, R20, R6, R52 ;  /* 0x000000061434723c */ /* 0x004fe20000001834 */
        /* <DEDUP_REMOVED lines=9> */
[C---:B----4-:R-:W-:Y:S08]  /*d7230*/  HMMA.16816.F32 R44, R20.reuse, R10, R44 ;  /* 0x0000000a142c723c */ /* 0x050ff0000000182c */
[C---:B---3--:R-:W-:Y:S08]  /*d7240*/  HMMA.16816.F32 R48, R20.reuse, R8, R48 ;  /* 0x000000081430723c */ /* 0x048ff00000001830 */
        /* <DEDUP_REMOVED lines=15> */
[----:B------:R0:W-:Y:S04]  /*d7340*/  STL.64 [R1], R20 ;  /* 0x0000001401007387 */ /* 0x0001e80000100a00 */
[----:B------:R1:W-:Y:S04]  /*d7350*/  STL.64 [R1+0x8], R22 ;  /* 0x0000081601007387 */ /* 0x0003e80000100a00 */
[----:B0-----:R-:W2:Y:S04]  /*d7360*/  LDL.LU R20, [R1+0x9d0] ;  /* 0x0009d00001147983 */ /* 0x001ea80000300800 */
[----:B------:R-:W2:Y:S04]  /*d7370*/  LDL.LU R21, [R1+0x9d4] ;  /* 0x0009d40001157983 */ /* 0x000ea80000300800 */
[----:B-1----:R-:W2:Y:S04]  /*d7380*/  LDL.LU R22, [R1+0x9d8] ;  /* 0x0009d80001167983 */ /* 0x002ea80000300800 */
[----:B------:R-:W2:Y:S04]  /*d7390*/  LDL.LU R23, [R1+0x9dc] ;  /* 0x0009dc0001177983 */ /* 0x000ea80000300800 */
[----:B------:R-:W-:Y:S04]  /*d73a0*/  STL.64 [R1+0xc0], R32 ;  /* 0x0000c02001007387 */ /* 0x000fe80000100a00 */
[----:B------:R0:W-:Y:S04]  /*d73b0*/  STL.64 [R1+0xc8], R34 ;  /* 0x0000c82201007387 */ /* 0x0001e80000100a00 */
[----:B0-----:R-:W3:Y:S04]  /*d73c0*/  LDL.LU.64 R34, [R1+0x9f20] ;  /* 0x009f200001227983 */ /* 0x001ee80000300a00 */
[----:B------:R-:W3:Y:S01]  /*d73d0*/  LDL.LU.64 R32, [R1+0x9f18] ;  /* 0x009f180001207983 */ /* 0x000ee20000300a00 */
[----:B------:R-:W-:Y:S01]  /*d73e0*/  HMMA.16816.F32 R24, R56, R14, R24 ;  /* 0x0000000e3818723c */ /* 0x000fe20000001818 */
        /* <DEDUP_REMOVED lines=8> */
[C---:B0-----:R-:W-:Y:S08]  /*d7470*/  HMMA.16816.F32 R20, R56.reuse, R12, R44 ;  /* 0x0000000c3814723c */ /* 0x041ff0000000182c */
[C---:B---3--:R-:W-:Y:S01]  /*d7480*/  HMMA.16816.F32 R44, R56.reuse, R10, R48 ;  /* 0x0000000a382c723c */ /* 0x048fe20000001830 */
[----:B------:R-:W-:Y:S04]  /*d7490*/  STL.64 [R1+0xa0], R24 ;  /* 0x0000a01801007387 */ /* 0x000fe80000100a00 */
[----:B------:R4:W-:Y:S03]  /*d74a0*/  STL.64 [R1+0xa8], R26 ;  /* 0x0000a81a01007387 */ /* 0x0009e60000100a00 */
[C---:B----4-:R-:W-:Y:S03]  /*d74b0*/  HMMA.16816.F32 R24, R56.reuse, R8, R52 ;  /* 0x000000083818723c */ /* 0x050fe60000001834 */
[----:B------:R-:W-:Y:S04]  /*d74c0*/  STL.64 [R1+0x90], R20 ;  /* 0x0000901401007387 */ /* 0x000fe80000100a00 */
[----:B------:R0:W-:Y:S02]  /*d74d0*/  STL.64 [R1+0x98], R22 ;  /* 0x0000981601007387 */ /* 0x0001e40000100a00 */
[C---:B0-----:R-:W-:Y:S02]  /*d74e0*/  HMMA.16816.F32 R20, R56.reuse, R6, R40 ;  /* 0x000000063814723c */ /* 0x041fe40000001828 */
[----:B------:R-:W-:Y:S04]  /*d74f0*/  STL.64 [R1+0x80], R44 ;  /* 0x0000802c01007387 */ /* 0x000fe80000100a00 */
[----:B------:R-:W-:Y:S04]  /*d7500*/  STL.64 [R1+0x88], R46 ;  /* 0x0000882e01007387 */ /* 0x000fe80000100a00 */
[----:B------:R0:W-:Y:S04]  /*d7510*/  STL.64 [R1+0x70], R24 ;  /* 0x0000701801007387 */ /* 0x0001e80000100a00 */
[----:B------:R1:W-:Y:S01]  /*d7520*/  STL.64 [R1+0x78], R26 ;  /* 0x0000781a01007387 */ /* 0x0003e20000100a00 */
[----:B------:R-:W-:Y:S04]  /*d7530*/  HMMA.16816.F32 R56, R56, R2, R32 ;  /* 0x000000023838723c */ /* 0x000fe80000001820 */
        /* <DEDUP_REMOVED lines=38> */
[----:B------:R-:W-:-:S02]  /*d77a0*/  F2FP.F16.E5M2.UNPACK_B R36, R36 ;  /* 0x00000024ff24723e */ /* 0x000fc400020004ff */
[----:B------:R-:W-:Y:S02]  /*d77b0*/  F2FP.F16.E5M2.UNPACK_B R37, R37 ;  /* 0x00000025ff25723e */ /* 0x000fe400020004ff */
[----:B------:R-:W-:Y:S02]  /*d77c0*/  F2FP.F16.E5M2.UNPACK_B R38, R38 ;  /* 0x00000026ff26723e */ /* 0x000fe400020004ff */
[----:B------:R-:W-:-:S07]  /*d77d0*/  F2FP.F16.E5M2.UNPACK_B R39, R39 ;  /* 0x00000027ff27723e */ /* 0x000fce00020004ff */
[C---:B----4-:R-:W-:Y:S08]  /*d77e0*/  HMMA.16816.F32 R32, R36.reuse, R16, R32 ;  /* 0x000000102420723c */ /* 0x050ff00000001820 */
[C---:B------:R-:W-:Y:S08]  /*d77f0*/  HMMA.16816.F32 R28, R36.reuse, R14, R28 ;  /* 0x0000000e241c723c */ /* 0x040ff0000000181c */
[C---:B------:R-:W-:Y:S08]  /*d7800*/  HMMA.16816.F32 R24, R36.reuse, R12, R24 ;  /* 0x0000000c2418723c */ /* 0x040ff00000001818 */
[C---:B--2---:R-:W-:Y:S01]  /*d7810*/  HMMA.16816.F32 R20, R36.reuse, R10, R20 ;  /* 0x0000000a2414723c */ /* 0x044fe20000001814 */
[----:B------:R-:W-:Y:S07]  /*d7820*/  STL.64 [R1+0x9790], R34 ;  /* 0x0097902201007387 */ /* 0x000fee0000100a00 */
[----:B---3--:R-:W-:-:S15]  /*d7830*/  HMMA.16816.F32 R56, R36, R4, R56 ;  /* 0x000000042438723c */ /* 0x008fde0000001838 */
[----:B------:R-:W-:-:S04]  /*d7840*/  NOP ;  /* 0x0000000000007918 */ /* 0x000fc80000000000 */
[----:B------:R-:W-:Y:S04]  /*d7850*/  STL.64 [R1+0x50], R56 ;  /* 0x0000503801007387 */ /* 0x000fe80000100a00 */
[----:B------:R-:W-:Y:S04]  /*d7860*/  STL.64 [R1+0x58], R58 ;  /* 0x0000583a01007387 */ /* 0x000fe80000100a00 */
[----:B------:R-:W-:Y:S04]  /*d7870*/  STL.64 [R1+0x9788], R32 ;  /* 0x0097882001007387 */ /* 0x000fe80000100a00 */
[----:B------:R-:W-:Y:S04]  /*d7880*/  STL.64 [R1+0x97a0], R30 ;  /* 0x0097a01e01007387 */ /* 0x000fe80000100a00 */
[----:B------:R-:W-:Y:S04]  /*d7890*/  STL.64 [R1+0x9798], R28 ;  /* 0x0097981c01007387 */ /* 0x000fe80000100a00 */
[----:B------:R-:W2:Y:S04]  /*d78a0*/  LDL.LU R61, [R1+0x27e4] ;  /* 0x0027e400013d7983 */ /* 0x000ea80000300800 */
[----:B------:R-:W2:Y:S04]  /*d78b0*/  LDL.LU R0, [R1+0x27e0] ;  /* 0x0027e00001007983 */ /* 0x000ea80000300800 */
[----:B------:R-:W-:Y:S04]  /*d78c0*/  STL [R1+0x9754], R24 ;  /* 0x0097541801007387 */ /* 0x000fe80000100800 */
[----:B------:R-:W-:Y:S04]  /*d78d0*/  STL [R1+0x9750], R25 ;  /* 0x0097501901007387 */ /* 0x000fe80000100800 */
[----:B------:R-:W-:Y:S04]  /*d78e0*/  STL [R1+0x974c], R26 ;  /* 0x00974c1a01007387 */ /* 0x000fe80000100800 */
[----:B------:R0:W-:Y:S04]  /*d78f0*/  STL [R1+0x9748], R27 ;  /* 0x0097481b01007387 */ /* 0x0001e80000100800 */
[----:B------:R-:W-:Y:S04]  /*d7900*/  STL [R1+0x9744], R20 ;  /* 0x0097441401007387 */ /* 0x000fe80000100800 */
[----:B------:R-:W-:Y:S04]  /*d7910*/  STL [R1+0x9740], R21 ;  /* 0x0097401501007387 */ /* 0x000fe80000100800 */
[----:B------:R-:W-:Y:S04]  /*d7920*/  STL [R1+0x973c], R22 ;  /* 0x00973c1601007387 */ /* 0x000fe80000100800 */
[----:B------:R1:W-:Y:S01]  /*d7930*/  STL [R1+0x9738], R23 ;  /* 0x0097381701007387 */ /* 0x0003e20000100800 */
[C---:B0-----:R-:W-:Y:S08]  /*d7940*/  HMMA.16816.F32 R24, R36.reuse, R8, R44 ;  /* 0x000000082418723c */ /* 0x041ff0000000182c */
[----:B-1----:R-:W-:Y:S11]  /*d7950*/  HMMA.16816.F32 R20, R36, R6, R48 ;  /* 0x000000062414723c */ /* 0x002ff60000001830 */
[----:B------:R0:W-:Y:S04]  /*d7960*/  STL.64 [R1+0x370], R24 ;  /* 0x0003701801007387 */ /* 0x0001e80000100a00 */
[----:B------:R1:W-:Y:S04]  /*d7970*/  STL.64 [R1+0x378], R26 ;  /* 0x0003781a01007387 */ /* 0x0003e80000100a00 */
[----:B------:R-:W-:Y:S04]  /*d7980*/  STL.64 [R1+0x390], R20 ;  /* 0x0003901401007387 */ /* 0x000fe80000100a00 */
[----:B------:R3:W-:Y:S04]  /*d7990*/  STL.64 [R1+0x398], R22 ;  /* 0x0003981601007387 */ /* 0x0007e80000100a00 */
[----:B0-----:R-:W3:Y:S04]  /*d79a0*/  LDL.LU R24, [R1+0xae0] ;  /* 0x000ae00001187983 */ /* 0x001ee80000300800 */
[----:B------:R-:W3:Y:S04]  /*d79b0*/  LDL.LU R25, [R1+0xae4] ;  /* 0x000ae40001197983 */ /* 0x000ee80000300800 */
[----:B-1----:R-:W3:Y:S04]  /*d79c0*/  LDL.LU R26, [R1+0xae8] ;  /* 0x000ae800011a7983 */ /* 0x002ee80000300800 */
        /* <DEDUP_REMOVED lines=25> */
[----:B------:R-:W4:Y:S01]  /*d7b60*/  LDL.LU R55, [R1+0xc8c] ;  /* 0x000c8c0001377983 */ /* 0x000f220000300800 */
[----:B------:R-:W-:-:S03]  /*d7b70*/  IMAD R19, R42, 0x100, R41 ;  /* 0x000001002a137824 */ /* 0x000fc600078e0229 */
[----:B------:R-:W4:Y:S04]  /*d7b80*/  LDL.LU R40, [R1+0xcd0] ;  /* 0x000cd00001287983 */ /* 0x000f280000300800 */
[----:B------:R-:W4:Y:S01]  /*d7b90*/  LDL.LU R41, [R1+0xcd4] ;  /* 0x000cd40001297983 */ /* 0x000f220000300800 */
[----:B------:R-:W-:-:S03]  /*d7ba0*/  IMAD R60, R60, 0x100, R43 ;  /* 0x000001003c3c7824 */ /* 0x000fc600078e022b */
[----:B------:R-:W4:Y:S04]  /*d7bb0*/  LDL.LU R42, [R1+0xcd8] ;  /* 0x000cd800012a7983 */ /* 0x000f280000300800 */
[----:B------:R-:W4:Y:S04]  /*d7bc0*/  LDL.LU R43, [R1+0xcdc] ;  /* 0x000cdc00012b7983 */ /* 0x000f280000300800 */
[----:B------:R-:W-:Y:S01]  /*d7bd0*/  STL [R1+0x9f14], R3 ;  /* 0x009f140301007387 */ /* 0x000fe20000100800 */
[----:B--2---:R-:W-:Y:S01]  /*d7be0*/  IMAD R61, R0, 0x100, R61 ;  /* 0x00000100003d7824 */ /* 0x004fe200078e023d */
[----:B---3--:R-:W-:Y:S01]  /*d7bf0*/  HMMA.16816.F32 R20, R36, R2, R24 ;  /* 0x000000022414723c */ /* 0x008fe20000001818 */
[----:B------:R-:W-:-:S02]  /*d7c00*/  F2FP.F16.E5M2.UNPACK_B R36, R18 ;  /* 0x00000012ff24723e */ /* 0x000fc400020004ff */
[----:B------:R-:W-:Y:S02]  /*d7c10*/  F2FP.F16.E5M2.UNPACK_B R37, R19 ;  /* 0x00000013ff25723e */ /* 0x000fe400020004ff */
[----:B------:R-:W-:Y:S02]  /*d7c20*/  F2FP.F16.E5M2.UNPACK_B R38, R60 ;  /* 0x0000003cff26723e */ /* 0x000fe400020004ff */
[----:B------:R-:W-:-:S12]  /*d7c30*/  F2FP.F16.E5M2.UNPACK_B R39, R61 ;  /* 0x0000003dff27723e */ /* 0x000fd800020004ff */
[----:B------:R-:W-:Y:S04]  /*d7c40*/  STL.64 [R1+0x380], R20 ;  /* 0x0003801401007387 */ /* 0x000fe80000100a00 */
[----:B------:R4:W-:Y:S02]  /*d7c50*/  STL.64 [R1+0x388], R22 ;  /* 0x0003881601007387 */ /* 0x0009e40000100a00 */
[C---:B----4-:R-:W-:Y:S08]  /*d7c60*/  HMMA.16816.F32 R20, R36.reuse, R4, R28 ;  /* 0x000000042414723c */ /* 0x050ff0000000181c */
        /* <DEDUP_REMOVED lines=8> */
[----:B------:R0:W-:Y:S01]  /*d7cf0*/  STL [R1+0x9758], R27 ;  /* 0x0097581b01007387 */ /* 0x0001e20000100800 */
[C---:B------:R-:W-:Y:S08]  /*d7d00*/  HMMA.16816.F32 R20, R36.reuse, R12, R44 ;  /* 0x0000000c2414723c */ /* 0x040ff0000000182c */
[----:B0-----:R-:W-:-:S15]  /*d7d10*/  HMMA.16816.F32 R24, R36, R16, R32 ;  /* 0x000000102418723c */ /* 0x001fde0000001820 */
[----:B------:R-:W-:-:S04]  /*d7d20*/  NOP ;  /* 0x0000000000007918 */ /* 0x000fc80000000000 */
[----:B------:R-:W-:Y:S04]  /*d7d30*/  STL.64 [R1+0x500], R24 ;  /* 0x0005001801007387 */ /* 0x000fe80000100a00 */
[----:B------:R0:W-:Y:S04]  /*d7d40*/  STL.64 [R1+0x508], R26 ;  /* 0x0005081a01007387 */ /* 0x0001e80000100a00 */
[----:B------:R-:W-:Y:S04]  /*d7d50*/  STL.64 [R1+0x510], R28 ;  /* 0x0005101c01007387 */ /* 0x000fe80000100a00 */
[----:B------:R-:W-:Y:S04]  /*d7d60*/  STL.64 [R1+0x518], R30 ;  /* 0x0005181e01007387 */ /* 0x000fe80000100a00 */
[----:B------:R1:W-:Y:S01]  /*d7d70*/  STL.64 [R1+0x528], R22 ;  /* 0x0005281601007387 */ /* 0x0003e20000100a00 */
[----:B0-----:R-:W-:-:S02]  /*d7d80*/  IMAD.MOV.U32 R26, RZ, RZ, R20 ;  /* 0x000000ffff1a7224 */ /* 0x001fc400078e0014 */
[----:B------:R-:W-:Y:S02]  /*d7d90*/  IMAD.MOV.U32 R27, RZ, RZ, R21 ;  /* 0x000000ffff1b7224 */ /* 0x000fe400078e0015 */
[----:B-1----:R-:W-:Y:S03]  /*d7da0*/  HMMA.16816.F32 R20, R36, R10, R48 ;  /* 0x0000000a2414723c */ /* 0x002fe60000001830 */
[----:B------:R-:W-:Y:S04]  /*d7db0*/  STL [R1+0x976c], R27 ;  /* 0x00976c1b01007387 */ /* 0x000fe80000100800 */
[----:B------:R-:W-:-:S12]  /*d7dc0*/  STL [R1+0x9768], R26 ;  /* 0x0097681a01007387 */ /* 0x000fd80000100800 */
[----:B------:R-:W-:Y:S01]  /*d7dd0*/  IMAD.MOV.U32 R25, RZ, RZ, R22 ;  /* 0x000000ffff197224 */ /* 0x000fe200078e0016 */
[----:B------:R0:W-:Y:S01]  /*d7de0*/  STL.64 [R1+0x570], R20 ;  /* 0x0005701401007387 */ /* 0x0001e20000100a00 */
[----:B------:R-:W-:Y:S02]  /*d7df0*/  IMAD.MOV.U32 R24, RZ, RZ, R23 ;  /* 0x000000ffff187224 */ /* 0x000fe400078e0017 */
[----:B0-----:R-:W-:Y:S03]  /*d7e00*/  HMMA.16816.F32 R20, R36, R8, R52 ;  /* 0x000000082414723c */ /* 0x001fe60000001834 */
[----:B------:R-:W-:Y:S04]  /*d7e10*/  STL [R1+0x9774], R24 ;  /* 0x0097741801007387 */ /* 0x000fe80000100800 */
[----:B------:R-:W-:-:S12]  /*d7e20*/  STL [R1+0x9770], R25 ;  /* 0x0097701901007387 */ /* 0x000fd80000100800 */
[----:B------:R-:W-:Y:S01]  /*d7e30*/  IMAD.MOV.U32 R27, RZ, RZ, R22 ;  /* 0x000000ffff1b7224 */ /* 0x000fe200078e0016 */
[----:B------:R0:W-:Y:S01]  /*d7e40*/  STL.64 [R1+0x610], R20 ;  /* 0x0006101401007387 */ /* 0x0001e20000100a00 */
[----:B------:R-:W-:Y:S02]  /*d7e50*/  IMAD.MOV.U32 R26, RZ, RZ, R23 ;  /* 0x000000ffff1a7224 */ /* 0x000fe400078e0017 */
[----:B0-----:R-:W-:-:S15]  /*d7e60*/  HMMA.16816.F32 R20, R36, R6, R40 ;  /* 0x000000062414723c */ /* 0x001fde0000001828 */
[----:B------:R-:W-:-:S04]  /*d7e70*/  NOP ;  /* 0x0000000000007918 */ /* 0x000fc80000000000 */
[----:B------:R0:W-:Y:S04]  /*d7e80*/  STL.64 [R1+0x630], R20 ;  /* 0x0006301401007387 */ /* 0x0001e80000100a00 */
[----:B------:R-:W2:Y:S04]  /*d7e90*/  LDL.LU R48, [R1+0xdf0] ;  /* 0x000df00001307983 */ /* 0x000ea80000300800 */
[----:B------:R-:W2:Y:S04]  /*d7ea0*/  LDL.LU R49, [R1+0xdf4] ;  /* 0x000df40001317983 */ /* 0x000ea80000300800 */
[----:B------:R-:W2:Y:S04]  /*d7eb0*/  LDL.LU R50, [R1+0xdf8] ;  /* 0x000df80001327983 */ /* 0x000ea80000300800 */
[----:B------:R-:W2:Y:S01]  /*d7ec0*/  LDL.LU R51, [R1+0xdfc] ;  /* 0x000dfc0001337983 */ /* 0x000ea20000300800 */
[----:B------:R-:W-:-:S02]  /*d7ed0*/  IMAD.MOV.U32 R24, RZ, RZ, R22 ;  /* 0x000000ffff187224 */ /* 0x000fc400078e0016 */
[----:B------:R-:W-:Y:S01]  /*d7ee0*/  IMAD.MOV.U32 R25, RZ, RZ, R23 ;  /* 0x000000ffff197224 */ /* 0x000fe200078e0017 */
[----:B0-----:R-:W3:Y:S04]  /*d7ef0*/  LDL.LU R20, [R1+0xcc0] ;  /* 0x000cc00001147983 */ /* 0x001ee80000300800 */
[----:B------:R-:W3:Y:S04]  /*d7f00*/  LDL.LU R21, [R1+0xcc4] ;  /* 0x000cc40001157983 */ /* 0x000ee80000300800 */
[----:B------:R-:W3:Y:S04]  /*d7f10*/  LDL.LU R22, [R1+0xcc8] ;  /* 0x000cc80001167983 */ /* 0x000ee80000300800 */
[----:B------:R-:W3:Y:S04]  /*d7f20*/  LDL.LU R23, [R1+0xccc] ;  /* 0x000ccc0001177983 */ /* 0x000ee80000300800 */
[----:B------:R-:W4:Y:S04]  /*d7f30*/  LDL.LU R3, [R1+0x27ec] ;  /* 0x0027ec0001037983 */ /* 0x000f280000300800 */
        /* <DEDUP_REMOVED lines=35> */
[----:B----4-:R-:W-:-:S03]  /*d8170*/  IMAD R18, R18, 0x100, R3 ;  /* 0x0000010012127824 */ /* 0x010fc600078e0203 */
[----:B------:R-:W4:Y:S01]  /*d8180*/  LDL.LU R3, [R1+0x9f14] ;  /* 0x009f140001037983 */ /* 0x000f220000300800 */
[----:B--2---:R-:W-:Y:S02]  /*d8190*/  IMAD R19, R19, 0x100, R61 ;  /* 0x0000010013137824 */ /* 0x004fe400078e023d */
[----:B---3--:R-:W-:Y:S02]  /*d81a0*/  IMAD R60, R40, 0x100, R60 ;  /* 0x00000100283c7824 */ /* 0x008fe400078e023c */
[----:B------:R-:W-:Y:S01]  /*d81b0*/  IMAD R61, R42, 0x100, R41 ;  /* 0x000001002a3d7824 */ /* 0x000fe200078e0229 */
[----:B------:R-:W-:Y:S01]  /*d81c0*/  STL [R1+0x9f10], R2 ;  /* 0x009f100201007387 */ /* 0x000fe20000100800 */
[----:B----4-:R-:W-:Y:S03]  /*d81d0*/  HMMA.16816.F32 R36, R36, R2, R20 ;  /* 0x000000022424723c */ /* 0x010fe60000001814 */
[----:B------:R-:W-:-:S15]  /*d81e0*/  STL [R1+0x9f0c], R3 ;  /* 0x009f0c0301007387 */ /* 0x000fde0000100800 */
[----:B------:R-:W-:Y:S01]  /*d81f0*/  NOP ;  /* 0x0000000000007918 */ /* 0x000fe20000000000 */
[----:B------:R-:W-:Y:S02]  /*d8200*/  IMAD.MOV.U32 R20, RZ, RZ, R36 ;  /* 0x000000ffff147224 */ /* 0x000fe400078e0024 */
[----:B------:R-:W-:Y:S02]  /*d8210*/  IMAD.MOV.U32 R21, RZ, RZ, R37 ;  /* 0x000000ffff157224 */ /* 0x000fe400078e0025 */
[----:B------:R-:W-:Y:S02]  /*d8220*/  IMAD.MOV.U32 R22, RZ, RZ, R38 ;  /* 0x000000ffff167224 */ /* 0x000fe400078e0026 */
[----:B------:R-:W-:Y:S01]  /*d8230*/  IMAD.MOV.U32 R23, RZ, RZ, R39 ;  /* 0x000000ffff177224 */ /* 0x000fe200078e0027 */
[----:B------:R-:W-:Y:S02]  /*d8240*/  F2FP.F16.E5M2.UNPACK_B R36, R18 ;  /* 0x00000012ff24723e */ /* 0x000fe400020004ff */
[----:B------:R-:W-:Y:S02]  /*d8250*/  F2FP.F16.E5M2.UNPACK_B R37, R19 ;  /* 0x00000013ff25723e */ /* 0x000fe400020004ff */
[----:B------:R-:W-:-:S02]  /*d8260*/  F2FP.F16.E5M2.UNPACK_B R38, R60 ;  /* 0x0000003cff26723e */ /* 0x000fc400020004ff */
[----:B------:R-:W-:Y:S01]  /*d8270*/  F2FP.F16.E5M2.UNPACK_B R39, R61 ;  /* 0x0000003dff27723e */ /* 0x000fe200020004ff */
        /* <DEDUP_REMOVED lines=56> */
[----:B------:R-:W4:Y:S01]  /*d8600*/  LDL.LU R27, [R1+0xefc] ;  /* 0x000efc00011b7983 */ /* 0x000f220000300800 */
[----:B------:R-:W-:-:S03]  /*d8610*/  IMAD R18, R0, 0x100, R43 ;  /* 0x0000010000127824 */ /* 0x000fc600078e022b */
        /* <DEDUP_REMOVED lines=58> */
[----:B----4-:R-:W-:-:S03]  /*d89c0*/  IMAD R60, R60, 0x100, R3 ;  /* 0x000001003c3c7824 */ /* 0x010fc600078e0203 */
[----:B------:R-:W2:Y:S01]  /*d89d0*/  LDL.LU R3, [R1+0x9f0c] ;  /* 0x009f0c0001037983 */ /* 0x000ea20000300800 */
[----:B------:R-:W-:-:S03]  /*d89e0*/  IMAD R61, R61, 0x100, R0 ;  /* 0x000001003d3d7824 */ /* 0x000fc600078e0200 */
[----:B------:R-:W4:Y:S01]  /*d89f0*/  LDL.LU R0, [R1+0x9f08] ;  /* 0x009f080001007983 */ /* 0x000f220000300800 */
[----:B--2---:R-:W-:Y:S03]  /*d8a00*/  HMMA.16816.F32 R36, R36, R2, R4 ;  /* 0x000000022424723c */ /* 0x004fe60000001804 */
[----:B------:R-:W2:Y:S04]  /*d8a10*/  LDL.LU.64 R6, [R1+0x9f00] ;  /* 0x009f000001067983 */ /* 0x000ea80000300a00 */
[----:B------:R-:W3:-:S12]  /*d8a20*/  LDL.LU.64 R4, [R1+0x9ef8] ;  /* 0x009ef80001047983 */ /* 0x000ed80000300a00 */
[----:B------:R0:W-:Y:S04]  /*d8a30*/  STL.64 [R1+0x8c0], R36 ;  /* 0x0008c02401007387 */ /* 0x0001e80000100a00 */
[----:B------:R1:W-:Y:S01]  /*d8a40*/  STL.64 [R1+0x8c8], R38 ;  /* 0x0008c82601007387 */ /* 0x0003e20000100a00 */
[----:B0-----:R-:W-:Y:S02]  /*d8a50*/  F2FP.F16.E5M2.UNPACK_B R36, R18 ;  /* 0x00000012ff24723e */ /* 0x001fe400020004ff */
        /* <DEDUP_REMOVED lines=8> */
[----:B---3--:R-:W-:-:S15]  /*d8ae0*/  HMMA.16816.F32 R24, R36, R4, R24 ;  /* 0x000000042418723c */ /* 0x008fde0000001818 */
[----:B------:R-:W-:-:S04]  /*d8af0*/  NOP ;  /* 0x0000000000007918 */ /* 0x000fc80000000000 */
        /* <DEDUP_REMOVED lines=36> */
[----:B------:R-:W-:Y:S02]  /*d8d40*/  IMAD R61, R23, 0x100, R22 ;  /* 0x00000100173d7824 */ /* 0x000fe400078e0216 */
[----:B------:R-:W-:Y:S01]  /*d8d50*/  HMMA.16816.F32 R20, R36, R2, R24 ;  /* 0x000000022414723c */ /* 0x000fe20000001818 */
[----:B------:R-:W-:Y:S02]  /*d8d60*/  F2FP.F16.E5M2.UNPACK_B R36, R18 ;  /* 0x00000012ff24723e */ /* 0x000fe400020004ff */
[----:B------:R-:W-:Y:S02]  /*d8d70*/  F2FP.F16.E5M2.UNPACK_B R37, R19 ;  /* 0x00000013ff25723e */ /* 0x000fe400020004ff */
[----:B------:R-:W-:-:S02]  /*d8d80*/  F2FP.F16.E5M2.UNPACK_B R38, R60 ;  /* 0x0000003cff26723e */ /* 0x000fc400020004ff */
[----:B------:R-:W-:-:S07]  /*d8d90*/  F2FP.F16.E5M2.UNPACK_B R39, R61 ;  /* 0x0000003dff27723e */ /* 0x000fce00020004ff */
[C---:B------:R-:W-:Y:S08]  /*d8da0*/  HMMA.16816.F32 R28, R36.reuse, R4, R28 ;  /* 0x00000004241c723c */ /* 0x040ff0000000181c */
[C---:B------:R-:W-:Y:S01]  /*d8db0*/  HMMA.16816.F32 R24, R36.reuse, R16, R32 ;  /* 0x000000102418723c */ /* 0x040fe20000001820 */
[----:B------:R-:W-:Y:S04]  /*d8dc0*/  STL.64 [R1+0xa10], R20 ;  /* 0x000a101401007387 */ /* 0x000fe80000100a00 */
[----:B------:R0:W-:Y:S03]  /*d8dd0*/  STL.64 [R1+0xa18], R22 ;  /* 0x000a181601007387 */ /* 0x0001e60000100a00 */
[C---:B------:R-:W-:Y:S08]  /*d8de0*/  HMMA.16816.F32 R4, R36.reuse, R6, R40 ;  /* 0x000000062404723c */ /* 0x040ff00000001828 */
[C---:B0-----:R-:W-:Y:S01]  /*d8df0*/  HMMA.16816.F32 R20, R36.reuse, R14, R56 ;  /* 0x0000000e2414723c */ /* 0x041fe20000001838 */
[----:B------:R-:W-:Y:S04]  /*d8e00*/  STL.64 [R1+0xaa0], R28 ;  /* 0x000aa01c01007387 */ /* 0x000fe80000100a00 */
[----:B------:R-:W-:Y:S04]  /*d8e10*/  STL.64 [R1+0xaa8], R30 ;  /* 0x000aa81e01007387 */ /* 0x000fe80000100a00 */
[----:B------:R-:W-:Y:S04]  /*d8e20*/  STL.64 [R1+0xa90], R24 ;  /* 0x000a901801007387 */ /* 0x000fe80000100a00 */
[----:B------:R-:W-:Y:S06]  /*d8e30*/  STL.64 [R1+0xa98], R26 ;  /* 0x000a981a01007387 */ /* 0x000fec0000100a00 */
[----:B------:R0:W-:Y:S04]  /*d8e40*/  STL.64 [R1+0xa80], R20 ;  /* 0x000a801401007387 */ /* 0x0001e80000100a00 */
[----:B------:R1:W-:Y:S01]  /*d8e50*/  STL.64 [R1+0xa88], R22 ;  /* 0x000a881601007387 */ /* 0x0003e20000100a00 */
[C---:B--2---:R-:W-:Y:S08]  /*d8e60*/  HMMA.16816.F32 R16, R36.reuse, R12, R44 ;  /* 0x0000000c2410723c */ /* 0x044ff0000000182c */
[C---:B---3--:R-:W-:Y:S08]  /*d8e70*/  HMMA.16816.F32 R12, R36.reuse, R10, R48 ;  /* 0x0000000a240c723c */ /* 0x048ff00000001830 */
[----:B----4-:R-:W-:Y:S03]  /*d8e80*/  HMMA.16816.F32 R8, R36, R8, R52 ;  /* 0x000000082408723c */ /* 0x010fe60000001834 */
[----:B------:R-:W-:Y:S04]  /*d8e90*/  STL.64 [R1+0xa70], R16 ;  /* 0x000a701001007387 */ /* 0x000fe80000100a00 */
[----:B------:R-:W-:Y:S04]  /*d8ea0*/  STL.64 [R1+0xa78], R18 ;  /* 0x000a781201007387 */ /* 0x000fe80000100a00 */
[----:B------:R-:W-:Y:S04]  /*d8eb0*/  STL.64 [R1+0xa60], R12 ;  /* 0x000a600c01007387 */ /* 0x000fe80000100a00 */
[----:B------:R-:W-:Y:S04]  /*d8ec0*/  STL.64 [R1+0xa68], R14 ;  /* 0x000a680e01007387 */ /* 0x000fe80000100a00 */
[----:B------:R-:W2:Y:S01]  /*d8ed0*/  LDL.LU R48, [R1+0x10f0] ;  /* 0x0010f00001307983 */ /* 0x000ea20000300800 */
[----:B------:R-:W-:-:S03]  /*d8ee0*/  IMAD.MOV.U32 R51, RZ, RZ, R0 ;  /* 0x000000ffff337224 */ /* 0x000fc600078e0000 */
[----:B------:R-:W-:Y:S04]  /*d8ef0*/  STL.64 [R1+0xa50], R8 ;  /* 0x000a500801007387 */ /* 0x000fe80000100a00 */
[----:B------:R-:W-:Y:S04]  /*d8f00*/  STL.64 [R1+0xa58], R10 ;  /* 0x000a580a01007387 */ /* 0x000fe80000100a00 */
[----:B------:R3:W-:Y:S04]  /*d8f10*/  STL.64 [R1+0xa40], R4 ;  /* 0x000a400401007387 */ /* 0x0007e80000100a00 */
[----:B------:R4:W-:Y:S04]  /*d8f20*/  STL.64 [R1+0xa48], R6 ;  /* 0x000a480601007387 */ /* 0x0009e80000100a00 */
[----:B------:R-:W2:Y:S04]  /*d8f30*/  LDL.LU R49, [R1+0x10f4] ;  /* 0x0010f40001317983 */ /* 0x000ea80000300800 */
[----:B------:R-:W2:Y:S04]  /*d8f40*/  LDL.LU R50, [R1+0x10f8] ;  /* 0x0010f80001327983 */ /* 0x000ea80000300800 */
[----:B------:R-:W2:Y:S04]  /*d8f50*/  LDL.LU R0, [R1+0x9e80] ;  /* 0x009e800001007983 */ /* 0x000ea80000300800 */
[----:B0-----:R-:W4:Y:S04]  /*d8f60*/  LDL.LU R20, [R1+0xee0] ;  /* 0x000ee00001147983 */ /* 0x001f280000300800 */
[----:B------:R-:W4:Y:S04]  /*d8f70*/  LDL.LU R21, [R1+0xee4] ;  /* 0x000ee40001157983 */ /* 0x000f280000300800 */
[----:B-1----:R-:W4:Y:S04]  /*d8f80*/  LDL.LU R22, [R1+0xee8] ;  /* 0x000ee80001167983 */ /* 0x002f280000300800 */
[----:B------:R-:W4:Y:S04]  /*d8f90*/  LDL.LU R23, [R1+0xeec] ;  /* 0x000eec0001177983 */ /* 0x000f280000300800 */
[----:B---3--:R-:W3:Y:S04]  /*d8fa0*/  LDL.LU R4, [R1+0x284c] ;  /* 0x00284c0001047983 */ /* 0x008ee80000300800 */
[----:B------:R-:W3:Y:S04]  /*d8fb0*/  LDL.LU R5, [R1+0x2848] ;  /* 0x0028480001057983 */ /* 0x000ee80000300800 */
[----:B------:R-:W3:Y:S04]  /*d8fc0*/  LDL.LU R61, [R1+0x2854] ;  /* 0x00285400013d7983 */ /* 0x000ee80000300800 */
[----:B------:R-:W3:Y:S04]  /*d8fd0*/  LDL.LU R43, [R1+0x2850] ;  /* 0x00285000012b7983 */ /* 0x000ee80000300800 */
[----:B------:R-:W4:Y:S04]  /*d8fe0*/  LDL.LU R60, [R1+0x285c] ;  /* 0x00285c00013c7983 */ /* 0x000f280000300800 */
[----:B------:R-:W4:Y:S04]  /*d8ff0*/  LDL.LU R19, [R1+0x2858] ;  /* 0x0028580001137983 */ /* 0x000f280000300800 */
[----:B------:R-:W3:Y:S04]  /*d9000*/  LDL.LU R18, [R1+0x2864] ;  /* 0x0028640001127983 */ /* 0x000ee80000300800 */
[----:B------:R-:W3:Y:S04]  /*d9010*/  LDL.LU R24, [R1+0x2860] ;  /* 0x0028600001187983 */ /* 0x000ee80000300800 */
[----:B------:R-:W3:Y:S04]  /*d9020*/  LDL.LU R28, [R1+0x1020] ;  /* 0x00102000011c7983 */ /* 0x000ee80000300800 */
[----:B------:R-:W3:Y:S04]  /*d9030*/  LDL.LU R29, [R1+0x1024] ;  /* 0x00102400011d7983 */ /* 0x000ee80000300800 */
[----:B------:R-:W3:Y:S04]  /*d9040*/  LDL.LU R30, [R1+0x1028] ;  /* 0x00102800011e7983 */ /* 0x000ee80000300800 */
[----:B------:R-:W4:Y:S04]  /*d9050*/  LDL.LU R31, [R1+0x102c] ;  /* 0x00102c00011f7983 */ /* 0x000f280000300800 */
[----:B------:R-:W4:Y:S04]  /*d9060*/  LDL R25, [R1+0x1aa0] ;  /* 0x001aa00001197983 */ /* 0x000f280000100800 */
[----:B------:R-:W4:Y:S04]  /*d9070*/  LDL R26, [R1+0x1aa4] ;  /* 0x001aa400011a7983 */ /* 0x000f280000100800 */
[----:B------:R-:W4:Y:S04]  /*d9080*/  LDL R27, [R1+0x1ab0] ;  /* 0x001ab000011b7983 */ /* 0x000f280000100800 */
[----:B------:R-:W4:Y:S04]  /*d9090*/  LDL.LU R32, [R1+0x1080] ;  /* 0x0010800001207983 */ /* 0x000f280000300800 */
[----:B------:R-:W4:Y:S04]  /*d90a0*/  LDL.LU R33, [R1+0x1084] ;  /* 0x0010840001217983 */ /* 0x000f280000300800 */
[----:B------:R-:W4:Y:S04]  /*d90b0*/  LDL.LU R34, [R1+0x1088] ;  /* 0x0010880001227983 */ /* 0x000f280000300800 */
[----:B------:R-:W4:Y:S01]  /*d90c0*/  LDL R44, [R1+0x1ab4] ;  /* 0x001ab400012c7983 */ /* 0x000f220000100800 */
[----:B--2---:R-:W-:-:S03]  /*d90d0*/  IMAD.MOV.U32 R35, RZ, RZ, R0 ;  /* 0x000000ffff237224 */ /* 0x004fc600078e0000 */
[----:B------:R-:W2:Y:S04]  /*d90e0*/  LDL R0, [R1+0x1ac0] ;  /* 0x001ac00001007983 */ /* 0x000ea80000100800 */
[----:B------:R-:W2:Y:S04]  /*d90f0*/  LDL.LU R56, [R1+0x10c0] ;  /* 0x0010c00001387983 */ /* 0x000ea80000300800 */
[----:B------:R-:W2:Y:S04]  /*d9100*/  LDL.LU R57, [R1+0x10c4] ;  /* 0x0010c40001397983 */ /* 0x000ea80000300800 */
[----:B------:R-:W2:Y:S04]  /*d9110*/  LDL.LU R58, [R1+0x10c8] ;  /* 0x0010c800013a7983 */ /* 0x000ea80000300800 */
[----:B------:R-:W2:Y:S04]  /*d9120*/  LDL.LU R59, [R1+0x10cc] ;  /* 0x0010cc00013b7983 */ /* 0x000ea80000300800 */
[----:B------:R-:W2:Y:S04]  /*d9130*/  LDL R45, [R1+0x1ac4] ;  /* 0x001ac400012d7983 */ /* 0x000ea80000100800 */
[----:B------:R-:W2:Y:S04]  /*d9140*/  LDL R46, [R1+0x1ad0] ;  /* 0x001ad000012e7983 */ /* 0x000ea80000100800 */
[----:B------:R-:W2:Y:S04]  /*d9150*/  LDL R47, [R1+0x1ad4] ;  /* 0x001ad400012f7983 */ /* 0x000ea80000100800 */
[----:B------:R-:W2:Y:S04]  /*d9160*/  LDL R40, [R1+0x1ae0] ;  /* 0x001ae00001287983 */ /* 0x000ea80000100800 */
[----:B------:R-:W2:Y:S04]  /*d9170*/  LDL R41, [R1+0x1ae4] ;  /* 0x001ae40001297983 */ /* 0x000ea80000100800 */
[----:B------:R-:W2:Y:S04]  /*d9180*/  LDL R42, [R1+0x1af0] ;  /* 0x001af000012a7983 */ /* 0x000ea80000100800 */
[----:B------:R-:W2:Y:S04]  /*d9190*/  LDL.LU R52, [R1+0x1120] ;  /* 0x0011200001347983 */ /* 0x000ea80000300800 */
[----:B------:R-:W2:Y:S04]  /*d91a0*/  LDL.LU R53, [R1+0x1124] ;  /* 0x0011240001357983 */ /* 0x000ea80000300800 */
[----:B------:R-:W2:Y:S04]  /*d91b0*/  LDL.LU R54, [R1+0x1128] ;  /* 0x0011280001367983 */ /* 0x000ea80000300800 */
[----:B------:R-:W2:Y:S01]  /*d91c0*/  LDL.LU R55, [R1+0x112c] ;  /* 0x00112c0001377983 */ /* 0x000ea20000300800 */
[----:B---3--:R-:W-:-:S02]  /*d91d0*/  IMAD R4, R5, 0x100, R4 ;  /* 0x0000010005047824 */ /* 0x008fc400078e0204 */
[----:B------:R-:W-:Y:S02]  /*d91e0*/  IMAD R5, R43, 0x100, R61 ;  /* 0x000001002b057824 */ /* 0x000fe400078e023d */
[----:B----4-:R-:W-:Y:S02]  /*d91f0*/  IMAD R6, R19, 0x100, R60 ;  /* 0x0000010013067824 */ /* 0x010fe400078e023c */
[----:B------:R-:W-:Y:S01]  /*d9200*/  IMAD R7, R24, 0x100, R18 ;  /* 0x0000010018077824 */ /* 0x000fe200078e0212 */
[----:B------:R-:W-:Y:S01]  /*d9210*/  HMMA.16816.F32 R8, R36, R2, R20 ;  /* 0x000000022408723c */ /* 0x000fe20000001814 */
[----:B------:R-:W-:Y:S02]  /*d9220*/  F2FP.F16.E5M2.UNPACK_B R36, R4 ;  /* 0x00000004ff24723e */ /* 0x000fe400020004ff */
[----:B------:R-:W-:Y:S02]  /*d9230*/  F2FP.F16.E5M2.UNPACK_B R37, R5 ;  /* 0x00000005ff25723e */ /* 0x000fe400020004ff */
[----:B------:R-:W-:-:S02]  /*d9240*/  F2FP.F16.E5M2.UNPACK_B R38, R6 ;  /* 0x00000006ff26723e */ /* 0x000fc400020004ff */
[----:B------:R-:W-:Y:S02]  /*d9250*/  F2FP.F16.E5M2.UNPACK_B R39, R7 ;  /* 0x00000007ff27723e */ /* 0x000fe400020004ff */
[----:B------:R-:W-:Y:S02]  /*d9260*/  F2FP.F16.E5M2.UNPACK_B R16, R25 ;  /* 0x00000019ff10723e */ /* 0x000fe400020004ff */
[----:B------:R-:W-:Y:S01]  /*d9270*/  F2FP.F16.E5M2.UNPACK_B R17, R26 ;  /* 0x0000001aff11723e */ /* 0x000fe200020004ff */
[----:B------:R-:W3:Y:S06]  /*d9280*/  LDL R43, [R1+0x1af4] ;  /* 0x001af400012b7983 */ /* 0x000eec0000100800 */
[----:B------:R-:W-:Y:S01]  /*d9290*/  HMMA.16816.F32 R4, R36, R16, R28 ;  /* 0x000000102404723c */ /* 0x000fe2000000181c */
[----:B------:R-:W-:-:S02]  /*d92a0*/  F2FP.F16.E5M2.UNPACK_B R14, R27 ;  /* 0x0000001bff0e723e */ /* 0x000fc400020004ff */
[----:B------:R-:W-:Y:S01]  /*d92b0*/  F2FP.F16.E5M2.UNPACK_B R15, R44 ;  /* 0x0000002cff0f723e */ /* 0x000fe200020004ff */
[----:B------:R-:W-:Y:S04]  /*d92c0*/  STL.64 [R1+0xa00], R8 ;  /* 0x000a000801007387 */ /* 0x000fe80000100a00 */
[----:B------:R-:W-:Y:S04]  /*d92d0*/  STL.64 [R1+0xa08], R10 ;  /* 0x000a080a01007387 */ /* 0x000fe80000100a00 */
[----:B------:R-:W-:Y:S04]  /*d92e0*/  STL [R1+0x9e58], R16 ;  /* 0x009e581001007387 */ /* 0x000fe80000100800 */
[----:B------:R-:W-:Y:S04]  /*d92f0*/  STL [R1+0x9e54], R17 ;  /* 0x009e541101007387 */ /* 0x000fe80000100800 */
[----:B------:R-:W-:Y:S04]  /*d9300*/  STL.64 [R1+0xc00], R4 ;  /* 0x000c000401007387 */ /* 0x000fe80000100a00 */
[----:B------:R0:W-:Y:S02]  /*d9310*/  STL.64 [R1+0xc08], R6 ;  /* 0x000c080601007387 */ /* 0x0001e40000100a00 */
[----:B0-----:R-:W-:-:S15]  /*d9320*/  HMMA.16816.F32 R4, R36, R14, R32 ;  /* 0x0000000e2404723c */ /* 0x001fde0000001820 */
[----:B------:R-:W-:-:S04]  /*d9330*/  NOP ;  /* 0x0000000000007918 */ /* 0x000fc80000000000 */
[----:B------:R-:W-:Y:S04]  /*d9340*/  STL.64 [R1+0xd60], R4 ;  /* 0x000d600401007387 */ /* 0x000fe80000100a00 */
[----:B------:R0:W-:Y:S04]  /*d9350*/  STL [R1+0xd68], R6 ;  /* 0x000d680601007387 */ /* 0x0001e80000100800 */
[----:B------:R-:W-:Y:S01]  /*d9360*/  STL [R1+0x9e5c], R15 ;  /* 0x009e5c0f01007387 */ /* 0x000fe20000100800 */
[----:B--2---:R-:W-:Y:S02]  /*d9370*/  F2FP.F16.E5M2.UNPACK_B R12, R0 ;  /* 0x00000000ff0c723e */ /* 0x004fe400020004ff */
[----:B------:R-:W-:-:S02]  /*d9380*/  F2FP.F16.E5M2.UNPACK_B R13, R45 ;  /* 0x0000002dff0d723e */ /* 0x000fc400020004ff */
[----:B------:R-:W-:Y:S02]  /*d9390*/  F2FP.F16.E5M2.UNPACK_B R10, R46 ;  /* 0x0000002eff0a723e */ /* 0x000fe400020004ff */
[----:B------:R-:W-:Y:S01]  /*d93a0*/  F2FP.F16.E5M2.UNPACK_B R11, R47 ;  /* 0x0000002fff0b723e */ /* 0x000fe200020004ff */
[----:B------:R-:W-:Y:S02]  /*d93b0*/  IMAD.MOV.U32 R0, RZ, RZ, R7 ;  /* 0x000000ffff007224 */ /* 0x000fe400078e0007 */
[C---:B0-----:R-:W-:Y:S08]  /*d93c0*/  HMMA.16816.F32 R4, R36.reuse, R12, R56 ;  /* 0x0000000c2404723c */ /* 0x041ff00000001838 */
[----:B------:R-:W-:Y:S01]  /*d93d0*/  HMMA.16816.F32 R16, R36, R10, R48 ;  /* 0x0000000a2410723c */ /* 0x000fe20000001830 */
[----:B------:R-:W-:-:S02]  /*d93e0*/  F2FP.F16.E5M2.UNPACK_B R8, R40 ;  /* 0x00000028ff08723e */ /* 0x000fc400020004ff */
[----:B------:R-:W-:Y:S01]  /*d93f0*/  F2FP.F16.E5M2.UNPACK_B R9, R41 ;  /* 0x00000029ff09723e */ /* 0x000fe200020004ff */
[----:B------:R-:W-:Y:S07]  /*d9400*/  STL [R1+0x9710], R0 ;  /* 0x0097100001007387 */ /* 0x000fee0000100800 */
[----:B------:R-:W-:Y:S04]  /*d9410*/  STL.64 [R1+0xdc0], R4 ;  /* 0x000dc00401007387 */ /* 0x000fe80000100a00 */
[----:B------:R-:W-:Y:S04]  /*d9420*/  STL.64 [R1+0xdc8], R6 ;  /* 0x000dc80601007387 */ /* 0x000fe80000100a00 */
[----:B------:R-:W-:Y:S04]  /*d9430*/  STL.64 [R1+0xe60], R16 ;  /* 0x000e601001007387 */ /* 0x000fe80000100a00 */
[----:B------:R0:W-:Y:S02]  /*d9440*/  STL.64 [R1+0xe68], R18 ;  /* 0x000e681201007387 */ /* 0x0001e40000100a00 */
[----:B0-----:R-:W-:Y:S02]  /*d9450*/  HMMA.16816.F32 R16, R36, R8, R52 ;  /* 0x000000082410723c */ /* 0x001fe40000001834 */
[----:B------:R-:W-:Y:S04]  /*d9460*/  STL.64 [R1+0x9e68], R10 ;  /* 0x009e680a01007387 */ /* 0x000fe80000100a00 */
[----:B------:R0:W-:-:S13]  /*d9470*/  STL.64 [R1+0x9e60], R8 ;  /* 0x009e600801007387 */ /* 0x0001da0000100a00 */
[----:B------:R-:W-:Y:S04]  /*d9480*/  STL.64 [R1+0xea0], R16 ;  /* 0x000ea01001007387 */ /* 0x000fe80000100a00 */
[----:B------:R-:W-:Y:S04]  /*d9490*/  STL.64 [R1+0xea8], R18 ;  /* 0x000ea81201007387 */ /* 0x000fe80000100a00 */
[----:B------:R-:W2:Y:S04]  /*d94a0*/  LDL.LU R48, [R1+0x12e0] ;  /* 0x0012e00001307983 */ /* 0x000ea80000300800 */
        /* <DEDUP_REMOVED lines=21> */
[----:B------:R-:W2:Y:S04]  /*d9600*/  LDL R4, [R1+0x1b00] ;  /* 0x001b000001047983 */ /* 0x000ea80000100800 */
        /* <DEDUP_REMOVED lines=10> */
[----:B---3--:R-:W-:Y:S01]  /*d96b0*/  F2FP.F16.E5M2.UNPACK_B R7, R43 ;  /* 0x0000002bff07723e */ /* 0x008fe200020004ff */
        /* <DEDUP_REMOVED lines=26> */
[----:B--2---:R-:W-:-:S02]  /*d9860*/  F2FP.F16.E5M2.UNPACK_B R4, R4 ;  /* 0x00000004ff04723e */ /* 0x004fc400020004ff */
[----:B----4-:R-:W-:Y:S01]  /*d9870*/  F2FP.F16.E5M2.UNPACK_B R5, R5 ;  /* 0x00000005ff05723e */ /* 0x010fe200020004ff */
        /* <DEDUP_REMOVED lines=11> */
[----:B0-----:R-:W4:Y:S04]  /*d9930*/  LDL.LU.64 R10, [R1+0x9e68] ;  /* 0x009e6800010a7983 */ /* 0x001f280000300a00 */
[----:B------:R-:W2:Y:S04]  /*d9940*/  LDL.LU.64 R8, [R1+0x9e60] ;  /* 0x009e600001087983 */ /* 0x000ea80000300a00 */
[----:B------:R-:W2:Y:S04]  /*d9950*/  LDL.LU R15, [R1+0x9e5c] ;  /* 0x009e5c00010f7983 */ /* 0x000ea80000300800 */
[----:B------:R-:W2:Y:S04]  /*d9960*/  LDL.LU R16, [R1+0x9e58] ;  /* 0x009e580001107983 */ /* 0x000ea80000300800 */
[----:B------:R-:W2:Y:S01]  /*d9970*/  LDL.LU R17, [R1+0x9e54] ;  /* 0x009e540001117983 */ /* 0x000ea20000300800 */
[----:B------:R-:W-:-:S02]  /*d9980*/  F2FP.F16.E5M2.UNPACK_B R2, R2 ;  /* 0x00000002ff02723e */ /* 0x000fc400020004ff */
[----:B------:R-:W-:-:S07]  /*d9990*/  F2FP.F16.E5M2.UNPACK_B R3, R3 ;  /* 0x00000003ff03723e */ /* 0x000fce00020004ff */
[----:B---3--:R-:W-:Y:S01]  /*d99a0*/  HMMA.16816.F32 R20, R36, R2, R20 ;  /* 0x000000022414723c */ /* 0x008fe20000001814 */
        /* <DEDUP_REMOVED lines=10> */
[C---:B--2---:R-:W-:Y:S08]  /*d9a50*/  HMMA.16816.F32 R20, R36.reuse, R16, R24 ;  /* 0x000000102414723c */ /* 0x044ff00000001818 */
[C---:B------:R-:W-:Y:S11]  /*d9a60*/  HMMA.16816.F32 R24, R36.reuse, R14, R28 ;  /* 0x0000000e2418723c */ /* 0x040ff6000000181c */
        /* <DEDUP_REMOVED lines=315> */
[----:B------:R-:W-:-:S02]  /*dae20*/  IMAD R18, R49, 0x100, R48 ;  /* 0x0000010031127824 */ /* 0x000fc400078e0230 */
[----:B------:R-:W-:Y:S01]  /*dae30*/  IMAD R19, R51, 0x100, R50 ;  /* 0x0000010033137824 */ /* 0x000fe200078e0232 */
        /* <DEDUP_REMOVED lines=125> */
[----:B------:R-:W-:Y:S11]  /*db610*/  STL [R1+0x9d10], R3 ;  /* 0x009d100301007387 */ /* 0x000ff60000100800 */
[----:B------:R-:W-:Y:S04]  /*db620*/  STL.64 [R1+0x1060], R20 ;  /* 0x0010601401007387 */ /* 0x000fe80000100a00 */
[----:B------:R0:W-:Y:S02]  /*db630*/  STL.64 [R1+0x1068], R22 ;  /* 0x0010681601007387 */ /* 0x0001e40000100a00 */
[C---:B0-----:R-:W-:Y:S08]  /*db640*/  HMMA.16816.F32 R20, R36.reuse, R16, R24 ;  /* 0x000000102414723c */ /* 0x041ff00000001818 */
        /* <DEDUP_REMOVED lines=20> */
[----:B----4-:R-:W-:Y:S01]  /*db790*/  HMMA.16816.F32 R8, R36, R4, R52 ;  /* 0x000000042408723c */ /* 0x010fe20000001834 */
[----:B------:R-:W-:Y:S10]  /*db7a0*/  STL.64 [R1+0x9ce8], R6 ;  /* 0x009ce80601007387 */ /* 0x000ff40000100a00 */
        /* <DEDUP_REMOVED lines=122> */
[----:B------:R-:W-:Y:S01]  /*dbf50*/  STL [R1+0x9c78], R3 ;  /* 0x009c780301007387 */ /* 0x000fe20000100800 */
[C---:B0-----:R-:W-:Y:S03]  /*dbf60*/  HMMA.16816.F32 R8, R36.reuse, R16, R52 ;  /* 0x000000102408723c */ /* 0x041fe60000001834 */
[----:B------:R-:W-:Y:S04]  /*dbf70*/  STL.64 [R1+0xf40], R4 ;  /* 0x000f400401007387 */ /* 0x000fe80000100a00 */
[----:B------:R0:W-:Y:S04]  /*dbf80*/  STL.64 [R1+0xf48], R6 ;  /* 0x000f480601007387 */ /* 0x0001e80000100a00 */
[----:B------:R-:W2:Y:S01]  /*dbf90*/  LDL.LU R44, [R1+0xcf0] ;  /* 0x000cf000012c7983 */ /* 0x000ea20000300800 */
[C---:B0-----:R-:W-:Y:S07]  /*dbfa0*/  HMMA.16816.F32 R4, R36.reuse, R14, R40 ;  /* 0x0000000e2404723c */ /* 0x041fee0000001828 */
[----:B------:R-:W-:Y:S04]  /*dbfb0*/  STL.64 [R1+0xf50], R8 ;  /* 0x000f500801007387 */ /* 0x000fe80000100a00 */
[----:B------:R-:W-:Y:S08]  /*dbfc0*/  STL.64 [R1+0xf58], R10 ;  /* 0x000f580a01007387 */ /* 0x000ff00000100a00 */
        /* <DEDUP_REMOVED lines=115> */
[C---:B------:R-:W-:Y:S08]  /*dc700*/  HMMA.16816.F32 R20, R36.reuse, R16, R20 ;  /* 0x000000102414723c */ /* 0x040ff00000001814 */
[C---:B--2---:R-:W-:Y:S11]  /*dc710*/  HMMA.16816.F32 R24, R36.reuse, R14, R24 ;  /* 0x0000000e2418723c */ /* 0x044ff60000001818 */
        /* <DEDUP_REMOVED lines=153> */
[----:B------:R3:W-:Y:S02]  /*dd0b0*/  STL.64 [R1+0xd98], R22 ;  /* 0x000d981601007387 */ /* 0x0007e40000100a00 */
[----:B---3--:R-:W-:Y:S01]  /*dd0c0*/  HMMA.16816.F32 R20, R36, R2, R32 ;  /* 0x000000022414723c */ /* 0x008fe20000001820 */
        /* <DEDUP_REMOVED lines=737> */
[----:B------:R-:W2:Y:S04]  /*dfee0*/  LDL.LU.64 R40, [R1+0x99e8] ;  /* 0x0099e80001287983 */ /* 0x000ea80000300a00 */
[----:B------:R-:W-:Y:S04]  /*dfef0*/  STL [R1+0x99e0], R2 ;  /* 0x0099e00201007387 */ /* 0x000fe80000100800 */
[----:B------:R-:W-:Y:S06]  /*dff00*/  STL [R1+0x99dc], R3 ;  /* 0x0099dc0301007387 */ /* 0x000fec0000100800 */
[----:B------:R0:W-:Y:S04]  /*dff10*/  STL.64 [R1+0x830], R36 ;  /* 0x0008302401007387 */ /* 0x0001e80000100a00 */
[----:B------:R1:W-:Y:S01]  /*dff20*/  STL.64 [R1+0x838], R38 ;  /* 0x0008382601007387 */ /* 0x0003e20000100a00 */
[----:B0-----:R-:W-:-:S02]  /*dff30*/  F2FP.F16.E5M2.UNPACK_B R36, R18 ;  /* 0x00000012ff24723e */ /* 0x001fc400020004ff */
[----:B------:R-:W-:Y:S02]  /*dff40*/  F2FP.F16.E5M2.UNPACK_B R37, R19 ;  /* 0x00000013ff25723e */ /* 0x000fe400020004ff */
[----:B-1----:R-:W-:Y:S02]  /*dff50*/  F2FP.F16.E5M2.UNPACK_B R38, R60 ;  /* 0x0000003cff26723e */ /* 0x002fe400020004ff */
[----:B------:R-:W-:-:S07]  /*dff60*/  F2FP.F16.E5M2.UNPACK_B R39, R61 ;  /* 0x0000003dff27723e */ /* 0x000fce00020004ff */
[C---:B------:R-:W-:Y:S08]  /*dff70*/  HMMA.16816.F32 R20, R36.reuse, R16, R20 ;  /* 0x000000102414723c */ /* 0x040ff00000001814 */
        /* <DEDUP_REMOVED lines=26> */
[----:B------:R-:W-:Y:S01]  /*e0120*/  STL.64 [R1+0x788], R10 ;  /* 0x0007880a01007387 */ /* 0x000fe20000100a00 */
[----:B--2---:R-:W-:-:S03]  /*e0130*/  IMAD.MOV.U32 R32, RZ, RZ, R41 ;  /* 0x000000ffff207224 */ /* 0x004fc600078e0029 */
[----:B------:R-:W2:Y:S04]  /*e0140*/  LDL.LU R41, [R1+0x99e4] ;  /* 0x0099e40001297983 */ /* 0x000ea80000300800 */
[----:B------:R-:W3:Y:S04]  /*e0150*/  LDL.LU R33, [R1+0x294] ;  /* 0x0002940001217983 */ /* 0x000ee80000300800 */
[----:B------:R-:W4:Y:S04]  /*e0160*/  LDL.LU R34, [R1+0x298] ;  /* 0x0002980001227983 */ /* 0x000f280000300800 */
[----:B------:R-:W4:Y:S01]  /*e0170*/  LDL.LU R35, [R1+0x29c] ;  /* 0x00029c0001237983 */ /* 0x000f220000300800 */
[----:B------:R-:W-:-:S02]  /*e0180*/  IMAD.MOV.U32 R27, RZ, RZ, R40 ;  /* 0x000000ffff1b7224 */ /* 0x000fc400078e0028 */
[----:B------:R-:W-:Y:S02]  /*e0190*/  IMAD.MOV.U32 R24, RZ, RZ, R43 ;  /* 0x000000ffff187224 */ /* 0x000fe400078e002b */
[----:B------:R-:W-:Y:S02]  /*e01a0*/  IMAD.MOV.U32 R25, RZ, RZ, R42 ;  /* 0x000000ffff197224 */ /* 0x000fe400078e002a */
[----:B------:R-:W-:Y:S02]  /*e01b0*/  IMAD R18, R55, 0x100, R54 ;  /* 0x0000010037127824 */ /* 0x000fe400078e0236 */
[----:B--2---:R-:W-:Y:S01]  /*e01c0*/  IMAD.MOV.U32 R26, RZ, RZ, R41 ;  /* 0x000000ffff1a7224 */ /* 0x004fe200078e0029 */
[----:B----4-:R-:W-:Y:S04]  /*e01d0*/  STL.64 [R1+0x99b0], R34 ;  /* 0x0099b02201007387 */ /* 0x010fe80000100a00 */
[----:B---3--:R-:W-:Y:S04]  /*e01e0*/  STL.64 [R1+0x99a8], R32 ;  /* 0x0099a82001007387 */ /* 0x008fe80000100a00 */
        /* <DEDUP_REMOVED lines=60> */
[----:B----4-:R-:W-:-:S03]  /*e05b0*/  IMAD R61, R61, 0x100, R40 ;  /* 0x000001003d3d7824 */ /* 0x010fc600078e0228 */
[----:B------:R-:W3:Y:S01]  /*e05c0*/  LDL.LU R40, [R1+0x99d8] ;  /* 0x0099d80001287983 */ /* 0x000ee20000300800 */
[----:B--2---:R-:W-:Y:S03]  /*e05d0*/  HMMA.16816.F32 R36, R36, R2, R24 ;  /* 0x000000022424723c */ /* 0x004fe60000001818 */
[----:B------:R-:W2:Y:S04]  /*e05e0*/  LDL.LU.64 R26, [R1+0x99d0] ;  /* 0x0099d000011a7983 */ /* 0x000ea80000300a00 */
[----:B------:R-:W2:-:S12]  /*e05f0*/  LDL.LU.64 R24, [R1+0x99c8] ;  /* 0x0099c80001187983 */ /* 0x000e980000300a00 */
[----:B------:R0:W-:Y:S04]  /*e0600*/  STL.64 [R1+0x770], R36 ;  /* 0x0007702401007387 */ /* 0x0001e80000100a00 */
[----:B------:R1:W-:Y:S01]  /*e0610*/  STL.64 [R1+0x778], R38 ;  /* 0x0007782601007387 */ /* 0x0003e20000100a00 */
[----:B0-----:R-:W-:Y:S02]  /*e0620*/  F2FP.F16.E5M2.UNPACK_B R36, R18 ;  /* 0x00000012ff24723e */ /* 0x001fe400020004ff */
[----:B------:R-:W-:Y:S02]  /*e0630*/  F2FP.F16.E5M2.UNPACK_B R37, R19 ;  /* 0x00000013ff25723e */ /* 0x000fe400020004ff */
[----:B-1----:R-:W-:Y:S02]  /*e0640*/  F2FP.F16.E5M2.UNPACK_B R38, R60 ;  /* 0x0000003cff26723e */ /* 0x002fe400020004ff */
[----:B------:R-:W-:Y:S01]  /*e0650*/  F2FP.F16.E5M2.UNPACK_B R39, R61 ;  /* 0x0000003dff27723e */ /* 0x000fe200020004ff */
[----:B------:R-:W4:Y:S04]  /*e0660*/  LDL.LU R18, [R1+0x2aec] ;  /* 0x002aec0001127983 */ /* 0x000f280000300800 */
[----:B------:R-:W2:Y:S04]  /*e0670*/  LDL.LU R19, [R1+0x2af4] ;  /* 0x002af40001137983 */ /* 0x000ea80000300800 */
[----:B------:R-:W2:Y:S04]  /*e0680*/  LDL.LU R60, [R1+0x2afc] ;  /* 0x002afc00013c7983 */ /* 0x000ea80000300800 */
[----:B------:R-:W2:Y:S01]  /*e0690*/  LDL.LU R61, [R1+0x2b08] ;  /* 0x002b0800013d7983 */ /* 0x000ea20000300800 */
        /* <DEDUP_REMOVED lines=20> */
[----:B0-----:R-:W3:Y:S04]  /*e07e0*/  LDL.LU.64 R6, [R1+0x9990] ;  /* 0x0099900001067983 */ /* 0x001ee80000300a00 */
[----:B------:R-:W3:Y:S01]  /*e07f0*/  LDL.LU.64 R4, [R1+0x9988] ;  /* 0x0099880001047983 */ /* 0x000ee20000300a00 */
[----:B--2---:R-:W-:Y:S01]  /*e0800*/  HMMA.16816.F32 R44, R36, R8, R44 ;  /* 0x00000008242c723c */ /* 0x004fe2000000182c */
[----:B----4-:R-:W-:-:S02]  /*e0810*/  IMAD R18, R18, 0x100, R41 ;  /* 0x0000010012127824 */ /* 0x010fc400078e0229 */
[----:B------:R-:W-:Y:S02]  /*e0820*/  IMAD R19, R19, 0x100, R42 ;  /* 0x0000010013137824 */ /* 0x000fe400078e022a */
[----:B------:R-:W-:-:S14]  /*e0830*/  IMAD R60, R60, 0x100, R43 ;  /* 0x000001003c3c7824 */ /* 0x000fdc00078e022b */
[----:B------:R-:W-:Y:S04]  /*e0840*/  STL.64 [R1+0x720], R44 ;  /* 0x0007202c01007387 */ /* 0x000fe80000100a00 */
[----:B------:R0:W-:Y:S04]  /*e0850*/  STL.64 [R1+0x728], R46 ;  /* 0x0007282e01007387 */ /* 0x0001e80000100a00 */
[----:B0-----:R-:W2:Y:S04]  /*e0860*/  LDL.LU.64 R46, [R1+0x9980] ;  /* 0x00998000012e7983 */ /* 0x001ea80000300a00 */
[----:B------:R-:W4:Y:S01]  /*e0870*/  LDL.LU.64 R44, [R1+0x9978] ;  /* 0x00997800012c7983 */ /* 0x000f220000300a00 */
[C---:B---3--:R-:W-:Y:S08]  /*e0880*/  HMMA.16816.F32 R48, R36.reuse, R6, R48 ;  /* 0x000000062430723c */ /* 0x048ff00000001830 */
[C---:B------:R-:W-:Y:S11]  /*e0890*/  HMMA.16816.F32 R52, R36.reuse, R4, R52 ;  /* 0x000000042434723c */ /* 0x040ff60000001834 */
[----:B------:R-:W-:Y:S04]  /*e08a0*/  STL.64 [R1+0x710], R48 ;  /* 0x0007103001007387 */ /* 0x000fe80000100a00 */
[----:B------:R0:W-:Y:S04]  /*e08b0*/  STL.64 [R1+0x718], R50 ;  /* 0x0007183201007387 */ /* 0x0001e80000100a00 */
[----:B0-----:R-:W3:Y:S04]  /*e08c0*/  LDL.LU.64 R50, [R1+0x9970] ;  /* 0x0099700001327983 */ /* 0x001ee80000300a00 */
[----:B------:R-:W2:Y:S04]  /*e08d0*/  LDL.LU.64 R48, [R1+0x9968] ;  /* 0x0099680001307983 */ /* 0x000ea80000300a00 */
[----:B------:R-:W-:Y:S04]  /*e08e0*/  STL.64 [R1+0x700], R52 ;  /* 0x0007003401007387 */ /* 0x000fe80000100a00 */
[----:B------:R0:W-:Y:S04]  /*e08f0*/  STL.64 [R1+0x708], R54 ;  /* 0x0007083601007387 */ /* 0x0001e80000100a00 */
[----:B0-----:R-:W2:Y:S04]  /*e0900*/  LDL.LU.64 R54, [R1+0x9960] ;  /* 0x0099600001367983 */ /* 0x001ea80000300a00 */
[----:B------:R-:W2:Y:S04]  /*e0910*/  LDL.LU.64 R52, [R1+0x9958] ;  /* 0x0099580001347983 */ /* 0x000ea80000300a00 */
        /* <DEDUP_REMOVED lines=8> */
[----:B------:R-:W-:-:S07]  /*e09a0*/  F2FP.F16.E5M2.UNPACK_B R39, R61 ;  /* 0x0000003dff27723e */ /* 0x000fce00020004ff */
        /* <DEDUP_REMOVED lines=21> */
[----:B------:R-:W-:Y:S01]  /*e0b00*/  STL.64 [R1+0x698], R14 ;  /* 0x0006980e01007387 */ /* 0x000fe20000100a00 */
[----:B------:R-:W-:-:S03]  /*e0b10*/  IMAD.MOV.U32 R32, RZ, RZ, R48 ;  /* 0x000000ffff207224 */ /* 0x000fc600078e0030 */
[----:B------:R-:W2:Y:S01]  /*e0b20*/  LDL.LU R48, [R1+0x9944] ;  /* 0x0099440001307983 */ /* 0x000ea20000300800 */
[----:B------:R-:W-:-:S08]  /*e0b30*/  IMAD.MOV.U32 R33, RZ, RZ, R47 ;  /* 0x000000ffff217224 */ /* 0x000fd000078e002f */
[----:B------:R-:W-:Y:S04]  /*e0b40*/  STL.64 [R1+0x680], R8 ;  /* 0x0006800801007387 */ /* 0x000fe80000100a00 */
[----:B------:R-:W-:Y:S04]  /*e0b50*/  STL.64 [R1+0x688], R10 ;  /* 0x0006880a01007387 */ /* 0x000fe80000100a00 */
[----:B------:R-:W3:Y:S04]  /*e0b60*/  LDL.LU R47, [R1+0x9940] ;  /* 0x00994000012f7983 */ /* 0x000ee80000300800 */
[----:B------:R-:W3:Y:S01]  /*e0b70*/  LDL.LU R34, [R1+0x208] ;  /* 0x0002080001227983 */ /* 0x000ee20000300800 */
[----:B----4-:R-:W-:-:S03]  /*e0b80*/  IMAD.MOV.U32 R35, RZ, RZ, R45 ;  /* 0x000000ffff237224 */ /* 0x010fc600078e002d */
[----:B------:R-:W4:Y:S01]  /*e0b90*/  LDL.LU R45, [R1+0x993c] ;  /* 0x00993c00012d7983 */ /* 0x000f220000300800 */
[----:B------:R-:W-:Y:S02]  /*e0ba0*/  IMAD.MOV.U32 R24, RZ, RZ, R46 ;  /* 0x000000ffff187224 */ /* 0x000fe400078e002e */
[----:B--2---:R-:W-:Y:S01]  /*e0bb0*/  IMAD.MOV.U32 R25, RZ, RZ, R48 ;  /* 0x000000ffff197224 */ /* 0x004fe200078e0030 */
[----:B---3--:R-:W-:Y:S04]  /*e0bc0*/  STL.64 [R1+0x98c0], R34 ;  /* 0x0098c02201007387 */ /* 0x008fe80000100a00 */
[----:B------:R0:W-:Y:S04]  /*e0bd0*/  STL.64 [R1+0x98b8], R32 ;  /* 0x0098b82001007387 */ /* 0x0001e80000100a00 */
[----:B------:R-:W2:Y:S04]  /*e0be0*/  LDL.LU R46, [R1+0x9938] ;  /* 0x00993800012e7983 */ /* 0x000ea80000300800 */
[----:B------:R-:W3:Y:S01]  /*e0bf0*/  LDL.LU R48, [R1+0x9934] ;  /* 0x0099340001307983 */ /* 0x000ee20000300800 */
[----:B------:R-:W-:-:S03]  /*e0c00*/  IMAD.MOV.U32 R26, RZ, RZ, R47 ;  /* 0x000000ffff1a7224 */ /* 0x000fc600078e002f */
[----:B------:R-:W3:Y:S04]  /*e0c10*/  LDL.LU R47, [R1+0x9930] ;  /* 0x00993000012f7983 */ /* 0x000ee80000300800 */
[----:B------:R-:W3:Y:S01]  /*e0c20*/  LDL.LU R27, [R1+0x3c] ;  /* 0x00003c00011b7983 */ /* 0x000ee20000300800 */
[----:B----4-:R-:W-:Y:S02]  /*e0c30*/  IMAD.MOV.U32 R52, RZ, RZ, R45 ;  /* 0x000000ffff347224 */ /* 0x010fe400078e002d */
[----:B--2---:R-:W-:Y:S02]  /*e0c40*/  IMAD.MOV.U32 R53, RZ, RZ, R46 ;  /* 0x000000ffff357224 */ /* 0x004fe400078e002e */
[----:B---3--:R-:W-:Y:S01]  /*e0c50*/  IMAD.MOV.U32 R54, RZ, RZ, R48 ;  /* 0x000000ffff367224 */ /* 0x008fe200078e0030 */
[----:B------:R-:W-:Y:S04]  /*e0c60*/  STL.64 [R1+0x98e0], R26 ;  /* 0x0098e01a01007387 */ /* 0x000fe80000100a00 */
[----:B------:R1:W-:Y:S04]  /*e0c70*/  STL.64 [R1+0x98d8], R24 ;  /* 0x0098d81801007387 */ /* 0x0003e80000100a00 */
[----:B------:R-:W2:Y:S04]  /*e0c80*/  LDL.LU R45, [R1+0x992c] ;  /* 0x00992c00012d7983 */ /* 0x000ea80000300800 */
[----:B------:R-:W3:Y:S04]  /*e0c90*/  LDL.LU R46, [R1+0x9928] ;  /* 0x00992800012e7983 */ /* 0x000ee80000300800 */
[----:B------:R-:W4:Y:S01]  /*e0ca0*/  LDL.LU R48, [R1+0x9924] ;  /* 0x0099240001307983 */ /* 0x000f220000300800 */
[----:B------:R-:W-:-:S03]  /*e0cb0*/  IMAD.MOV.U32 R55, RZ, RZ, R47 ;  /* 0x000000ffff377224 */ /* 0x000fc600078e002f */
[----:B------:R-:W2:Y:S04]  /*e0cc0*/  LDL.LU R47, [R1+0x9920] ;  /* 0x00992000012f7983 */ /* 0x000ea80000300800 */
[----:B0-----:R-:W3:Y:S04]  /*e0cd0*/  LDL.LU R32, [R1+0x250] ;  /* 0x0002500001207983 */ /* 0x001ee80000300800 */
[----:B------:R-:W3:Y:S04]  /*e0ce0*/  LDL.LU R33, [R1+0x254] ;  /* 0x0002540001217983 */ /* 0x000ee80000300800 */
[----:B------:R-:W3:Y:S04]  /*e0cf0*/  LDL.LU R34, [R1+0x258] ;  /* 0x0002580001227983 */ /* 0x000ee80000300800 */
[----:B------:R-:W3:Y:S01]  /*e0d00*/  LDL.LU R35, [R1+0x25c] ;  /* 0x00025c0001237983 */ /* 0x000ee20000300800 */
[----:B----4-:R-:W-:-:S03]  /*e0d10*/  IMAD.MOV.U32 R8, RZ, RZ, R48 ;  /* 0x000000ffff087224 */ /* 0x010fc600078e0030 */
[----:B------:R-:W4:Y:S01]  /*e0d20*/  LDL.LU R48, [R1+0x991c] ;  /* 0x00991c0001307983 */ /* 0x000f220000300800 */
[----:B--2---:R-:W-:-:S03]  /*e0d30*/  IMAD.MOV.U32 R11, RZ, RZ, R45 ;  /* 0x000000ffff0b7224 */ /* 0x004fc600078e002d */
[----:B------:R-:W2:Y:S01]  /*e0d40*/  LDL.LU R45, [R1+0x2b10] ;  /* 0x002b1000012d7983 */ /* 0x000ea20000300800 */
[----:B---3--:R-:W-:-:S03]  /*e0d50*/  IMAD.MOV.U32 R10, RZ, RZ, R46 ;  /* 0x000000ffff0a7224 */ /* 0x008fc600078e002e */
[----:B------:R-:W2:Y:S04]  /*e0d60*/  LDL.LU R18, [R1+0x2b0c] ;  /* 0x002b0c0001127983 */ /* 0x000ea80000300800 */
[----:B------:R-:W3:Y:S01]  /*e0d70*/  LDL.LU R46, [R1+0x2b18] ;  /* 0x002b1800012e7983 */ /* 0x000ee20000300800 */
[----:B------:R-:W-:-:S03]  /*e0d80*/  IMAD.MOV.U32 R9, RZ, RZ, R47 ;  /* 0x000000ffff097224 */ /* 0x000fc600078e002f */
[----:B------:R-:W3:Y:S04]  /*e0d90*/  LDL.LU R19, [R1+0x2b14] ;  /* 0x002b140001137983 */ /* 0x000ee80000300800 */
        /* <DEDUP_REMOVED lines=10> */
[----:B------:R-:W2:Y:S01]  /*e0e40*/  LDL.LU R14, [R1+0x288] ;  /* 0x00028800010e7983 */ /* 0x000ea20000300800 */
[----:B------:R-:W-:-:S02]  /*e0e50*/  IMAD.MOV.U32 R28, RZ, RZ, R49 ;  /* 0x000000ffff1c7224 */ /* 0x000fc400078e0031 */
[----:B------:R-:W-:Y:S02]  /*e0e60*/  IMAD.MOV.U32 R29, RZ, RZ, R50 ;  /* 0x000000ffff1d7224 */ /* 0x000fe400078e0032 */
[----:B------:R-:W-:Y:S02]  /*e0e70*/  IMAD.MOV.U32 R30, RZ, RZ, R51 ;  /* 0x000000ffff1e7224 */ /* 0x000fe400078e0033 */
[----:B------:R-:W-:Y:S02]  /*e0e80*/  IMAD.MOV.U32 R56, RZ, RZ, R44 ;  /* 0x000000ffff387224 */ /* 0x000fe400078e002c */
[----:B----4-:R-:W-:Y:S02]  /*e0e90*/  IMAD.MOV.U32 R15, RZ, RZ, R48 ;  /* 0x000000ffff0f7224 */ /* 0x010fe400078e0030 */
        /* <DEDUP_REMOVED lines=17> */
[----:B--2---:R-:W-:-:S02]  /*e0fb0*/  IMAD R18, R18, 0x100, R45 ;  /* 0x0000010012127824 */ /* 0x004fc400078e022d */
[----:B---3--:R-:W-:Y:S02]  /*e0fc0*/  IMAD R19, R19, 0x100, R46 ;  /* 0x0000010013137824 */ /* 0x008fe400078e022e */
[----:B------:R-:W-:Y:S01]  /*e0fd0*/  IMAD R40, R40, 0x100, R47 ;  /* 0x0000010028287824 */ /* 0x000fe200078e022f */
[----:B----4-:R-:W-:-:S15]  /*e0fe0*/  HMMA.16816.F32 R48, R36, R4, R48 ;  /* 0x000000042430723c */ /* 0x010fde0000001830 */
[----:B------:R-:W-:-:S04]  /*e0ff0*/  NOP ;  /* 0x0000000000007918 */ /* 0x000fc80000000000 */
[----:B------:R0:W-:Y:S04]  /*e1000*/  STL.64 [R1+0x670], R48 ;  /* 0x0006703001007387 */ /* 0x0001e80000100a00 */
[----:B------:R1:W-:Y:S04]  /*e1010*/  STL.64 [R1+0x678], R50 ;  /* 0x0006783201007387 */ /* 0x0003e80000100a00 */
[----:B0-----:R-:W2:Y:S01]  /*e1020*/  LDL.LU R48, [R1+0x230] ;  /* 0x0002300001307983 */ /* 0x001ea20000300800 */
[----:B------:R-:W-:-:S03]  /*e1030*/  IMAD.MOV.U32 R49, RZ, RZ, R44 ;  /* 0x000000ffff317224 */ /* 0x000fc600078e002c */
[----:B------:R-:W3:Y:S04]  /*e1040*/  LDL.LU R44, [R1+0x9904] ;  /* 0x00990400012c7983 */ /* 0x000ee80000300800 */
[----:B-1----:R-:W2:Y:S04]  /*e1050*/  LDL.LU R50, [R1+0x238] ;  /* 0x0002380001327983 */ /* 0x002ea80000300800 */
[----:B------:R-:W2:Y:S04]  /*e1060*/  LDL.LU R51, [R1+0x23c] ;  /* 0x00023c0001337983 */ /* 0x000ea80000300800 */
[----:B------:R-:W3:Y:S04]  /*e1070*/  LDL.LU R45, [R1+0x9900] ;  /* 0x00990000012d7983 */ /* 0x000ee80000300800 */
[----:B------:R-:W3:Y:S04]  /*e1080*/  LDL.LU R46, [R1+0x98fc] ;  /* 0x0098fc00012e7983 */ /* 0x000ee80000300800 */
[----:B------:R-:W3:Y:S01]  /*e1090*/  LDL.LU R47, [R1+0x98f8] ;  /* 0x0098f800012f7983 */ /* 0x000ee20000300800 */
[----:B------:R-:W-:Y:S01]  /*e10a0*/  IMAD R41, R41, 0x100, R61 ;  /* 0x0000010029297824 */ /* 0x000fe200078e023d */
[----:B---3--:R-:W-:Y:S02]  /*e10b0*/  HMMA.16816.F32 R36, R36, R2, R44 ;  /* 0x000000022424723c */ /* 0x008fe4000000182c */
[----:B------:R-:W3:-:S15]  /*e10c0*/  LDL.LU R44, [R1+0x240] ;  /* 0x00024000012c7983 */ /* 0x000ede0000300800 */
[----:B------:R-:W-:Y:S02]  /*e10d0*/  NOP ;  /* 0x0000000000007918 */ /* 0x000fe40000000000 */
[----:B------:R0:W-:Y:S04]  /*e10e0*/  STL.64 [R1+0x660], R36 ;  /* 0x0006602401007387 */ /* 0x0001e80000100a00 */
[----:B------:R1:W-:Y:S04]  /*e10f0*/  STL.64 [R1+0x668], R38 ;  /* 0x0006682601007387 */ /* 0x0003e80000100a00 */
[----:B------:R-:W3:Y:S04]  /*e1100*/  LDL.LU R45, [R1+0x244] ;  /* 0x00024400012d7983 */ /* 0x000ee80000300800 */
[----:B------:R-:W3:Y:S04]  /*e1110*/  LDL.LU R46, [R1+0x248] ;  /* 0x00024800012e7983 */ /* 0x000ee80000300800 */
[----:B------:R-:W3:Y:S01]  /*e1120*/  LDL.LU R47, [R1+0x24c] ;  /* 0x00024c00012f7983 */ /* 0x000ee20000300800 */
[----:B0-----:R-:W-:-:S02]  /*e1130*/  F2FP.F16.E5M2.UNPACK_B R36, R18 ;  /* 0x00000012ff24723e */ /* 0x001fc400020004ff */
[----:B------:R-:W-:Y:S02]  /*e1140*/  F2FP.F16.E5M2.UNPACK_B R37, R19 ;  /* 0x00000013ff25723e */ /* 0x000fe400020004ff */
[----:B-1----:R-:W-:Y:S02]  /*e1150*/  F2FP.F16.E5M2.UNPACK_B R38, R40 ;  /* 0x00000028ff26723e */ /* 0x002fe400020004ff */
[----:B------:R-:W-:-:S07]  /*e1160*/  F2FP.F16.E5M2.UNPACK_B R39, R41 ;  /* 0x00000029ff27723e */ /* 0x000fce00020004ff */
[----:B------:R-:W-:-:S15]  /*e1170*/  HMMA.16816.F32 R12, R36, R16, R12 ;  /* 0x00000010240c723c */ /* 0x000fde000000180c */
[----:B------:R-:W-:-:S04]  /*e1180*/  NOP ;  /* 0x0000000000007918 */ /* 0x000fc80000000000 */
[----:B------:R-:W-:Y:S04]  /*e1190*/  STL.64 [R1+0x650], R12 ;  /* 0x0006500c01007387 */ /* 0x000fe80000100a00 */
[----:B------:R0:W-:Y:S04]  /*e11a0*/  STL.64 [R1+0x658], R14 ;  /* 0x0006580e01007387 */ /* 0x0001e80000100a00 */
[----:B0-----:R-:W4:Y:S04]  /*e11b0*/  LDL.LU.64 R14, [R1+0x98f0] ;  /* 0x0098f000010e7983 */ /* 0x001f280000300a00 */
[----:B------:R-:W2:Y:S01]  /*e11c0*/  LDL.LU.64 R12, [R1+0x98e8] ;  /* 0x0098e800010c7983 */ /* 0x000ea20000300a00 */
        /* <DEDUP_REMOVED lines=10> */
[C---:B------:R-:W-:Y:S08]  /*e1270*/  HMMA.16816.F32 R48, R36.reuse, R6, R48 ;  /* 0x000000062430723c */ /* 0x040ff00000001830 */
[----:B----4-:R-:W-:-:S15]  /*e1280*/  HMMA.16816.F32 R32, R36, R10, R32 ;  /* 0x0000000a2420723c */ /* 0x010fde0000001820 */
[----:B------:R-:W-:-:S04]  /*e1290*/  NOP ;  /* 0x0000000000007918 */ /* 0x000fc80000000000 */
[----:B------:R-:W-:Y:S04]  /*e12a0*/  STL.64 [R1+0x5f0], R32 ;  /* 0x0005f02001007387 */ /* 0x000fe80000100a00 */
[----:B------:R0:W-:Y:S04]  /*e12b0*/  STL.64 [R1+0x5f8], R34 ;  /* 0x0005f82201007387 */ /* 0x0001e80000100a00 */
[----:B0-----:R-:W4:Y:S04]  /*e12c0*/  LDL.LU.64 R34, [R1+0x98c0] ;  /* 0x0098c00001227983 */ /* 0x001f280000300a00 */
[----:B------:R-:W4:Y:S01]  /*e12d0*/  LDL.LU.64 R32, [R1+0x98b8] ;  /* 0x0098b80001207983 */ /* 0x000f220000300a00 */
[----:B---3--:R-:W-:Y:S01]  /*e12e0*/  HMMA.16816.F32 R44, R36, R8, R44 ;  /* 0x00000008242c723c */ /* 0x008fe2000000182c */
[----:B------:R-:W-:-:S02]  /*e12f0*/  IMAD R18, R42, 0x100, R60 ;  /* 0x000001002a127824 */ /* 0x000fc400078e023c */
[----:B------:R-:W-:Y:S02]  /*e1300*/  IMAD R19, R0, 0x100, R43 ;  /* 0x0000010000137824 */ /* 0x000fe400078e022b */
[----:B------:R-:W-:Y:S02]  /*e1310*/  IMAD R40, R21, 0x100, R20 ;  /* 0x0000010015287824 */ /* 0x000fe400078e0214 */
[----:B------:R-:W-:-:S12]  /*e1320*/  IMAD R41, R23, 0x100, R22 ;  /* 0x0000010017297824 */ /* 0x000fd800078e0216 */
[----:B------:R-:W-:Y:S04]  /*e1330*/  STL.64 [R1+0x5e0], R44 ;  /* 0x0005e02c01007387 */ /* 0x000fe80000100a00 */
[----:B------:R0:W-:Y:S04]  /*e1340*/  STL.64 [R1+0x5e8], R46 ;  /* 0x0005e82e01007387 */ /* 0x0001e80000100a00 */
[----:B------:R-:W-:Y:S04]  /*e1350*/  STL.64 [R1+0x98a0], R6 ;  /* 0x0098a00601007387 */ /* 0x000fe80000100a00 */
[----:B------:R-:W-:Y:S04]  /*e1360*/  STL.64 [R1+0x5d0], R48 ;  /* 0x0005d03001007387 */ /* 0x000fe80000100a00 */
[----:B------:R-:W-:Y:S04]  /*e1370*/  STL.64 [R1+0x5d8], R50 ;  /* 0x0005d83201007387 */ /* 0x000fe80000100a00 */
[----:B------:R2:W-:Y:S01]  /*e1380*/  STL.64 [R1+0x9898], R4 ;  /* 0x0098980401007387 */ /* 0x0005e20000100a00 */
[C---:B0-----:R-:W-:Y:S08]  /*e1390*/  HMMA.16816.F32 R44, R36.reuse, R4, R52 ;  /* 0x00000004242c723c */ /* 0x041ff00000001834 */
[----:B--2---:R-:W-:Y:S01]  /*e13a0*/  HMMA.16816.F32 R4, R36, R2, R24 ;  /* 0x000000022404723c */ /* 0x004fe20000001818 */
[----:B------:R-:W-:-:S02]  /*e13b0*/  F2FP.F16.E5M2.UNPACK_B R36, R18 ;  /* 0x00000012ff24723e */ /* 0x000fc400020004ff */
[----:B------:R-:W-:Y:S02]  /*e13c0*/  F2FP.F16.E5M2.UNPACK_B R37, R19 ;  /* 0x00000013ff25723e */ /* 0x000fe400020004ff */
[----:B------:R-:W-:Y:S02]  /*e13d0*/  F2FP.F16.E5M2.UNPACK_B R38, R40 ;  /* 0x00000028ff26723e */ /* 0x000fe400020004ff */
[----:B------:R-:W-:-:S07]  /*e13e0*/  F2FP.F16.E5M2.UNPACK_B R39, R41 ;  /* 0x00000029ff27723e */ /* 0x000fce00020004ff */
[C---:B------:R-:W-:Y:S01]  /*e13f0*/  HMMA.16816.F32 R24, R36.reuse, R16, R28 ;  /* 0x000000102418723c */ /* 0x040fe2000000181c */
[----:B------:R-:W-:Y:S04]  /*e1400*/  STL.64 [R1+0x5c0], R44 ;  /* 0x0005c02c01007387 */ /* 0x000fe80000100a00 */
[----:B------:R-:W-:Y:S04]  /*e1410*/  STL.64 [R1+0x5c8], R46 ;  /* 0x0005c82e01007387 */ /* 0x000fe80000100a00 */
[----:B------:R-:W-:Y:S04]  /*e1420*/  STL.64 [R1+0x5b0], R4 ;  /* 0x0005b00401007387 */ /* 0x000fe80000100a00 */
[----:B------:R0:W-:Y:S02]  /*e1430*/  STL.64 [R1+0x5b8], R6 ;  /* 0x0005b80601007387 */ /* 0x0001e40000100a00 */
[C---:B0-----:R-:W-:Y:S04]  /*e1440*/  HMMA.16816.F32 R4, R36.reuse, R12, R56 ;  /* 0x0000000c2404723c */ /* 0x041fe80000001838 */
[----:B------:R0:W-:Y:S04]  /*e1450*/  STL.64 [R1+0x5a0], R24 ;  /* 0x0005a01801007387 */ /* 0x0001e80000100a00 */
[----:B------:R1:W-:Y:S04]  /*e1460*/  STL.64 [R1+0x5a8], R26 ;  /* 0x0005a81a01007387 */ /* 0x0003e80000100a00 */
[----:B------:R-:W-:Y:S01]  /*e1470*/  STL.64 [R1+0x9860], R14 ;  /* 0x0098600e01007387 */ /* 0x000fe20000100a00 */
[----:B----4-:R-:W-:-:S15]  /*e1480*/  HMMA.16816.F32 R20, R36, R14, R32 ;  /* 0x0000000e2414723c */ /* 0x010fde0000001820 */
[----:B------:R-:W-:-:S04]  /*e1490*/  NOP ;  /* 0x0000000000007918 */ /* 0x000fc80000000000 */
[----:B------:R2:W-:Y:S04]  /*e14a0*/  STL.64 [R1+0x590], R20 ;  /* 0x0005901401007387 */ /* 0x0005e80000100a00 */
[----:B------:R3:W-:Y:S04]  /*e14b0*/  STL.64 [R1+0x598], R22 ;  /* 0x0005981601007387 */ /* 0x0007e80000100a00 */
[----:B------:R-:W-:Y:S04]  /*e14c0*/  STL.64 [R1+0x9858], R12 ;  /* 0x0098580c01007387 */ /* 0x000fe80000100a00 */
[----:B------:R-:W-:Y:S04]  /*e14d0*/  STL.64 [R1+0x580], R4 ;  /* 0x0005800401007387 */ /* 0x000fe80000100a00 */
[----:B------:R-:W-:Y:S04]  /*e14e0*/  STL.64 [R1+0x588], R6 ;  /* 0x0005880601007387 */ /* 0x000fe80000100a00 */
        /* <DEDUP_REMOVED lines=8> */
[----:B---3--:R-:W3:Y:S04]  /*e1570*/  LDL.LU R22, [R1+0x158] ;  /* 0x0001580001167983 */ /* 0x008ee80000300800 */
        /* <DEDUP_REMOVED lines=110> */
[----:B------:R3:W-:Y:S02]  /*e1c60*/  STL.64 [R1+0x4d8], R42 ;  /* 0x0004d82a01007387 */ /* 0x0007e40000100a00 */
[C---:B---3--:R-:W-:Y:S02]  /*e1c70*/  HMMA.16816.F32 R40, R36.reuse, R12, R44 ;  /* 0x0000000c2428723c */ /* 0x048fe4000000182c */
        /* <DEDUP_REMOVED lines=13> */
[C---:B0-----:R-:W-:Y:S08]  /*e1d50*/  HMMA.16816.F32 R12, R36.reuse, R6, R20 ;  /* 0x00000006240c723c */ /* 0x041ff00000001814 */
[C---:B----4-:R-:W-:Y:S01]  /*e1d60*/  HMMA.16816.F32 R8, R36.reuse, R4, R24 ;  /* 0x000000042408723c */ /* 0x050fe20000001818 */
        /* <DEDUP_REMOVED lines=20> */
[----:B------:R-:W3:Y:S01]  /*e1eb0*/  LDL.LU R59, [R1+0x7c] ;  /* 0x00007c00013b7983 */ /* 0x000ee20000300800 */
[----:B------:R-:W-:-:S03]  /*e1ec0*/  IMAD R40, R33, 0x100, R32 ;  /* 0x0000010021287824 */ /* 0x000fc600078e0220 */
[----:B---3--:R-:W-:Y:S04]  /*e1ed0*/  STL.64 [R1+0x97e0], R58 ;  /* 0x0097e03a01007387 */ /* 0x008fe80000100a00 */
[----:B--2---:R0:W-:Y:S04]  /*e1ee0*/  STL.64 [R1+0x97d8], R56 ;  /* 0x0097d83801007387 */ /* 0x0041e80000100a00 */
[----:B------:R-:W2:Y:S01]  /*e1ef0*/  LDL.LU R32, [R1+0x80] ;  /* 0x0000800001207983 */ /* 0x000ea20000300800 */
[----:B------:R-:W-:Y:S02]  /*e1f00*/  IMAD R41, R35, 0x100, R34 ;  /* 0x0000010023297824 */ /* 0x000fe400078e0222 */
[----:B------:R-:W-:-:S02]  /*e1f10*/  IMAD R18, R29, 0x100, R28 ;  /* 0x000001001d127824 */ /* 0x000fc400078e021c */
[----:B------:R-:W-:Y:S01]  /*e1f20*/  IMAD R19, R31, 0x100, R30 ;  /* 0x000001001f137824 */ /* 0x000fe200078e021e */
        /* <DEDUP_REMOVED lines=22> */
[----:B0-----:R-:W4:Y:S04]  /*e2090*/  LDL.LU R56, [R1] ;  /* 0x0000000001387983 */ /* 0x001f280000300800 */
[----:B------:R-:W4:Y:S04]  /*e20a0*/  LDL.LU R57, [R1+0x4] ;  /* 0x0000040001397983 */ /* 0x000f280000300800 */
[----:B------:R-:W4:Y:S04]  /*e20b0*/  LDL.LU R58, [R1+0x8] ;  /* 0x00000800013a7983 */ /* 0x000f280000300800 */
[----:B------:R-:W4:Y:S04]  /*e20c0*/  LDL.LU R59, [R1+0xc] ;  /* 0x00000c00013b7983 */ /* 0x000f280000300800 */
[----:B-1----:R-:W4:Y:S04]  /*e20d0*/  LDL.LU R28, [R1+0xd0] ;  /* 0x0000d000011c7983 */ /* 0x002f280000300800 */
        /* <DEDUP_REMOVED lines=61> */
[----:B0-----:R-:W2:Y:S04]  /*e24b0*/  LDL.LU.64 R10, [R1+0x9840] ;  /* 0x00984000010a7983 */ /* 0x001ea80000300a00 */
[----:B------:R-:W3:Y:S01]  /*e24c0*/  LDL.LU.64 R8, [R1+0x9838] ;  /* 0x0098380001087983 */ /* 0x000ee20000300a00 */
        /* <DEDUP_REMOVED lines=18> */
[----:B------:R-:W-:-:S02]  /*e25f0*/  IMAD R18, R18, 0x100, R32 ;  /* 0x0000010012127824 */ /* 0x000fc400078e0220 */
        /* <DEDUP_REMOVED lines=27> */
[C---:B------:R-:W-:Y:S08]  /*e27b0*/  HMMA.16816.F32 R24, R36.reuse, R12, R24 ;  /* 0x0000000c2418723c */ /* 0x040ff00000001818 */
[C---:B---3--:R-:W-:Y:S08]  /*e27c0*/  HMMA.16816.F32 R28, R36.reuse, R10, R28 ;  /* 0x0000000a241c723c */ /* 0x048ff0000000181c */
[C---:B------:R-:W-:Y:S01]  /*e27d0*/  HMMA.16816.F32 R32, R36.reuse, R8, R32 ;  /* 0x000000082420723c */ /* 0x040fe20000001820 */
        /* <DEDUP_REMOVED lines=30> */
[----:B---3--:R-:W-:-:S15]  /*e29c0*/  HMMA.16816.F32 R44, R36, R4, R44 ;  /* 0x00000004242c723c */ /* 0x008fde000000182c */
[----:B------:R-:W-:-:S04]  /*e29d0*/  NOP ;  /* 0x0000000000007918 */ /* 0x000fc80000000000 */
[----:B------:R-:W-:Y:S04]  /*e29e0*/  STL.64 [R1+0x340], R44 ;  /* 0x0003402c01007387 */ /* 0x000fe80000100a00 */
[----:B------:R2:W-:Y:S04]  /*e29f0*/  STL.64 [R1+0x348], R46 ;  /* 0x0003482e01007387 */ /* 0x0005e80000100a00 */
[----:B------:R-:W-:Y:S01]  /*e2a00*/  STL [R1+0x9714], R3 ;  /* 0x0097140301007387 */ /* 0x000fe20000100800 */
[----:B--2---:R-:W-:Y:S01]  /*e2a10*/  HMMA.16816.F32 R44, R36, R2, R56 ;  /* 0x00000002242c723c */ /* 0x004fe20000001838 */
[----:B------:R-:W-:-:S02]  /*e2a20*/  F2FP.F16.E5M2.UNPACK_B R36, R18 ;  /* 0x00000012ff24723e */ /* 0x000fc400020004ff */
[----:B------:R-:W-:Y:S02]  /*e2a30*/  F2FP.F16.E5M2.UNPACK_B R37, R19 ;  /* 0x00000013ff25723e */ /* 0x000fe400020004ff */
[----:B------:R-:W-:Y:S02]  /*e2a40*/  F2FP.F16.E5M2.UNPACK_B R38, R40 ;  /* 0x00000028ff26723e */ /* 0x000fe400020004ff */
[----:B------:R-:W-:-:S07]  /*e2a50*/  F2FP.F16.E5M2.UNPACK_B R39, R41 ;  /* 0x00000029ff27723e */ /* 0x000fce00020004ff */
[C---:B----4-:R-:W-:Y:S08]  /*e2a60*/  HMMA.16816.F32 R40, R36.reuse, R16, R52 ;  /* 0x000000102428723c */ /* 0x050ff00000001834 */
[C---:B------:R-:W-:Y:S01]  /*e2a70*/  HMMA.16816.F32 R32, R36.reuse, R14, R32 ;  /* 0x0000000e2420723c */ /* 0x040fe20000001820 */
[----:B------:R-:W-:Y:S04]  /*e2a80*/  STL.64 [R1+0x330], R44 ;  /* 0x0003302c01007387 */ /* 0x000fe80000100a00 */
[----:B------:R-:W-:Y:S04]  /*e2a90*/  STL.64 [R1+0x338], R46 ;  /* 0x0003382e01007387 */ /* 0x000fe80000100a00 */
[----:B------:R0:W-:Y:S02]  /*e2aa0*/  STL.64 [R1+0x9708], R16 ;  /* 0x0097081001007387 */ /* 0x0001e40000100a00 */
[----:B0-----:R-:W-:Y:S02]  /*e2ab0*/  HMMA.16816.F32 R16, R36, R12, R28 ;  /* 0x0000000c2410723c */ /* 0x001fe4000000181c */
[----:B------:R-:W-:Y:S04]  /*e2ac0*/  STL.64 [R1+0x320], R40 ;  /* 0x0003202801007387 */ /* 0x000fe80000100a00 */
[----:B------:R-:W-:Y:S04]  /*e2ad0*/  STL.64 [R1+0x328], R42 ;  /* 0x0003282a01007387 */ /* 0x000fe80000100a00 */
[----:B------:R-:W-:Y:S04]  /*e2ae0*/  STL.64 [R1+0x9700], R14 ;  /* 0x0097000e01007387 */ /* 0x000fe80000100a00 */
[----:B------:R-:W-:Y:S04]  /*e2af0*/  STL.64 [R1+0x310], R32 ;  /* 0x0003102001007387 */ /* 0x000fe80000100a00 */
[----:B------:R0:W-:Y:S04]  /*e2b00*/  STL.64 [R1+0x318], R34 ;  /* 0x0003182201007387 */ /* 0x0001e80000100a00 */
[----:B------:R-:W-:Y:S04]  /*e2b10*/  STL.64 [R1+0x96f8], R12 ;  /* 0x0096f80c01007387 */ /* 0x000fe80000100a00 */
[----:B------:R1:W-:Y:S04]  /*e2b20*/  STL.64 [R1+0x300], R16 ;  /* 0x0003001001007387 */ /* 0x0003e80000100a00 */
[----:B------:R2:W-:Y:S04]  /*e2b30*/  STL.64 [R1+0x308], R18 ;  /* 0x0003081201007387 */ /* 0x0005e80000100a00 */
[----:B------:R-:W3:Y:S04]  /*e2b40*/  LDL.LU R44, [R1+0x630] ;  /* 0x00063000012c7983 */ /* 0x000ee80000300800 */
[----:B------:R-:W3:Y:S01]  /*e2b50*/  LDL.LU R45, [R1+0x634] ;  /* 0x00063400012d7983 */ /* 0x000ee20000300800 */
[----:B------:R-:W-:-:S02]  /*e2b60*/  IMAD.MOV.U32 R46, RZ, RZ, R24 ;  /* 0x000000ffff2e7224 */ /* 0x000fc400078e0018 */
[----:B------:R-:W-:Y:S01]  /*e2b70*/  IMAD.MOV.U32 R47, RZ, RZ, R25 ;  /* 0x000000ffff2f7224 */ /* 0x000fe200078e0019 */
[----:B------:R-:W4:Y:S04]  /*e2b80*/  LDL.LU R24, [R1+0x9774] ;  /* 0x0097740001187983 */ /* 0x000f280000300800 */
[----:B------:R-:W0:Y:S04]  /*e2b90*/  LDL.LU R25, [R1+0x9770] ;  /* 0x0097700001197983 */ /* 0x000e280000300800 */
[----:B------:R-:W-:Y:S01]  /*e2ba0*/  STL.64 [R1+0x9720], R46 ;  /* 0x0097202e01007387 */ /* 0x000fe20000100a00 */
[----:B------:R-:W-:-:S02]  /*e2bb0*/  IMAD.MOV.U32 R58, RZ, RZ, R27 ;  /* 0x000000ffff3a7224 */ /* 0x000fc400078e001b */
[----:B------:R-:W-:Y:S01]  /*e2bc0*/  IMAD.MOV.U32 R59, RZ, RZ, R26 ;  /* 0x000000ffff3b7224 */ /* 0x000fe200078e001a */
[----:B---3--:R3:W-:Y:S04]  /*e2bd0*/  STL.64 [R1+0x9718], R44 ;  /* 0x0097182c01007387 */ /* 0x0087e80000100a00 */
[----:B------:R-:W2:Y:S04]  /*e2be0*/  LDL.LU R56, [R1+0x610] ;  /* 0x0006100001387983 */ /* 0x000ea80000300800 */
[----:B------:R-:W2:Y:S04]  /*e2bf0*/  LDL.LU R57, [R1+0x614] ;  /* 0x0006140001397983 */ /* 0x000ea80000300800 */
[----:B------:R-:W3:Y:S04]  /*e2c00*/  LDL.LU R27, [R1+0x976c] ;  /* 0x00976c00011b7983 */ /* 0x000ee80000300800 */
[----:B------:R-:W3:Y:S04]  /*e2c10*/  LDL.LU R26, [R1+0x9768] ;  /* 0x00976800011a7983 */ /* 0x000ee80000300800 */
[----:B------:R-:W-:Y:S01]  /*e2c20*/  STL.64 [R1+0x9730], R58 ;  /* 0x0097303a01007387 */ /* 0x000fe20000100a00 */
[----:B0-----:R-:W-:-:S02]  /*e2c30*/  IMAD.MOV.U32 R34, RZ, RZ, R25 ;  /* 0x000000ffff227224 */ /* 0x001fc400078e0019 */
[----:B----4-:R-:W-:Y:S01]  /*e2c40*/  IMAD.MOV.U32 R35, RZ, RZ, R24 ;  /* 0x000000ffff237224 */ /* 0x010fe200078e0018 */
[----:B--2---:R0:W-:Y:S04]  /*e2c50*/  STL.64 [R1+0x9728], R56 ;  /* 0x0097283801007387 */ /* 0x0041e80000100a00 */
[----:B------:R-:W2:Y:S04]  /*e2c60*/  LDL.LU R32, [R1+0x570] ;  /* 0x0005700001207983 */ /* 0x000ea80000300800 */
[----:B------:R-:W2:Y:S04]  /*e2c70*/  LDL.LU R33, [R1+0x574] ;  /* 0x0005740001217983 */ /* 0x000ea80000300800 */
[----:B------:R-:W4:Y:S04]  /*e2c80*/  LDL.LU R25, [R1+0x9764] ;  /* 0x0097640001197983 */ /* 0x000f280000300800 */
[----:B------:R-:W2:Y:S04]  /*e2c90*/  LDL.LU R24, [R1+0x9760] ;  /* 0x0097600001187983 */ /* 0x000ea80000300800 */
        /* <DEDUP_REMOVED lines=17> */
[----:B------:R-:W3:Y:S01]  /*e2db0*/  LDL.LU R26, [R1+0x975c] ;  /* 0x00975c00011a7983 */ /* 0x000ee20000300800 */
[----:B------:R-:W-:-:S03]  /*e2dc0*/  IMAD.MOV.U32 R29, RZ, RZ, R27 ;  /* 0x000000ffff1d7224 */ /* 0x000fc600078e001b */
[----:B------:R-:W3:Y:S04]  /*e2dd0*/  LDL.LU R27, [R1+0x9758] ;  /* 0x00975800011b7983 */ /* 0x000ee80000300800 */
[----:B------:R-:W3:Y:S04]  /*e2de0*/  LDL.LU R30, [R1+0x528] ;  /* 0x00052800011e7983 */ /* 0x000ee80000300800 */
[----:B------:R-:W3:Y:S01]  /*e2df0*/  LDL.LU R31, [R1+0x52c] ;  /* 0x00052c00011f7983 */ /* 0x000ee20000300800 */
[----:B------:R-:W-:Y:S02]  /*e2e00*/  IMAD.MOV.U32 R52, RZ, RZ, R20 ;  /* 0x000000ffff347224 */ /* 0x000fe400078e0014 */
[----:B------:R-:W-:-:S02]  /*e2e10*/  IMAD.MOV.U32 R53, RZ, RZ, R21 ;  /* 0x000000ffff357224 */ /* 0x000fc400078e0015 */
[----:B------:R-:W-:Y:S02]  /*e2e20*/  IMAD.MOV.U32 R54, RZ, RZ, R22 ;  /* 0x000000ffff367224 */ /* 0x000fe400078e0016 */
[----:B------:R-:W-:Y:S02]  /*e2e30*/  IMAD.MOV.U32 R55, RZ, RZ, R23 ;  /* 0x000000ffff377224 */ /* 0x000fe400078e0017 */
[----:B----4-:R-:W-:Y:S02]  /*e2e40*/  IMAD.MOV.U32 R13, RZ, RZ, R25 ;  /* 0x000000ffff0d7224 */ /* 0x010fe400078e0019 */
[----:B--2---:R-:W-:Y:S02]  /*e2e50*/  IMAD.MOV.U32 R12, RZ, RZ, R24 ;  /* 0x000000ffff0c7224 */ /* 0x004fe400078e0018 */
[----:B------:R-:W2:Y:S04]  /*e2e60*/  LDL.LU R24, [R1+0x9754] ;  /* 0x0097540001187983 */ /* 0x000ea80000300800 */
[----:B------:R-:W2:Y:S01]  /*e2e70*/  LDL.LU R25, [R1+0x9750] ;  /* 0x0097500001197983 */ /* 0x000ea20000300800 */
[----:B---3--:R-:W-:-:S03]  /*e2e80*/  IMAD.MOV.U32 R14, RZ, RZ, R26 ;  /* 0x000000ffff0e7224 */ /* 0x008fc600078e001a */
[----:B------:R-:W2:Y:S01]  /*e2e90*/  LDL.LU R26, [R1+0x974c] ;  /* 0x00974c00011a7983 */ /* 0x000ea20000300800 */
[----:B------:R-:W-:-:S03]  /*e2ea0*/  IMAD.MOV.U32 R15, RZ, RZ, R27 ;  /* 0x000000ffff0f7224 */ /* 0x000fc600078e001b */
[----:B------:R-:W2:Y:S04]  /*e2eb0*/  LDL.LU R27, [R1+0x9748] ;  /* 0x00974800011b7983 */ /* 0x000ea80000300800 */
        /* <DEDUP_REMOVED lines=12> */
[C---:B--2---:R-:W-:Y:S08]  /*e2f80*/  HMMA.16816.F32 R24, R36.reuse, R10, R24 ;  /* 0x0000000a2418723c */ /* 0x044ff00000001818 */
[C---:B---3--:R-:W-:Y:S11]  /*e2f90*/  HMMA.16816.F32 R20, R36.reuse, R8, R20 ;  /* 0x000000082414723c */ /* 0x048ff60000001814 */
[----:B------:R0:W-:Y:S04]  /*e2fa0*/  STL.64 [R1+0x2f0], R24 ;  /* 0x0002f01801007387 */ /* 0x0001e80000100a00 */
[----:B------:R1:W-:Y:S04]  /*e2fb0*/  STL.64 [R1+0x2f8], R26 ;  /* 0x0002f81a01007387 */ /* 0x0003e80000100a00 */
[----:B0-----:R-:W2:Y:S04]  /*e2fc0*/  LDL.LU R24, [R1+0x510] ;  /* 0x0005100001187983 */ /* 0x001ea80000300800 */
[----:B------:R-:W2:Y:S04]  /*e2fd0*/  LDL.LU R25, [R1+0x514] ;  /* 0x0005140001197983 */ /* 0x000ea80000300800 */
[----:B-1----:R-:W2:Y:S04]  /*e2fe0*/  LDL.LU R26, [R1+0x518] ;  /* 0x00051800011a7983 */ /* 0x002ea80000300800 */
[----:B------:R-:W2:Y:S04]  /*e2ff0*/  LDL.LU R27, [R1+0x51c] ;  /* 0x00051c00011b7983 */ /* 0x000ea80000300800 */
[----:B------:R0:W-:Y:S04]  /*e3000*/  STL.64 [R1+0x2e0], R20 ;  /* 0x0002e01401007387 */ /* 0x0001e80000100a00 */
[----:B------:R1:W-:Y:S04]  /*e3010*/  STL.64 [R1+0x2e8], R22 ;  /* 0x0002e81601007387 */ /* 0x0003e80000100a00 */
[----:B0-----:R-:W3:Y:S01]  /*e3020*/  LDL.LU R20, [R1+0x2bcc] ;  /* 0x002bcc0001147983 */ /* 0x001ee20000300800 */
[C---:B------:R-:W-:Y:S08]  /*e3030*/  HMMA.16816.F32 R56, R36.reuse, R6, R56 ;  /* 0x000000062438723c */ /* 0x040ff00000001838 */
[----:B------:R-:W-:Y:S01]  /*e3040*/  HMMA.16816.F32 R44, R36, R4, R44 ;  /* 0x00000004242c723c */ /* 0x000fe2000000182c */
[----:B------:R-:W2:Y:S04]  /*e3050*/  LDL.LU R21, [R1+0x2bd4] ;  /* 0x002bd40001157983 */ /* 0x000ea80000300800 */
[----:B-1----:R-:W4:Y:S04]  /*e3060*/  LDL.LU R22, [R1+0x2be0] ;  /* 0x002be00001167983 */ /* 0x002f280000300800 */
[----:B------:R-:W4:Y:S04]  /*e3070*/  LDL.LU R23, [R1+0x2bdc] ;  /* 0x002bdc0001177983 */ /* 0x000f280000300800 */
        /* <DEDUP_REMOVED lines=8> */
[----:B---3--:R-:W-:-:S03]  /*e3100*/  IMAD R20, R20, 0x100, R3 ;  /* 0x0000010014147824 */ /* 0x008fc600078e0203 */
[----:B------:R-:W3:Y:S01]  /*e3110*/  LDL.LU R3, [R1+0x9714] ;  /* 0x0097140001037983 */ /* 0x000ee20000300800 */
[----:B--2---:R-:W-:-:S03]  /*e3120*/  IMAD R21, R21, 0x100, R0 ;  /* 0x0000010015157824 */ /* 0x004fc600078e0200 */
[----:B------:R-:W2:Y:S01]  /*e3130*/  LDL.LU R0, [R1+0x9710] ;  /* 0x0097100001007983 */ /* 0x000ea20000300800 */
[----:B----4-:R-:W-:Y:S02]  /*e3140*/  IMAD R22, R23, 0x100, R22 ;  /* 0x0000010017167824 */ /* 0x010fe400078e0216 */
[----:B------:R-:W-:Y:S01]  /*e3150*/  IMAD R23, R40, 0x100, R41 ;  /* 0x0000010028177824 */ /* 0x000fe200078e0229 */
[----:B------:R-:W-:Y:S02]  /*e3160*/  F2FP.F16.E5M2.UNPACK_B R20, R20 ;  /* 0x00000014ff14723e */ /* 0x000fe400020004ff */
[----:B------:R-:W-:Y:S01]  /*e3170*/  F2FP.F16.E5M2.UNPACK_B R21, R21 ;  /* 0x00000015ff15723e */ /* 0x000fe200020004ff */
[----:B---3--:R-:W-:Y:S01]  /*e3180*/  HMMA.16816.F32 R36, R36, R2, R16 ;  /* 0x000000022424723c */ /* 0x008fe20000001810 */
[----:B------:R-:W3:Y:S01]  /*e3190*/  LDL.LU.64 R16, [R1+0x9708] ;  /* 0x0097080001107983 */ /* 0x000ee20000300a00 */
[----:B------:R-:W-:Y:S02]  /*e31a0*/  F2FP.F16.E5M2.UNPACK_B R22, R22 ;  /* 0x00000016ff16723e */ /* 0x000fe400020004ff */
[----:B------:R-:W-:-:S15]  /*e31b0*/  F2FP.F16.E5M2.UNPACK_B R23, R23 ;  /* 0x00000017ff17723e */ /* 0x000fde00020004ff */
[----:B------:R0:W-:Y:S04]  /*e31c0*/  STL.64 [R1+0x30], R36 ;  /* 0x0000302401007387 */ /* 0x0001e80000100a00 */
[----:B------:R1:W-:Y:S04]  /*e31d0*/  STL.64 [R1+0x38], R38 ;  /* 0x0000382601007387 */ /* 0x0003e80000100a00 */
[----:B0-----:R-:W4:Y:S04]  /*e31e0*/  LDL.LU R36, [R1+0x500] ;  /* 0x0005000001247983 */ /* 0x001f280000300800 */
[----:B------:R-:W4:Y:S04]  /*e31f0*/  LDL.LU R37, [R1+0x504] ;  /* 0x0005040001257983 */ /* 0x000f280000300800 */
[----:B-1----:R-:W4:Y:S04]  /*e3200*/  LDL.LU R38, [R1+0x508] ;  /* 0x0005080001267983 */ /* 0x002f280000300800 */
[----:B------:R-:W4:Y:S01]  /*e3210*/  LDL.LU R39, [R1+0x50c] ;  /* 0x00050c0001277983 */ /* 0x000f220000300800 */
[----:B---3--:R-:W-:-:S15]  /*e3220*/  HMMA.16816.F32 R12, R20, R16, R12 ;  /* 0x00000010140c723c */ /* 0x008fde000000180c */
[----:B------:R-:W-:-:S04]  /*e3230*/  NOP ;  /* 0x0000000000007918 */ /* 0x000fc80000000000 */
[----:B------:R-:W-:Y:S04]  /*e3240*/  STL.64 [R1+0x2b0], R12 ;  /* 0x0002b00c01007387 */ /* 0x000fe80000100a00 */
[----:B------:R0:W-:Y:S04]  /*e3250*/  STL.64 [R1+0x2b8], R14 ;  /* 0x0002b80e01007387 */ /* 0x0001e80000100a00 */
[----:B0-----:R-:W4:Y:S04]  /*e3260*/  LDL.LU.64 R14, [R1+0x9700] ;  /* 0x00970000010e7983 */ /* 0x001f280000300a00 */
[----:B------:R-:W3:Y:S01]  /*e3270*/  LDL.LU.64 R12, [R1+0x96f8] ;  /* 0x0096f800010c7983 */ /* 0x000ee20000300a00 */
[C---:B----4-:R-:W-:Y:S08]  /*e3280*/  HMMA.16816.F32 R36, R20.reuse, R14, R36 ;  /* 0x0000000e1424723c */ /* 0x050ff00000001824 */
[C---:B---3--:R-:W-:Y:S01]  /*e3290*/  HMMA.16816.F32 R24, R20.reuse, R12, R24 ;  /* 0x0000000c1418723c */ /* 0x048fe20000001818 */
        /* <DEDUP_REMOVED lines=23> */
[----:B------:R-:W3:Y:S09]  /*e3410*/  LDL.LU R52, [R1+0xa10] ;  /* 0x000a100001347983 */ /* 0x000ef20000300800 */
[----:B------:R-:W-:Y:S04]  /*e3420*/  STL.64 [R1+0x60], R4 ;  /* 0x0000600401007387 */ /* 0x000fe80000100a00 */
[----:B------:R-:W-:Y:S04]  /*e3430*/  STL.64 [R1+0x68], R6 ;  /* 0x0000680601007387 */ /* 0x000fe80000100a00 */
        /* <DEDUP_REMOVED lines=148> */
[----:B------:R-:W-:-:S15]  /*e3d80*/  HMMA.16816.F32 R52, R20, R16, R52 ;  /* 0x000000101434723c */ /* 0x000fde0000001834 */
        /* <DEDUP_REMOVED lines=9> */
[----:B------:R-:W-:Y:S04]  /*e3e20*/  STL.64 [R1+0x9660], R14 ;  /* 0x0096600e01007387 */ /* 0x000fe80000100a00 */
[----:B------:R3:W-:Y:S01]  /*e3e30*/  STL.64 [R1+0x9658], R12 ;  /* 0x0096580c01007387 */ /* 0x0007e20000100a00 */
[C---:B0-----:R-:W-:Y:S08]  /*e3e40*/  HMMA.16816.F32 R24, R20.reuse, R12, R36 ;  /* 0x0000000c1418723c */ /* 0x041ff00000001824 */
[C---:B---3--:R-:W-:Y:S08]  /*e3e50*/  HMMA.16816.F32 R12, R20.reuse, R10, R28 ;  /* 0x0000000a140c723c */ /* 0x048ff0000000181c */
[C---:B------:R-:W-:Y:S03]  /*e3e60*/  HMMA.16816.F32 R28, R20.reuse, R8, R32 ;  /* 0x00000008141c723c */ /* 0x040fe60000001820 */
[----:B------:R-:W-:Y:S04]  /*e3e70*/  STL.64 [R1+0x1e0], R24 ;  /* 0x0001e01801007387 */ /* 0x000fe80000100a00 */
[----:B------:R4:W-:Y:S04]  /*e3e80*/  STL.64 [R1+0x1e8], R26 ;  /* 0x0001e81a01007387 */ /* 0x0009e80000100a00 */
[----:B------:R-:W-:Y:S04]  /*e3e90*/  STL.64 [R1+0x1d0], R12 ;  /* 0x0001d00c01007387 */ /* 0x000fe80000100a00 */
[----:B------:R0:W-:Y:S01]  /*e3ea0*/  STL.64 [R1+0x1d8], R14 ;  /* 0x0001d80e01007387 */ /* 0x0001e20000100a00 */
[C---:B----4-:R-:W-:Y:S08]  /*e3eb0*/  HMMA.16816.F32 R24, R20.reuse, R6, R56 ;  /* 0x000000061418723c */ /* 0x050ff00000001838 */
[C---:B0-----:R-:W-:Y:S01]  /*e3ec0*/  HMMA.16816.F32 R12, R20.reuse, R4, R44 ;  /* 0x00000004140c723c */ /* 0x041fe2000000182c */
[----:B------:R-:W-:Y:S04]  /*e3ed0*/  STL.64 [R1+0x1c0], R28 ;  /* 0x0001c01c01007387 */ /* 0x000fe80000100a00 */
[----:B------:R-:W-:Y:S06]  /*e3ee0*/  STL.64 [R1+0x1c8], R30 ;  /* 0x0001c81e01007387 */ /* 0x000fec0000100a00 */
[----:B------:R0:W-:Y:S04]  /*e3ef0*/  STL.64 [R1+0x1b0], R24 ;  /* 0x0001b01801007387 */ /* 0x0001e80000100a00 */
[----:B------:R-:W-:Y:S04]  /*e3f00*/  STL.64 [R1+0x1b8], R26 ;  /* 0x0001b81a01007387 */ /* 0x000fe80000100a00 */
        /* <DEDUP_REMOVED lines=20> */
[----:B------:R-:W4:Y:S04]  /*e4050*/  LDL.LU R50, [R1+0xa88] ;  /* 0x000a880001327983 */ /* 0x000f280000300800 */
[----:B------:R-:W4:Y:S04]  /*e4060*/  LDL.LU R51, [R1+0xa8c] ;  /* 0x000a8c0001337983 */ /* 0x000f280000300800 */
[----:B------:R-:W2:Y:S01]  /*e4070*/  LDL.LU R36, [R1+0xa40] ;  /* 0x000a400001247983 */ /* 0x000ea20000300800 */
[----:B------:R-:W-:-:S02]  /*e4080*/  F2FP.F16.E5M2.UNPACK_B R28, R28 ;  /* 0x0000001cff1c723e */ /* 0x000fc400020004ff */
[----:B------:R-:W-:Y:S02]  /*e4090*/  F2FP.F16.E5M2.UNPACK_B R29, R29 ;  /* 0x0000001dff1d723e */ /* 0x000fe400020004ff */
        /* <DEDUP_REMOVED lines=27> */
[----:B------:R-:W4:-:S12]  /*e4250*/  LDL.LU.64 R12, [R1+0x9658] ;  /* 0x00965800010c7983 */ /* 0x000f180000300a00 */
[----:B------:R0:W-:Y:S04]  /*e4260*/  STL.64 [R1+0x160], R16 ;  /* 0x0001601001007387 */ /* 0x0001e80000100a00 */
[----:B------:R1:W-:Y:S04]  /*e4270*/  STL.64 [R1+0x168], R18 ;  /* 0x0001681201007387 */ /* 0x0003e80000100a00 */
[----:B0-----:R-:W3:Y:S04]  /*e4280*/  LDL.LU R16, [R1+0xa90] ;  /* 0x000a900001107983 */ /* 0x001ee80000300800 */
[----:B------:R-:W3:Y:S04]  /*e4290*/  LDL.LU R17, [R1+0xa94] ;  /* 0x000a940001117983 */ /* 0x000ee80000300800 */
[----:B-1----:R-:W3:Y:S04]  /*e42a0*/  LDL.LU R18, [R1+0xa98] ;  /* 0x000a980001127983 */ /* 0x002ee80000300800 */
[----:B------:R-:W3:Y:S04]  /*e42b0*/  LDL.LU R19, [R1+0xa9c] ;  /* 0x000a9c0001137983 */ /* 0x000ee80000300800 */
[----:B------:R-:W2:Y:S01]  /*e42c0*/  LDL.LU R47, [R1+0x1aa0] ;  /* 0x001aa000012f7983 */ /* 0x000ea20000300800 */
[C---:B---3--:R-:W-:Y:S08]  /*e42d0*/  HMMA.16816.F32 R16, R28.reuse, R14, R16 ;  /* 0x0000000e1c10723c */ /* 0x048ff00000001810 */
[C---:B----4-:R-:W-:Y:S11]  /*e42e0*/  HMMA.16816.F32 R12, R28.reuse, R12, R48 ;  /* 0x0000000c1c0c723c */ /* 0x050ff60000001830 */
[----:B------:R-:W-:Y:S04]  /*e42f0*/  STL.64 [R1+0xa0], R16 ;  /* 0x0000a01001007387 */ /* 0x000fe80000100a00 */
[----:B------:R-:W-:Y:S04]  /*e4300*/  STL.64 [R1+0xa8], R18 ;  /* 0x0000a81201007387 */ /* 0x000fe80000100a00 */
        /* <DEDUP_REMOVED lines=13> */
[----:B------:R-:W-:Y:S04]  /*e43e0*/  STL.64 [R1+0x18], R14 ;  /* 0x0000180e01007387 */ /* 0x000fe80000100a00 */
[----:B------:R-:W2:Y:S04]  /*e43f0*/  LDL.LU R52, [R1+0xd60] ;  /* 0x000d600001347983 */ /* 0x000ea80000300800 */
[----:B------:R-:W2:Y:S04]  /*e4400*/  LDL.LU R53, [R1+0xd64] ;  /* 0x000d640001357983 */ /* 0x000ea80000300800 */
[----:B------:R-:W2:Y:S01]  /*e4410*/  LDL.LU R54, [R1+0xd68] ;  /* 0x000d680001367983 */ /* 0x000ea20000300800 */
[----:B------:R-:W-:-:S02]  /*e4420*/  IMAD R32, R34, 0x100, R33 ;  /* 0x0000010022207824 */ /* 0x000fc400078e0221 */
[----:B------:R-:W-:Y:S01]  /*e4430*/  IMAD R33, R41, 0x100, R35 ;  /* 0x0000010029217824 */ /* 0x000fe200078e0223 */
[----:B------:R-:W-:Y:S01]  /*e4440*/  HMMA.16816.F32 R8, R28, R8, R20 ;  /* 0x000000081c08723c */ /* 0x000fe20000001814 */
[----:B------:R-:W-:Y:S02]  /*e4450*/  IMAD R34, R44, 0x100, R40 ;  /* 0x000001002c227824 */ /* 0x000fe400078e0228 */
[----:B------:R-:W-:Y:S01]  /*e4460*/  IMAD R35, R46, 0x100, R45 ;  /* 0x000001002e237824 */ /* 0x000fe200078e022d */
[----:B------:R-:W-:Y:S02]  /*e4470*/  F2FP.F16.E5M2.UNPACK_B R32, R32 ;  /* 0x00000020ff20723e */ /* 0x000fe400020004ff */
[----:B------:R-:W-:Y:S02]  /*e4480*/  F2FP.F16.E5M2.UNPACK_B R33, R33 ;  /* 0x00000021ff21723e */ /* 0x000fe400020004ff */
[----:B------:R-:W-:Y:S02]  /*e4490*/  F2FP.F16.E5M2.UNPACK_B R16, R47.H1 ;  /* 0x0000002fff10723e */ /* 0x000fe400030004ff */
[----:B------:R-:W-:-:S02]  /*e44a0*/  F2FP.F16.E5M2.UNPACK_B R34, R34 ;  /* 0x00000022ff22723e */ /* 0x000fc400020004ff */
[----:B------:R-:W-:Y:S01]  /*e44b0*/  F2FP.F16.E5M2.UNPACK_B R35, R35 ;  /* 0x00000023ff23723e */ /* 0x000fe200020004ff */
[C---:B------:R-:W-:Y:S08]  /*e44c0*/  HMMA.16816.F32 R56, R28.reuse, R6, R56 ;  /* 0x000000061c38723c */ /* 0x040ff00000001838 */
[C---:B------:R-:W-:Y:S08]  /*e44d0*/  HMMA.16816.F32 R36, R28.reuse, R4, R36 ;  /* 0x000000041c24723c */ /* 0x040ff00000001824 */
[----:B------:R-:W-:Y:S01]  /*e44e0*/  HMMA.16816.F32 R28, R28, R2, R24 ;  /* 0x000000021c1c723c */ /* 0x000fe20000001818 */
[----:B------:R-:W-:-:S02]  /*e44f0*/  IMAD.MOV.U32 R55, RZ, RZ, R0 ;  /* 0x000000ffff377224 */ /* 0x000fc400078e0000 */
[----:B------:R-:W-:Y:S01]  /*e4500*/  IMAD.MOV.U32 R0, RZ, RZ, R11 ;  /* 0x000000ffff007224 */ /* 0x000fe200078e000b */
[----:B------:R-:W-:Y:S04]  /*e4510*/  STL.64 [R1], R8 ;  /* 0x0000000801007387 */ /* 0x000fe80000100a00 */
[----:B------:R-:W-:Y:S04]  /*e4520*/  STL [R1+0x8], R10 ;  /* 0x0000080a01007387 */ /* 0x000fe80000100800 */
[----:B------:R-:W-:Y:S04]  /*e4530*/  STL [R1+0x8fe8], R0 ;  /* 0x008fe80001007387 */ /* 0x000fe80000100800 */
[----:B------:R-:W-:Y:S04]  /*e4540*/  STL.64 [R1+0x8f40], R58 ;  /* 0x008f403a01007387 */ /* 0x000fe80000100a00 */
[----:B------:R-:W-:Y:S04]  /*e4550*/  STL.64 [R1+0x8f38], R56 ;  /* 0x008f383801007387 */ /* 0x000fe80000100a00 */
[----:B------:R-:W-:Y:S04]  /*e4560*/  STL.64 [R1+0x8f50], R38 ;  /* 0x008f502601007387 */ /* 0x000fe80000100a00 */
[----:B------:R0:W-:Y:S04]  /*e4570*/  STL.64 [R1+0x8f48], R36 ;  /* 0x008f482401007387 */ /* 0x0001e80000100a00 */
[----:B------:R-:W-:Y:S04]  /*e4580*/  STL.64 [R1+0x8f60], R30 ;  /* 0x008f601e01007387 */ /* 0x000fe80000100a00 */
[----:B------:R-:W-:Y:S01]  /*e4590*/  STL.64 [R1+0x8f58], R28 ;  /* 0x008f581c01007387 */ /* 0x000fe20000100a00 */
[----:B---3--:R-:W-:-:S07]  /*e45a0*/  F2FP.F16.E5M2.UNPACK_B R17, R61.H1 ;  /* 0x0000003dff11723e */ /* 0x008fce00030004ff */
[----:B----4-:R-:W-:-:S15]  /*e45b0*/  HMMA.16816.F32 R24, R32, R16, R48 ;  /* 0x000000102018723c */ /* 0x010fde0000001830 */
[----:B------:R-:W-:-:S04]  /*e45c0*/  NOP ;  /* 0x0000000000007918 */ /* 0x000fc80000000000 */
[----:B------:R-:W-:Y:S04]  /*e45d0*/  STL [R1+0x8f34], R24 ;  /* 0x008f341801007387 */ /* 0x000fe80000100800 */
[----:B------:R-:W-:Y:S04]  /*e45e0*/  STL [R1+0x8f30], R25 ;  /* 0x008f301901007387 */ /* 0x000fe80000100800 */
[----:B------:R-:W-:Y:S04]  /*e45f0*/  STL [R1+0x8f2c], R26 ;  /* 0x008f2c1a01007387 */ /* 0x000fe80000100800 */
[----:B------:R-:W-:Y:S04]  /*e4600*/  STL [R1+0x8f28], R27 ;  /* 0x008f281b01007387 */ /* 0x000fe80000100800 */
[----:B0-----:R-:W3:Y:S04]  /*e4610*/  LDL.LU R36, [R1+0xdc0] ;  /* 0x000dc00001247983 */ /* 0x001ee80000300800 */
[----:B------:R-:W3:Y:S04]  /*e4620*/  LDL.LU R37, [R1+0xdc4] ;  /* 0x000dc40001257983 */ /* 0x000ee80000300800 */
[----:B------:R-:W3:Y:S04]  /*e4630*/  LDL.LU R38, [R1+0xdc8] ;  /* 0x000dc80001267983 */ /* 0x000ee80000300800 */
[----:B------:R-:W3:Y:S04]  /*e4640*/  LDL.LU R39, [R1+0xdcc] ;  /* 0x000dcc0001277983 */ /* 0x000ee80000300800 */
[----:B------:R-:W4:Y:S04]  /*e4650*/  LDL.LU R13, [R1+0x1ac4] ;  /* 0x001ac400010d7983 */ /* 0x000f280000300800 */
        /* <DEDUP_REMOVED lines=12> */
[----:B------:R-:W-:-:S02]  /*e4720*/  F2FP.F16.E5M2.UNPACK_B R14, R60.H1 ;  /* 0x0000003cff0e723e */ /* 0x000fc400030004ff */
[----:B------:R-:W-:Y:S01]  /*e4730*/  F2FP.F16.E5M2.UNPACK_B R15, R42.H1 ;  /* 0x0000002aff0f723e */ /* 0x000fe200030004ff */
[----:B------:R-:W4:Y:S04]  /*e4740*/  LDL.LU R57, [R1+0xea4] ;  /* 0x000ea40001397983 */ /* 0x000f280000300800 */
[----:B------:R-:W4:Y:S04]  /*e4750*/  LDL.LU R58, [R1+0xea8] ;  /* 0x000ea800013a7983 */ /* 0x000f280000300800 */
[----:B------:R-:W4:Y:S04]  /*e4760*/  LDL.LU R59, [R1+0xeac] ;  /* 0x000eac00013b7983 */ /* 0x000f280000300800 */
[----:B------:R-:W4:Y:S04]  /*e4770*/  LDL.LU R18, [R1+0x1ae4] ;  /* 0x001ae40001127983 */ /* 0x000f280000300800 */
[----:B------:R-:W4:Y:S04]  /*e4780*/  LDL.LU R41, [R1+0x1af0] ;  /* 0x001af00001297983 */ /* 0x000f280000300800 */
[----:B------:R-:W4:Y:S01]  /*e4790*/  LDL.LU R40, [R1+0x1af4] ;  /* 0x001af40001287983 */ /* 0x000f220000300800 */
[----:B--2---:R-:W-:Y:S03]  /*e47a0*/  HMMA.16816.F32 R20, R32, R14, R52 ;  /* 0x0000000e2014723c */ /* 0x004fe60000001834 */
        /* <DEDUP_REMOVED lines=10> */
[----:B------:R-:W-:-:S03]  /*e4850*/  F2FP.F16.E5M2.UNPACK_B R12, R43.H1 ;  /* 0x0000002bff0c723e */ /* 0x000fc600030004ff */
[----:B------:R-:W2:Y:S04]  /*e4860*/  LDL.LU R42, [R1+0x2c78] ;  /* 0x002c7800012a7983 */ /* 0x000ea80000300800 */
[----:B------:R-:W2:Y:S04]  /*e4870*/  LDL.LU R43, [R1+0x2c74] ;  /* 0x002c7400012b7983 */ /* 0x000ea80000300800 */
[----:B------:R-:W-:Y:S04]  /*e4880*/  STL.64 [R1+0x8f70], R22 ;  /* 0x008f701601007387 */ /* 0x000fe80000100a00 */
[----:B------:R0:W-:Y:S04]  /*e4890*/  STL.64 [R1+0x8f68], R20 ;  /* 0x008f681401007387 */ /* 0x0001e80000100a00 */
[----:B------:R-:W-:Y:S01]  /*e48a0*/  STL.64 [R1+0x9638], R14 ;  /* 0x0096380e01007387 */ /* 0x000fe20000100a00 */
[----:B---3--:R-:W-:-:S02]  /*e48b0*/  F2FP.F16.E5M2.UNPACK_B R10, R10.H1 ;  /* 0x0000000aff0a723e */ /* 0x008fc400030004ff */
[----:B----4-:R-:W-:Y:S02]  /*e48c0*/  F2FP.F16.E5M2.UNPACK_B R13, R13.H1 ;  /* 0x0000000dff0d723e */ /* 0x010fe400030004ff */
[----:B------:R-:W-:-:S05]  /*e48d0*/  F2FP.F16.E5M2.UNPACK_B R11, R11.H1 ;  /* 0x0000000bff0b723e */ /* 0x000fca00030004ff */
[C---:B0-----:R-:W-:Y:S08]  /*e48e0*/  HMMA.16816.F32 R20, R32.reuse, R12, R36 ;  /* 0x0000000c2014723c */ /* 0x041ff00000001824 */
[----:B------:R-:W-:Y:S01]  /*e48f0*/  HMMA.16816.F32 R4, R32, R10, R4 ;  /* 0x0000000a2004723c */ /* 0x000fe20000001804 */
[----:B------:R-:W-:Y:S01]  /*e4900*/  F2FP.F16.E5M2.UNPACK_B R8, R19.H1 ;  /* 0x00000013ff08723e */ /* 0x000fe200030004ff */
[----:B------:R0:W-:Y:S01]  /*e4910*/  STL.64 [R1+0x9630], R12 ;  /* 0x0096300c01007387 */ /* 0x0001e20000100a00 */
[----:B------:R-:W-:-:S15]  /*e4920*/  F2FP.F16.E5M2.UNPACK_B R9, R18.H1 ;  /* 0x00000012ff09723e */ /* 0x000fde00030004ff */
[----:B------:R-:W-:Y:S01]  /*e4930*/  NOP ;  /* 0x0000000000007918 */ /* 0x000fe20000000000 */
[----:B------:R-:W-:Y:S02]  /*e4940*/  IMAD.MOV.U32 R26, RZ, RZ, R6 ;  /* 0x000000ffff1a7224 */ /* 0x000fe400078e0006 */
[----:B------:R-:W-:Y:S02]  /*e4950*/  IMAD.MOV.U32 R27, RZ, RZ, R7 ;  /* 0x000000ffff1b7224 */ /* 0x000fe400078e0007 */
[----:B------:R-:W-:Y:S02]  /*e4960*/  IMAD.MOV.U32 R24, RZ, RZ, R4 ;  /* 0x000000ffff187224 */ /* 0x000fe400078e0004 */
[----:B------:R-:W-:Y:S01]  /*e4970*/  IMAD.MOV.U32 R25, RZ, RZ, R5 ;  /* 0x000000ffff197224 */ /* 0x000fe200078e0005 */
[----:B------:R-:W-:Y:S02]  /*e4980*/  F2FP.F16.E5M2.UNPACK_B R6, R41.H1 ;  /* 0x00000029ff06723e */ /* 0x000fe400030004ff */
[----:B------:R-:W-:Y:S01]  /*e4990*/  F2FP.F16.E5M2.UNPACK_B R7, R40.H1 ;  /* 0x00000028ff07723e */ /* 0x000fe200030004ff */
[----:B------:R-:W-:Y:S04]  /*e49a0*/  STL.64 [R1+0x20], R20 ;  /* 0x0000201401007387 */ /* 0x000fe80000100a00 */
[----:B------:R-:W-:Y:S04]  /*e49b0*/  STL.64 [R1+0x28], R22 ;  /* 0x0000281601007387 */ /* 0x000fe80000100a00 */
[----:B------:R-:W-:Y:S04]  /*e49c0*/  STL.64 [R1+0x8f80], R26 ;  /* 0x008f801a01007387 */ /* 0x000fe80000100a00 */
[----:B------:R-:W-:Y:S01]  /*e49d0*/  STL.64 [R1+0x8f78], R24 ;  /* 0x008f781801007387 */ /* 0x000fe20000100a00 */
[C---:B0-----:R-:W-:Y:S03]  /*e49e0*/  HMMA.16816.F32 R12, R32.reuse, R8, R56 ;  /* 0x00000008200c723c */ /* 0x041fe60000001838 */
[----:B------:R-:W-:Y:S04]  /*e49f0*/  STL.64 [R1+0x9618], R10 ;  /* 0x0096180a01007387 */ /* 0x000fe80000100a00 */
[----:B------:R2:W-:Y:S02]  /*e4a00*/  STL.64 [R1+0x9610], R8 ;  /* 0x0096100801007387 */ /* 0x0005e40000100a00 */
[----:B--2---:R-:W-:Y:S01]  /*e4a10*/  HMMA.16816.F32 R8, R32, R6, R44 ;  /* 0x000000062008723c */ /* 0x004fe2000000182c */
[----:B------:R-:W-:-:S02]  /*e4a20*/  F2FP.F16.E5M2.UNPACK_B R4, R52.H1 ;  /* 0x00000034ff04723e */ /* 0x000fc400030004ff */
[----:B------:R-:W-:-:S07]  /*e4a30*/  F2FP.F16.E5M2.UNPACK_B R5, R53.H1 ;  /* 0x00000035ff05723e */ /* 0x000fce00030004ff */
[----:B------:R-:W-:Y:S04]  /*e4a40*/  STL.64 [R1+0x90], R12 ;  /* 0x0000900c01007387 */ /* 0x000fe80000100a00 */
[----:B------:R-:W-:Y:S05]  /*e4a50*/  STL.64 [R1+0x98], R14 ;  /* 0x0000980e01007387 */ /* 0x000fea0000100a00 */
[----:B------:R-:W-:Y:S04]  /*e4a60*/  STL.64 [R1+0x150], R8 ;  /* 0x0001500801007387 */ /* 0x000fe80000100a00 */
[----:B------:R0:W-:Y:S01]  /*e4a70*/  STL.64 [R1+0x158], R10 ;  /* 0x0001580a01007387 */ /* 0x0001e20000100a00 */
[----:B------:R-:W-:Y:S01]  /*e4a80*/  F2FP.F16.E5M2.UNPACK_B R2, R54.H1 ;  /* 0x00000036ff02723e */ /* 0x000fe200030004ff */
[----:B0-----:R-:W-:Y:S04]  /*e4a90*/  HMMA.16816.F32 R8, R32, R4, R48 ;  /* 0x000000042008723c */ /* 0x001fe80000001830 */
[----:B------:R-:W-:Y:S01]  /*e4aa0*/  STL [R1+0x9650], R2 ;  /* 0x0096500201007387 */ /* 0x000fe20000100800 */
[----:B------:R-:W-:-:S02]  /*e4ab0*/  IMAD R18, R60, 0x100, R61 ;  /* 0x000001003c127824 */ /* 0x000fc400078e023d */
[----:B------:R-:W-:Y:S01]  /*e4ac0*/  IMAD R19, R43, 0x100, R42 ;  /* 0x000001002b137824 */ /* 0x000fe200078e022a */
[----:B------:R-:W-:Y:S04]  /*e4ad0*/  STL.64 [R1+0x9608], R6 ;  /* 0x0096080601007387 */ /* 0x000fe80000100a00 */
[----:B------:R-:W-:Y:S07]  /*e4ae0*/  STL.64 [R1+0x9600], R4 ;  /* 0x0096000401007387 */ /* 0x000fee0000100a00 */
        /* <DEDUP_REMOVED lines=64> */
[----:B------:R-:W-:-:S03]  /*e4ef0*/  F2FP.F16.E5M2.UNPACK_B R3, R55.H1 ;  /* 0x00000037ff03723e */ /* 0x000fc600030004ff */
        /* <DEDUP_REMOVED lines=36> */
[----:B----4-:R-:W-:-:S15]  /*e5140*/  HMMA.16816.F32 R24, R32, R8, R24 ;  /* 0x000000082018723c */ /* 0x010fde0000001818 */
[----:B------:R-:W-:-:S04]  /*e5150*/  NOP ;  /* 0x0000000000007918 */ /* 0x000fc80000000000 */
[----:B------:R-:W-:Y:S04]  /*e5160*/  STL.64 [R1+0x1a50], R24 ;  /* 0x001a501801007387 */ /* 0x000fe80000100a00 */
[----:B------:R3:W-:Y:S01]  /*e5170*/  STL.64 [R1+0x1a58], R26 ;  /* 0x001a581a01007387 */ /* 0x0007e20000100a00 */
[----:B------:R-:W-:Y:S02]  /*e5180*/  IMAD R18, R38, 0x100, R37 ;  /* 0x0000010026127824 */ /* 0x000fe400078e0225 */
[----:B------:R-:W-:Y:S02]  /*e5190*/  IMAD R19, R0, 0x100, R39 ;  /* 0x0000010000137824 */ /* 0x000fe400078e0227 */
[----:B------:R-:W-:Y:S02]  /*e51a0*/  IMAD R40, R60, 0x100, R61 ;  /* 0x000001003c287824 */ /* 0x000fe400078e023d */
[----:B------:R-:W-:Y:S01]  /*e51b0*/  IMAD R41, R43, 0x100, R42 ;  /* 0x000001002b297824 */ /* 0x000fe200078e022a */
        /* <DEDUP_REMOVED lines=300> */
[----:B------:R-:W-:-:S02]  /*e6480*/  F2FP.F16.E5M2.UNPACK_B R32, R18 ;  /* 0x00000012ff20723e */ /* 0x000fc400020004ff */
[----:B------:R-:W-:Y:S02]  /*e6490*/  F2FP.F16.E5M2.UNPACK_B R33, R19 ;  /* 0x00000013ff21723e */ /* 0x000fe400020004ff */
[----:B------:R-:W-:Y:S02]  /*e64a0*/  F2FP.F16.E5M2.UNPACK_B R34, R40 ;  /* 0x00000028ff22723e */ /* 0x000fe400020004ff */
[----:B------:R-:W-:-:S07]  /*e64b0*/  F2FP.F16.E5M2.UNPACK_B R35, R41 ;  /* 0x00000029ff23723e */ /* 0x000fce00020004ff */
[C---:B------:R-:W-:Y:S01]  /*e64c0*/  HMMA.16816.F32 R20, R32.reuse, R16, R20 ;  /* 0x000000102014723c */ /* 0x040fe20000001814 */
[----:B------:R-:W-:Y:S04]  /*e64d0*/  STL [R1+0x9514], R2 ;  /* 0x0095140201007387 */ /* 0x000fe80000100800 */
[----:B------:R-:W-:Y:S04]  /*e64e0*/  STL [R1+0x9510], R3 ;  /* 0x0095100301007387 */ /* 0x000fe80000100800 */
[----:B------:R-:W-:Y:S04]  /*e64f0*/  STL.64 [R1+0x100], R24 ;  /* 0x0001001801007387 */ /* 0x000fe80000100a00 */
[----:B------:R0:W-:Y:S04]  /*e6500*/  STL.64 [R1+0x108], R26 ;  /* 0x0001081a01007387 */ /* 0x0001e80000100a00 */
[----:B------:R-:W-:Y:S01]  /*e6510*/  STL [R1+0x9518], R17 ;  /* 0x0095181101007387 */ /* 0x000fe20000100800 */
[C---:B0-----:R-:W-:Y:S03]  /*e6520*/  HMMA.16816.F32 R24, R32.reuse, R14, R28 ;  /* 0x0000000e2018723c */ /* 0x041fe6000000181c */
[----:B------:R-:W-:Y:S04]  /*e6530*/  STL.64 [R1+0x1910], R20 ;  /* 0x0019101401007387 */ /* 0x000fe80000100a00 */
[----:B------:R0:W-:Y:S02]  /*e6540*/  STL.64 [R1+0x1918], R22 ;  /* 0x0019181601007387 */ /* 0x0001e40000100a00 */
[C---:B0-----:R-:W-:Y:S02]  /*e6550*/  HMMA.16816.F32 R20, R32.reuse, R12, R36 ;  /* 0x0000000c2014723c */ /* 0x041fe40000001824 */
[----:B------:R-:W-:Y:S08]  /*e6560*/  STL.64 [R1+0x94f8], R14 ;  /* 0x0094f80e01007387 */ /* 0x000ff00000100a00 */
[----:B------:R-:W-:Y:S04]  /*e6570*/  STL.64 [R1+0x1900], R24 ;  /* 0x0019001801007387 */ /* 0x000fe80000100a00 */
[----:B------:R-:W-:Y:S04]  /*e6580*/  STL.64 [R1+0x1908], R26 ;  /* 0x0019081a01007387 */ /* 0x000fe80000100a00 */
[----:B------:R-:W-:Y:S04]  /*e6590*/  STL.64 [R1+0x94f0], R12 ;  /* 0x0094f00c01007387 */ /* 0x000fe80000100a00 */
[----:B------:R-:W-:Y:S04]  /*e65a0*/  STL.64 [R1+0x18f0], R20 ;  /* 0x0018f01401007387 */ /* 0x000fe80000100a00 */
[----:B------:R0:W-:Y:S02]  /*e65b0*/  STL.64 [R1+0x18f8], R22 ;  /* 0x0018f81601007387 */ /* 0x0001e40000100a00 */
[----:B0-----:R-:W-:Y:S02]  /*e65c0*/  HMMA.16816.F32 R20, R32, R10, R56 ;  /* 0x0000000a2014723c */ /* 0x001fe40000001838 */
        /* <DEDUP_REMOVED lines=8> */
[----:B------:R0:W-:Y:S01]  /*e6650*/  STL.64 [R1+0x18d8], R14 ;  /* 0x0018d80e01007387 */ /* 0x0001e20000100a00 */
[C---:B---3--:R-:W-:Y:S08]  /*e6660*/  HMMA.16816.F32 R8, R32.reuse, R4, R52 ;  /* 0x000000042008723c */ /* 0x048ff00000001834 */
[----:B0-----:R-:W-:Y:S01]  /*e6670*/  HMMA.16816.F32 R12, R32, R6, R48 ;  /* 0x00000006200c723c */ /* 0x001fe20000001830 */
[----:B------:R-:W-:-:S15]  /*e6680*/  STL.64 [R1+0x94c8], R6 ;  /* 0x0094c80601007387 */ /* 0x000fde0000100a00 */
[----:B------:R-:W-:-:S03]  /*e6690*/  NOP ;  /* 0x0000000000007918 */ /* 0x000fc60000000000 */
[----:B------:R-:W-:Y:S04]  /*e66a0*/  STL.64 [R1+0x18c0], R12 ;  /* 0x0018c00c01007387 */ /* 0x000fe80000100a00 */
[----:B------:R-:W-:Y:S04]  /*e66b0*/  STL.64 [R1+0x18c8], R14 ;  /* 0x0018c80e01007387 */ /* 0x000fe80000100a00 */
[----:B------:R0:W-:Y:S04]  /*e66c0*/  STL.64 [R1+0x94c0], R4 ;  /* 0x0094c00401007387 */ /* 0x0001e80000100a00 */
[----:B------:R1:W-:Y:S04]  /*e66d0*/  STL.64 [R1+0x18b0], R8 ;  /* 0x0018b00801007387 */ /* 0x0003e80000100a00 */
[----:B------:R2:W-:Y:S04]  /*e66e0*/  STL.64 [R1+0x18b8], R10 ;  /* 0x0018b80a01007387 */ /* 0x0005e80000100a00 */
        /* <DEDUP_REMOVED lines=24> */
[----:B-1----:R-:W4:Y:S04]  /*e6870*/  LDL.LU R8, [R1+0x1020] ;  /* 0x0010200001087983 */ /* 0x002f280000300800 */
[----:B------:R-:W4:Y:S04]  /*e6880*/  LDL.LU R9, [R1+0x1024] ;  /* 0x0010240001097983 */ /* 0x000f280000300800 */
[----:B--2---:R-:W4:Y:S04]  /*e6890*/  LDL.LU R10, [R1+0x1028] ;  /* 0x00102800010a7983 */ /* 0x004f280000300800 */
[----:B------:R-:W4:Y:S04]  /*e68a0*/  LDL.LU R11, [R1+0x102c] ;  /* 0x00102c00010b7983 */ /* 0x000f280000300800 */
[----:B---3--:R-:W2:Y:S04]  /*e68b0*/  LDL.LU R28, [R1+0x1060] ;  /* 0x00106000011c7983 */ /* 0x008ea80000300800 */
[----:B------:R-:W2:Y:S04]  /*e68c0*/  LDL.LU R29, [R1+0x1064] ;  /* 0x00106400011d7983 */ /* 0x000ea80000300800 */
[----:B------:R-:W2:Y:S04]  /*e68d0*/  LDL.LU R30, [R1+0x1068] ;  /* 0x00106800011e7983 */ /* 0x000ea80000300800 */
[----:B------:R-:W2:Y:S04]  /*e68e0*/  LDL.LU R31, [R1+0x106c] ;  /* 0x00106c00011f7983 */ /* 0x000ea80000300800 */
[----:B------:R-:W3:Y:S04]  /*e68f0*/  LDL.LU R17, [R1+0x2d10] ;  /* 0x002d100001117983 */ /* 0x000ee80000300800 */
[----:B------:R-:W3:Y:S04]  /*e6900*/  LDL.LU R18, [R1+0x2d0c] ;  /* 0x002d0c0001127983 */ /* 0x000ee80000300800 */
        /* <DEDUP_REMOVED lines=37> */
[----:B------:R-:W2:Y:S01]  /*e6b60*/  LDL.LU R2, [R1+0x9514] ;  /* 0x0095140001027983 */ /* 0x000ea20000300800 */
[----:B----4-:R-:W-:-:S03]  /*e6b70*/  IMAD R40, R40, 0x100, R3 ;  /* 0x0000010028287824 */ /* 0x010fc600078e0203 */
        /* <DEDUP_REMOVED lines=55> */
[C---:B------:R-:W-:Y:S08]  /*e6ef0*/  HMMA.16816.F32 R24, R32.reuse, R16, R44 ;  /* 0x000000102018723c */ /* 0x040ff0000000182c */
[C---:B0-----:R-:W-:Y:S01]  /*e6f00*/  HMMA.16816.F32 R20, R32.reuse, R14, R48 ;  /* 0x0000000e2014723c */ /* 0x041fe20000001830 */
[----:B------:R-:W-:Y:S04]  /*e6f10*/  STL.64 [R1+0xe0], R4 ;  /* 0x0000e00401007387 */ /* 0x000fe80000100a00 */
[----:B------:R0:W-:Y:S03]  /*e6f20*/  STL.64 [R1+0xe8], R6 ;  /* 0x0000e80601007387 */ /* 0x0001e60000100a00 */
[C---:B0-----:R-:W-:Y:S03]  /*e6f30*/  HMMA.16816.F32 R4, R32.reuse, R12, R52 ;  /* 0x0000000c2004723c */ /* 0x041fe60000001834 */
[----:B------:R-:W-:Y:S04]  /*e6f40*/  STL.64 [R1+0x1830], R24 ;  /* 0x0018301801007387 */ /* 0x000fe80000100a00 */
[----:B------:R-:W-:Y:S04]  /*e6f50*/  STL.64 [R1+0x1838], R26 ;  /* 0x0018381a01007387 */ /* 0x000fe80000100a00 */
[----:B------:R-:W-:Y:S04]  /*e6f60*/  STL.64 [R1+0x9470], R14 ;  /* 0x0094700e01007387 */ /* 0x000fe80000100a00 */
[----:B------:R0:W-:Y:S04]  /*e6f70*/  STL.64 [R1+0x1820], R20 ;  /* 0x0018201401007387 */ /* 0x0001e80000100a00 */
[----:B------:R1:W-:Y:S04]  /*e6f80*/  STL.64 [R1+0x1828], R22 ;  /* 0x0018281601007387 */ /* 0x0003e80000100a00 */
        /* <DEDUP_REMOVED lines=70> */
[C---:B----4-:R-:W-:Y:S11]  /*e73f0*/  HMMA.16816.F32 R4, R32.reuse, R8, R4 ;  /* 0x000000082004723c */ /* 0x050ff60000001804 */
[----:B------:R-:W-:Y:S04]  /*e7400*/  STL.64 [R1+0x1800], R20 ;  /* 0x0018001401007387 */ /* 0x000fe80000100a00 */
[----:B------:R0:W-:Y:S04]  /*e7410*/  STL.64 [R1+0x1808], R22 ;  /* 0x0018081601007387 */ /* 0x0001e80000100a00 */
[----:B0-----:R-:W2:Y:S04]  /*e7420*/  LDL.LU.64 R22, [R1+0x94b8] ;  /* 0x0094b80001167983 */ /* 0x001ea80000300a00 */
[----:B------:R-:W2:Y:S04]  /*e7430*/  LDL.LU.64 R20, [R1+0x94b0] ;  /* 0x0094b00001147983 */ /* 0x000ea80000300a00 */
[----:B------:R-:W4:Y:S04]  /*e7440*/  LDL.LU R42, [R1+0x2d80] ;  /* 0x002d8000012a7983 */ /* 0x000f280000300800 */
[----:B------:R-:W4:Y:S04]  /*e7450*/  LDL.LU R43, [R1+0x2d7c] ;  /* 0x002d7c00012b7983 */ /* 0x000f280000300800 */
[----:B------:R-:W-:Y:S04]  /*e7460*/  STL.64 [R1+0x17f0], R4 ;  /* 0x0017f00401007387 */ /* 0x000fe80000100a00 */
[----:B------:R0:W-:Y:S04]  /*e7470*/  STL.64 [R1+0x17f8], R6 ;  /* 0x0017f80601007387 */ /* 0x0001e80000100a00 */
[----:B0-----:R-:W2:Y:S04]  /*e7480*/  LDL.LU.64 R6, [R1+0x94a8] ;  /* 0x0094a80001067983 */ /* 0x001ea80000300a00 */
[----:B------:R-:W4:Y:S01]  /*e7490*/  LDL.LU.64 R4, [R1+0x94a0] ;  /* 0x0094a00001047983 */ /* 0x000f220000300a00 */
[----:B---3--:R-:W-:Y:S01]  /*e74a0*/  IMAD R18, R18, 0x100, R3 ;  /* 0x0000010012127824 */ /* 0x008fe200078e0203 */
        /* <DEDUP_REMOVED lines=10> */
[----:B------:R-:W4:Y:S01]  /*e7550*/  LDL.LU R3, [R1+0x9478] ;  /* 0x0094780001037983 */ /* 0x000f220000300800 */
[----:B------:R-:W-:-:S02]  /*e7560*/  IMAD R19, R19, 0x100, R41 ;  /* 0x0000010013137824 */ /* 0x000fc400078e0229 */
[----:B------:R-:W-:Y:S02]  /*e7570*/  IMAD R40, R0, 0x100, R40 ;  /* 0x0000010000287824 */ /* 0x000fe400078e0228 */
[----:B------:R-:W-:Y:S01]  /*e7580*/  IMAD R41, R53, 0x100, R52 ;  /* 0x0000010035297824 */ /* 0x000fe200078e0234 */
[----:B----4-:R-:W-:Y:S01]  /*e7590*/  HMMA.16816.F32 R32, R32, R2, R12 ;  /* 0x000000022020723c */ /* 0x010fe2000000180c */
[----:B------:R-:W4:Y:S04]  /*e75a0*/  LDL.LU.64 R14, [R1+0x9470] ;  /* 0x00947000010e7983 */ /* 0x000f280000300a00 */
[----:B------:R-:W2:Y:S04]  /*e75b0*/  LDL.LU.64 R12, [R1+0x9468] ;  /* 0x00946800010c7983 */ /* 0x000ea80000300a00 */
[----:B------:R-:W-:Y:S10]  /*e75c0*/  STL [R1+0x9460], R3 ;  /* 0x0094600301007387 */ /* 0x000ff40000100800 */
        /* <DEDUP_REMOVED lines=9> */
[----:B------:R4:W-:Y:S01]  /*e7660*/  STL.64 [R1+0x17d8], R26 ;  /* 0x0017d81a01007387 */ /* 0x0009e20000100a00 */
[----:B------:R-:W-:Y:S02]  /*e7670*/  IMAD R18, R55, 0x100, R54 ;  /* 0x0000010037127824 */ /* 0x000fe400078e0236 */
[----:B------:R-:W-:Y:S01]  /*e7680*/  IMAD R19, R60, 0x100, R61 ;  /* 0x000001003c137824 */ /* 0x000fe200078e023d */
        /* <DEDUP_REMOVED lines=16> */
[C---:B---3--:R-:W-:Y:S08]  /*e7790*/  HMMA.16816.F32 R12, R32.reuse, R6, R44 ;  /* 0x00000006200c723c */ /* 0x048ff0000000182c */
        /* <DEDUP_REMOVED lines=68> */
[----:B------:R-:W-:-:S03]  /*e7be0*/  IMAD R40, R43, 0x100, R42 ;  /* 0x000001002b287824 */ /* 0x000fc600078e022a */
        /* <DEDUP_REMOVED lines=21> */
[----:B------:R-:W4:Y:S02]  /*e7d40*/  LDL.LU R3, [R1+0x9460] ;  /* 0x0094600001037983 */ /* 0x000f240000300800 */
        /* <DEDUP_REMOVED lines=8> */
[----:B------:R-:W-:Y:S01]  /*e7dd0*/  F2FP.F16.E5M2.UNPACK_B R33, R19 ;  /* 0x00000013ff21723e */ /* 0x000fe200020004ff */
[----:B------:R-:W2:Y:S04]  /*e7de0*/  LDL.LU R18, [R1+0x2d98] ;  /* 0x002d980001127983 */ /* 0x000ea80000300800 */
[----:B------:R-:W4:Y:S04]  /*e7df0*/  LDL.LU R19, [R1+0x2d8c] ;  /* 0x002d8c0001137983 */ /* 0x000f280000300800 */
[----:B------:R-:W4:Y:S01]  /*e7e00*/  LDL.LU R40, [R1+0x2d90] ;  /* 0x002d900001287983 */ /* 0x000f220000300800 */
        /* <DEDUP_REMOVED lines=28> */
[----:B------:R-:W-:Y:S02]  /*e7fd0*/  IMAD R42, R42, 0x100, R61 ;  /* 0x000001002a2a7824 */ /* 0x000fe400078e023d */
[----:B------:R-:W-:Y:S01]  /*e7fe0*/  IMAD R43, R43, 0x100, R60 ;  /* 0x000001002b2b7824 */ /* 0x000fe200078e023c */
[----:B------:R-:W-:Y:S02]  /*e7ff0*/  F2FP.F16.E5M2.UNPACK_B R40, R40 ;  /* 0x00000028ff28723e */ /* 0x000fe400020004ff */
[----:B------:R-:W-:Y:S02]  /*e8000*/  F2FP.F16.E5M2.UNPACK_B R41, R41 ;  /* 0x00000029ff29723e */ /* 0x000fe400020004ff */
[----:B------:R-:W-:Y:S02]  /*e8010*/  F2FP.F16.E5M2.UNPACK_B R42, R42 ;  /* 0x0000002aff2a723e */ /* 0x000fe400020004ff */
[----:B------:R-:W-:Y:S01]  /*e8020*/  F2FP.F16.E5M2.UNPACK_B R43, R43 ;  /* 0x0000002bff2b723e */ /* 0x000fe200020004ff */
[----:B------:R-:W-:Y:S08]  /*e8030*/  HMMA.16816.F32 R24, R32, R2, R24 ;  /* 0x000000022018723c */ /* 0x000ff00000001818 */
[----:B------:R-:W-:Y:S08]  /*e8040*/  HMMA.16816.F32 R20, R40, R16, R20 ;  /* 0x000000102814723c */ /* 0x000ff00000001814 */
        /* <DEDUP_REMOVED lines=10> */
[----:B------:R-:W-:Y:S04]  /*e80f0*/  STL [R1+0x93d8], R3 ;  /* 0x0093d80301007387 */ /* 0x000fe80000100800 */
[----:B------:R-:W-:Y:S04]  /*e8100*/  STL.64 [R1+0xb0], R24 ;  /* 0x0000b01801007387 */ /* 0x000fe80000100a00 */
[----:B------:R0:W-:Y:S04]  /*e8110*/  STL.64 [R1+0xb8], R26 ;  /* 0x0000b81a01007387 */ /* 0x0001e80000100a00 */
[----:B------:R-:W-:Y:S04]  /*e8120*/  STL.64 [R1+0x93d0], R16 ;  /* 0x0093d01001007387 */ /* 0x000fe80000100a00 */
[----:B------:R-:W-:Y:S04]  /*e8130*/  STL.64 [R1+0x1780], R20 ;  /* 0x0017801401007387 */ /* 0x000fe80000100a00 */
[----:B------:R1:W-:Y:S01]  /*e8140*/  STL.64 [R1+0x1788], R22 ;  /* 0x0017881601007387 */ /* 0x0003e20000100a00 */
[C---:B0-----:R-:W-:Y:S08]  /*e8150*/  HMMA.16816.F32 R24, R40.reuse, R14, R28 ;  /* 0x0000000e2818723c */ /* 0x041ff0000000181c */
[C---:B-1----:R-:W-:Y:S08]  /*e8160*/  HMMA.16816.F32 R20, R40.reuse, R12, R36 ;  /* 0x0000000c2814723c */ /* 0x042ff00000001824 */
[C---:B------:R-:W-:Y:S03]  /*e8170*/  HMMA.16816.F32 R16, R40.reuse, R10, R56 ;  /* 0x0000000a2810723c */ /* 0x040fe60000001838 */
[----:B------:R-:W-:Y:S04]  /*e8180*/  STL.64 [R1+0x9e0], R24 ;  /* 0x0009e01801007387 */ /* 0x000fe80000100a00 */
[----:B------:R-:W-:Y:S04]  /*e8190*/  STL.64 [R1+0x9e8], R26 ;  /* 0x0009e81a01007387 */ /* 0x000fe80000100a00 */
[----:B------:R-:W-:Y:S04]  /*e81a0*/  STL.64 [R1+0x1770], R20 ;  /* 0x0017701401007387 */ /* 0x000fe80000100a00 */
[----:B------:R-:W-:Y:S04]  /*e81b0*/  STL.64 [R1+0x1778], R22 ;  /* 0x0017781601007387 */ /* 0x000fe80000100a00 */
[----:B------:R-:W-:Y:S04]  /*e81c0*/  STL.64 [R1+0x9c0], R16 ;  /* 0x0009c01001007387 */ /* 0x000fe80000100a00 */
[----:B------:R0:W-:Y:S02]  /*e81d0*/  STL.64 [R1+0x9c8], R18 ;  /* 0x0009c81201007387 */ /* 0x0001e40000100a00 */
[C---:B0-----:R-:W-:Y:S08]  /*e81e0*/  HMMA.16816.F32 R16, R40.reuse, R4, R52 ;  /* 0x000000042810723c */ /* 0x041ff00000001834 */
[C---:B--2---:R-:W-:Y:S08]  /*e81f0*/  HMMA.16816.F32 R24, R40.reuse, R8, R44 ;  /* 0x000000082818723c */ /* 0x044ff0000000182c */
[----:B---3--:R-:W-:Y:S11]  /*e8200*/  HMMA.16816.F32 R20, R40, R6, R48 ;  /* 0x000000062814723c */ /* 0x008ff60000001830 */
[----:B------:R-:W-:Y:S04]  /*e8210*/  STL.64 [R1+0x9b0], R24 ;  /* 0x0009b01801007387 */ /* 0x000fe80000100a00 */
[----:B------:R-:W-:Y:S04]  /*e8220*/  STL.64 [R1+0x9b8], R26 ;  /* 0x0009b81a01007387 */ /* 0x000fe80000100a00 */
[----:B------:R-:W2:Y:S04]  /*e8230*/  LDL.LU R28, [R1+0xd30] ;  /* 0x000d3000011c7983 */ /* 0x000ea80000300800 */
[----:B------:R-:W-:Y:S04]  /*e8240*/  STL.64 [R1+0x9a0], R20 ;  /* 0x0009a01401007387 */ /* 0x000fe80000100a00 */
[----:B------:R-:W-:Y:S04]  /*e8250*/  STL.64 [R1+0x9a8], R22 ;  /* 0x0009a81601007387 */ /* 0x000fe80000100a00 */
        /* <DEDUP_REMOVED lines=50> */
[----:B------:R-:W-:Y:S02]  /*e8580*/  F2FP.F16.E5M2.UNPACK_B R44, R44 ;  /* 0x0000002cff2c723e */ /* 0x000fe400020004ff */
[----:B------:R-:W-:Y:S01]  /*e8590*/  F2FP.F16.E5M2.UNPACK_B R45, R45 ;  /* 0x0000002dff2d723e */ /* 0x000fe200020004ff */
[----:B----4-:R-:W-:Y:S01]  /*e85a0*/  HMMA.16816.F32 R40, R40, R2, R16 ;  /* 0x000000022828723c */ /* 0x010fe20000001810 */
[----:B------:R-:W2:Y:S01]  /*e85b0*/  LDL.LU.64 R16, [R1+0x93d0] ;  /* 0x0093d00001107983 */ /* 0x000ea20000300a00 */
[----:B------:R-:W-:-:S02]  /*e85c0*/  F2FP.F16.E5M2.UNPACK_B R46, R46 ;  /* 0x0000002eff2e723e */ /* 0x000fc400020004ff */
[----:B------:R-:W-:-:S07]  /*e85d0*/  F2FP.F16.E5M2.UNPACK_B R47, R47 ;  /* 0x0000002fff2f723e */ /* 0x000fce00020004ff */
[C---:B------:R-:W-:Y:S08]  /*e85e0*/  HMMA.16816.F32 R24, R44.reuse, R14, R24 ;  /* 0x0000000e2c18723c */ /* 0x040ff00000001818 */
[----:B------:R-:W-:Y:S04]  /*e85f0*/  STL.64 [R1+0x8ce0], R42 ;  /* 0x008ce02a01007387 */ /* 0x000fe80000100a00 */
[----:B------:R-:W-:Y:S01]  /*e8600*/  STL.64 [R1+0x8cd8], R40 ;  /* 0x008cd82801007387 */ /* 0x000fe20000100a00 */
[C---:B--2---:R-:W-:Y:S03]  /*e8610*/  HMMA.16816.F32 R32, R44.reuse, R16, R32 ;  /* 0x000000102c20723c */ /* 0x044fe60000001820 */
[----:B------:R0:W-:Y:S05]  /*e8620*/  STL.64 [R1+0x93c8], R16 ;  /* 0x0093c81001007387 */ /* 0x0001ea0000100a00 */
[C---:B0-----:R-:W-:Y:S11]  /*e8630*/  HMMA.16816.F32 R16, R44.reuse, R12, R20 ;  /* 0x0000000c2c10723c */ /* 0x041ff60000001814 */
        /* <DEDUP_REMOVED lines=9> */
[----:B-1----:R-:W-:-:S15]  /*e86d0*/  HMMA.16816.F32 R16, R44, R10, R28 ;  /* 0x0000000a2c10723c */ /* 0x002fde000000181c */
[----:B------:R-:W-:-:S04]  /*e86e0*/  NOP ;  /* 0x0000000000007918 */ /* 0x000fc80000000000 */
[----:B------:R-:W-:Y:S02]  /*e86f0*/  IMAD.MOV.U32 R43, RZ, RZ, R16 ;  /* 0x000000ffff2b7224 */ /* 0x000fe400078e0010 */
[----:B------:R-:W-:Y:S02]  /*e8700*/  IMAD.MOV.U32 R42, RZ, RZ, R17 ;  /* 0x000000ffff2a7224 */ /* 0x000fe400078e0011 */
[----:B------:R-:W-:Y:S02]  /*e8710*/  IMAD.MOV.U32 R41, RZ, RZ, R18 ;  /* 0x000000ffff297224 */ /* 0x000fe400078e0012 */
[----:B------:R-:W-:Y:S01]  /*e8720*/  IMAD.MOV.U32 R40, RZ, RZ, R19 ;  /* 0x000000ffff287224 */ /* 0x000fe200078e0013 */
        /* <DEDUP_REMOVED lines=9> */
[----:B------:R-:W-:Y:S04]  /*e87c0*/  STL.64 [R1+0x8b0], R12 ;  /* 0x0008b00c01007387 */ /* 0x000fe80000100a00 */
[----:B------:R-:W-:Y:S04]  /*e87d0*/  STL.64 [R1+0x8b8], R14 ;  /* 0x0008b80e01007387 */ /* 0x000fe80000100a00 */
        /* <DEDUP_REMOVED lines=53> */
[----:B------:R-:W3:Y:S01]  /*e8b30*/  LDL.LU.64 R16, [R1+0x93c8] ;  /* 0x0093c80001107983 */ /* 0x000ee20000300a00 */
[----:B------:R-:W-:-:S02]  /*e8b40*/  IMAD R50, R50, 0x100, R37 ;  /* 0x0000010032327824 */ /* 0x000fc400078e0225 */
[----:B------:R-:W-:Y:S01]  /*e8b50*/  IMAD R51, R51, 0x100, R38 ;  /* 0x0000010033337824 */ /* 0x000fe200078e0226 */
[----:B------:R-:W-:Y:S02]  /*e8b60*/  F2FP.F16.E5M2.UNPACK_B R48, R48 ;  /* 0x00000030ff30723e */ /* 0x000fe400020004ff */
[----:B------:R-:W-:Y:S02]  /*e8b70*/  F2FP.F16.E5M2.UNPACK_B R49, R49 ;  /* 0x00000031ff31723e */ /* 0x000fe400020004ff */
[----:B------:R-:W-:Y:S02]  /*e8b80*/  F2FP.F16.E5M2.UNPACK_B R50, R50 ;  /* 0x00000032ff32723e */ /* 0x000fe400020004ff */
[----:B------:R-:W-:-:S06]  /*e8b90*/  F2FP.F16.E5M2.UNPACK_B R51, R51 ;  /* 0x00000033ff33723e */ /* 0x000fcc00020004ff */
[----:B------:R-:W-:Y:S01]  /*e8ba0*/  STL [R1+0x8cc0], R47 ;  /* 0x008cc02f01007387 */ /* 0x000fe20000100800 */
        /* <DEDUP_REMOVED lines=12> */
[C---:B--2---:R-:W-:Y:S03]  /*e8c70*/  HMMA.16816.F32 R40, R48.reuse, R12, R40 ;  /* 0x0000000c3028723c */ /* 0x044fe60000001828 */
[----:B------:R-:W-:Y:S04]  /*e8c80*/  STL.64 [R1+0x93a0], R14 ;  /* 0x0093a00e01007387 */ /* 0x000fe80000100a00 */
[----:B------:R0:W-:Y:S01]  /*e8c90*/  STL.64 [R1+0x9398], R12 ;  /* 0x0093980c01007387 */ /* 0x0001e20000100a00 */
[C---:B------:R-:W-:Y:S08]  /*e8ca0*/  HMMA.16816.F32 R20, R48.reuse, R6, R20 ;  /* 0x000000063014723c */ /* 0x040ff00000001814 */
[C---:B0-----:R-:W-:Y:S03]  /*e8cb0*/  HMMA.16816.F32 R12, R48.reuse, R4, R28 ;  /* 0x00000004300c723c */ /* 0x041fe6000000181c */
[----:B------:R-:W-:Y:S04]  /*e8cc0*/  STL.64 [R1+0x1700], R40 ;  /* 0x0017002801007387 */ /* 0x000fe80000100a00 */
[----:B------:R-:W-:Y:S01]  /*e8cd0*/  STL.64 [R1+0x1708], R42 ;  /* 0x0017082a01007387 */ /* 0x000fe20000100a00 */
[C---:B---3--:R-:W-:Y:S08]  /*e8ce0*/  HMMA.16816.F32 R32, R48.reuse, R10, R32 ;  /* 0x0000000a3020723c */ /* 0x048ff00000001820 */
[C---:B----4-:R-:W-:Y:S08]  /*e8cf0*/  HMMA.16816.F32 R24, R48.reuse, R8, R24 ;  /* 0x000000083018723c */ /* 0x050ff00000001818 */
[----:B------:R-:W-:Y:S03]  /*e8d00*/  HMMA.16816.F32 R48, R48, R2, R56 ;  /* 0x000000023030723c */ /* 0x000fe60000001838 */
[----:B------:R-:W-:Y:S01]  /*e8d10*/  IMAD.MOV.U32 R47, RZ, RZ, R32 ;  /* 0x000000ffff2f7224 */ /* 0x000fe200078e0020 */
[----:B------:R-:W-:Y:S04]  /*e8d20*/  STL [R1+0x16f4], R33 ;  /* 0x0016f42101007387 */ /* 0x000fe80000100800 */
[----:B------:R-:W-:Y:S04]  /*e8d30*/  STL.64 [R1+0x16f8], R34 ;  /* 0x0016f82201007387 */ /* 0x000fe80000100a00 */
[----:B------:R0:W-:Y:S04]  /*e8d40*/  STL.64 [R1+0x8cd0], R46 ;  /* 0x008cd02e01007387 */ /* 0x0001e80000100a00 */
[----:B------:R1:W-:Y:S04]  /*e8d50*/  STL.64 [R1+0x8cc8], R44 ;  /* 0x008cc82c01007387 */ /* 0x0003e80000100a00 */
[----:B------:R-:W-:Y:S04]  /*e8d60*/  STL.64 [R1+0x16e0], R24 ;  /* 0x0016e01801007387 */ /* 0x000fe80000100a00 */
[----:B------:R-:W-:Y:S04]  /*e8d70*/  STL.64 [R1+0x16e8], R26 ;  /* 0x0016e81a01007387 */ /* 0x000fe80000100a00 */
[----:B------:R-:W-:Y:S04]  /*e8d80*/  STL.64 [R1+0x16d0], R20 ;  /* 0x0016d01401007387 */ /* 0x000fe80000100a00 */
[----:B------:R-:W-:Y:S01]  /*e8d90*/  STL.64 [R1+0x16d8], R22 ;  /* 0x0016d81601007387 */ /* 0x000fe20000100a00 */
[----:B0-----:R-:W-:-:S02]  /*e8da0*/  IMAD.MOV.U32 R47, RZ, RZ, R12 ;  /* 0x000000ffff2f7224 */ /* 0x001fc400078e000c */
[----:B------:R-:W-:Y:S02]  /*e8db0*/  IMAD.MOV.U32 R46, RZ, RZ, R13 ;  /* 0x000000ffff2e7224 */ /* 0x000fe400078e000d */
[----:B-1----:R-:W-:Y:S02]  /*e8dc0*/  IMAD.MOV.U32 R45, RZ, RZ, R14 ;  /* 0x000000ffff2d7224 */ /* 0x002fe400078e000e */
[----:B------:R-:W-:Y:S01]  /*e8dd0*/  IMAD.MOV.U32 R44, RZ, RZ, R15 ;  /* 0x000000ffff2c7224 */ /* 0x000fe200078e000f */
        /* <DEDUP_REMOVED lines=60> */
[C---:B---3--:R-:W-:Y:S08]  /*e91a0*/  HMMA.16816.F32 R40, R52.reuse, R10, R40 ;  /* 0x0000000a3428723c */ /* 0x048ff00000001828 */
[C---:B----4-:R-:W-:Y:S01]  /*e91b0*/  HMMA.16816.F32 R48, R52.reuse, R14, R48 ;  /* 0x0000000e3430723c */ /* 0x050fe20000001830 */
[----:B------:R-:W-:Y:S07]  /*e91c0*/  STL.64 [R1+0x9390], R14 ;  /* 0x0093900e01007387 */ /* 0x000fee0000100a00 */
[C---:B--2---:R-:W-:Y:S11]  /*e91d0*/  HMMA.16816.F32 R44, R52.reuse, R12, R44 ;  /* 0x0000000c342c723c */ /* 0x044ff6000000182c */
[----:B------:R-:W-:Y:S04]  /*e91e0*/  STL.64 [R1+0x16a0], R48 ;  /* 0x0016a03001007387 */ /* 0x000fe80000100a00 */
[----:B------:R-:W-:Y:S04]  /*e91f0*/  STL.64 [R1+0x16a8], R50 ;  /* 0x0016a83201007387 */ /* 0x000fe80000100a00 */
[----:B------:R0:W-:Y:S02]  /*e9200*/  STL.64 [R1+0x9388], R12 ;  /* 0x0093880c01007387 */ /* 0x0001e40000100a00 */
[----:B0-----:R-:W-:Y:S02]  /*e9210*/  HMMA.16816.F32 R12, R52, R8, R32 ;  /* 0x00000008340c723c */ /* 0x001fe40000001820 */
[----:B------:R-:W-:Y:S04]  /*e9220*/  STL.64 [R1+0x1690], R44 ;  /* 0x0016902c01007387 */ /* 0x000fe80000100a00 */
[----:B------:R-:W-:-:S13]  /*e9230*/  STL.64 [R1+0x1698], R46 ;  /* 0x0016982e01007387 */ /* 0x000fda0000100a00 */
[----:B------:R-:W-:Y:S04]  /*e9240*/  STL.64 [R1+0x1680], R12 ;  /* 0x0016800c01007387 */ /* 0x000fe80000100a00 */
[----:B------:R-:W-:Y:S04]  /*e9250*/  STL.64 [R1+0x7e0], R40 ;  /* 0x0007e02801007387 */ /* 0x000fe80000100a00 */
[----:B------:R-:W-:Y:S04]  /*e9260*/  STL.64 [R1+0x7e8], R42 ;  /* 0x0007e82a01007387 */ /* 0x000fe80000100a00 */
[----:B------:R0:W-:Y:S01]  /*e9270*/  STL [R1+0x1688], R14 ;  /* 0x0016880e01007387 */ /* 0x0001e20000100800 */
[----:B------:R-:W-:-:S03]  /*e9280*/  IMAD.MOV.U32 R48, RZ, RZ, R15 ;  /* 0x000000ffff307224 */ /* 0x000fc600078e000f */
[----:B------:R-:W-:Y:S04]  /*e9290*/  STL.64 [R1+0x9370], R10 ;  /* 0x0093700a01007387 */ /* 0x000fe80000100a00 */
[----:B------:R1:W-:Y:S01]  /*e92a0*/  STL.64 [R1+0x9368], R8 ;  /* 0x0093680801007387 */ /* 0x0003e20000100a00 */
[C---:B0-----:R-:W-:Y:S08]  /*e92b0*/  HMMA.16816.F32 R12, R52.reuse, R6, R24 ;  /* 0x00000006340c723c */ /* 0x041ff00000001818 */
[C---:B-1----:R-:W-:Y:S01]  /*e92c0*/  HMMA.16816.F32 R8, R52.reuse, R4, R20 ;  /* 0x000000043408723c */ /* 0x042fe20000001814 */
[----:B------:R0:W-:Y:S07]  /*e92d0*/  STL [R1+0x8ca8], R48 ;  /* 0x008ca83001007387 */ /* 0x0001ee0000100800 */
[----:B------:R-:W-:Y:S03]  /*e92e0*/  HMMA.16816.F32 R52, R52, R2, R56 ;  /* 0x000000023434723c */ /* 0x000fe60000001838 */
[----:B------:R-:W-:Y:S01]  /*e92f0*/  IMAD.MOV.U32 R50, RZ, RZ, R13 ;  /* 0x000000ffff327224 */ /* 0x000fe200078e000d */
[----:B------:R-:W-:Y:S01]  /*e9300*/  STL [R1+0x7cc], R15 ;  /* 0x0007cc0f01007387 */ /* 0x000fe20000100800 */
[----:B------:R-:W-:-:S02]  /*e9310*/  IMAD.MOV.U32 R51, RZ, RZ, R14 ;  /* 0x000000ffff337224 */ /* 0x000fc400078e000e */
[----:B------:R-:W-:-:S04]  /*e9320*/  IMAD.MOV.U32 R49, RZ, RZ, R12 ;  /* 0x000000ffff317224 */ /* 0x000fc800078e000c */
[----:B------:R1:W-:Y:S01]  /*e9330*/  STL.64 [R1+0x7b0], R8 ;  /* 0x0007b00801007387 */ /* 0x0003e20000100a00 */
[----:B0-----:R-:W-:-:S03]  /*e9340*/  IMAD.MOV.U32 R48, RZ, RZ, R11 ;  /* 0x000000ffff307224 */ /* 0x001fc600078e000b */
[----:B------:R0:W-:Y:S04]  /*e9350*/  STL [R1+0x7b8], R10 ;  /* 0x0007b80a01007387 */ /* 0x0001e80000100800 */
        /* <DEDUP_REMOVED lines=22> */
[----:B-1----:R-:W3:Y:S04]  /*e94c0*/  LDL.LU R8, [R1+0xbb0] ;  /* 0x000bb00001087983 */ /* 0x002ee80000300800 */
[----:B------:R-:W3:Y:S04]  /*e94d0*/  LDL.LU R9, [R1+0xbb4] ;  /* 0x000bb40001097983 */ /* 0x000ee80000300800 */
[----:B0-----:R-:W3:Y:S04]  /*e94e0*/  LDL.LU R10, [R1+0xbb8] ;  /* 0x000bb800010a7983 */ /* 0x001ee80000300800 */
[----:B------:R-:W3:Y:S04]  /*e94f0*/  LDL.LU R11, [R1+0xbbc] ;  /* 0x000bbc00010b7983 */ /* 0x000ee80000300800 */
[----:B--2---:R-:W2:Y:S04]  /*e9500*/  LDL.LU R56, [R1+0xbc0] ;  /* 0x000bc00001387983 */ /* 0x004ea80000300800 */
        /* <DEDUP_REMOVED lines=39> */
[----:B------:R-:W-:Y:S04]  /*e9780*/  STL [R1+0x8c80], R53 ;  /* 0x008c803501007387 */ /* 0x000fe80000100800 */
[----:B------:R-:W-:Y:S04]  /*e9790*/  STL [R1+0x8c7c], R54 ;  /* 0x008c7c3601007387 */ /* 0x000fe80000100800 */
[----:B------:R-:W-:Y:S01]  /*e97a0*/  STL [R1+0x8c78], R55 ;  /* 0x008c783701007387 */ /* 0x000fe20000100800 */
        /* <DEDUP_REMOVED lines=18> */
[----:B------:R0:W-:Y:S01]  /*e98d0*/  STL [R1+0x165c], R7 ;  /* 0x00165c0701007387 */ /* 0x0001e20000100800 */
[----:B------:R-:W-:-:S03]  /*e98e0*/  IMAD.MOV.U32 R55, RZ, RZ, R6 ;  /* 0x000000ffff377224 */ /* 0x000fc600078e0006 */
[----:B0-----:R-:W3:Y:S01]  /*e98f0*/  LDL.LU.64 R6, [R1+0x9360] ;  /* 0x0093600001067983 */ /* 0x001ee20000300a00 */
[----:B------:R-:W-:Y:S02]  /*e9900*/  IMAD.MOV.U32 R53, RZ, RZ, R4 ;  /* 0x000000ffff357224 */ /* 0x000fe400078e0004 */
[----:B------:R-:W-:Y:S02]  /*e9910*/  IMAD.MOV.U32 R54, RZ, RZ, R5 ;  /* 0x000000ffff367224 */ /* 0x000fe400078e0005 */
[----:B------:R-:W4:Y:S01]  /*e9920*/  LDL.LU.64 R4, [R1+0x9358] ;  /* 0x0093580001047983 */ /* 0x000f220000300a00 */
[----:B--2---:R-:W-:Y:S03]  /*e9930*/  HMMA.16816.F32 R48, R32, R8, R48 ;  /* 0x000000082030723c */ /* 0x004fe60000001830 */
[----:B------:R-:W-:Y:S04]  /*e9940*/  STL.64 [R1+0x8c90], R54 ;  /* 0x008c903601007387 */ /* 0x000fe80000100a00 */
[----:B------:R-:W-:Y:S01]  /*e9950*/  STL.64 [R1+0x8c88], R52 ;  /* 0x008c883401007387 */ /* 0x000fe20000100a00 */
[----:B------:R-:W-:-:S02]  /*e9960*/  IMAD R18, R24, 0x100, R18 ;  /* 0x0000010018127824 */ /* 0x000fc400078e0212 */
[----:B------:R-:W-:-:S09]  /*e9970*/  IMAD R19, R26, 0x100, R25 ;  /* 0x000001001a137824 */ /* 0x000fd200078e0219 */
[----:B------:R-:W-:Y:S04]  /*e9980*/  STL.64 [R1+0x1640], R48 ;  /* 0x0016403001007387 */ /* 0x000fe80000100a00 */
[----:B------:R-:W-:Y:S01]  /*e9990*/  STL.64 [R1+0x1648], R50 ;  /* 0x0016483201007387 */ /* 0x000fe20000100a00 */
[----:B------:R-:W-:Y:S02]  /*e99a0*/  IMAD R60, R60, 0x100, R27 ;  /* 0x000001003c3c7824 */ /* 0x000fe400078e021b */
[----:B------:R-:W-:Y:S01]  /*e99b0*/  IMAD R61, R61, 0x100, R0 ;  /* 0x000001003d3d7824 */ /* 0x000fe200078e0200 */
[C---:B---3--:R-:W-:Y:S08]  /*e99c0*/  HMMA.16816.F32 R44, R32.reuse, R6, R44 ;  /* 0x00000006202c723c */ /* 0x048ff0000000182c */
[C---:B----4-:R-:W-:Y:S01]  /*e99d0*/  HMMA.16816.F32 R40, R32.reuse, R4, R40 ;  /* 0x000000042028723c */ /* 0x050fe20000001828 */
        /* <DEDUP_REMOVED lines=146> */
[----:B------:R-:W-:Y:S01]  /*ea300*/  HMMA.16816.F32 R44, R32, R10, R44 ;  /* 0x0000000a202c723c */ /* 0x000fe2000000182c */
[----:B------:R-:W-:-:S02]  /*ea310*/  IMAD R19, R36, 0x100, R31 ;  /* 0x0000010024137824 */ /* 0x000fc400078e021f */
[----:B------:R-:W-:Y:S02]  /*ea320*/  IMAD R60, R38, 0x100, R37 ;  /* 0x00000100263c7824 */ /* 0x000fe400078e0225 */
[----:B------:R-:W-:-:S03]  /*ea330*/  IMAD R61, R0, 0x100, R39 ;  /* 0x00000100003d7824 */ /* 0x000fc600078e0227 */
[C---:B----4-:R-:W-:Y:S08]  /*ea340*/  HMMA.16816.F32 R52, R32.reuse, R14, R52 ;  /* 0x0000000e2034723c */ /* 0x050ff00000001834 */
[C---:B--2---:R-:W-:Y:S01]  /*ea350*/  HMMA.16816.F32 R48, R32.reuse, R12, R48 ;  /* 0x0000000c2030723c */ /* 0x044fe20000001830 */
[----:B------:R-:W-:Y:S10]  /*ea360*/  STL.64 [R1+0x92e0], R14 ;  /* 0x0092e00e01007387 */ /* 0x000ff40000100a00 */
[----:B------:R-:W-:Y:S04]  /*ea370*/  STL.64 [R1+0x15a0], R52 ;  /* 0x0015a03401007387 */ /* 0x000fe80000100a00 */
        /* <DEDUP_REMOVED lines=148> */
[----:B--2---:R-:W-:Y:S03]  /*eacc0*/  HMMA.16816.F32 R32, R32, R2, R52 ;  /* 0x000000022020723c */ /* 0x004fe60000001834 */
[----:B------:R-:W-:-:S15]  /*eacd0*/  STL [R1+0x9268], R3 ;  /* 0x0092680301007387 */ /* 0x000fde0000100800 */
[----:B------:R-:W-:Y:S01]  /*eace0*/  NOP ;  /* 0x0000000000007918 */ /* 0x000fe20000000000 */
        /* <DEDUP_REMOVED lines=9> */
[C---:B---3--:R-:W-:Y:S01]  /*ead80*/  HMMA.16816.F32 R24, R32.reuse, R10, R24 ;  /* 0x0000000a2018723c */ /* 0x048fe20000001818 */
[----:B------:R-:W-:Y:S04]  /*ead90*/  STL.64 [R1+0x14f0], R48 ;  /* 0x0014f03001007387 */ /* 0x000fe80000100a00 */
[----:B------:R-:W-:Y:S04]  /*eada0*/  STL.64 [R1+0x14f8], R50 ;  /* 0x0014f83201007387 */ /* 0x000fe80000100a00 */
[----:B------:R-:W-:Y:S04]  /*eadb0*/  STL.64 [R1+0x9250], R14 ;  /* 0x0092500e01007387 */ /* 0x000fe80000100a00 */
        /* <DEDUP_REMOVED lines=116> */
[C---:B---3--:R-:W-:Y:S08]  /*eb500*/  HMMA.16816.F32 R44, R32.reuse, R6, R44 ;  /* 0x00000006202c723c */ /* 0x048ff0000000182c */
[C---:B--2---:R-:W-:Y:S08]  /*eb510*/  HMMA.16816.F32 R52, R32.reuse, R10, R52 ;  /* 0x0000000a2034723c */ /* 0x044ff00000001834 */
[C---:B----4-:R-:W-:Y:S01]  /*eb520*/  HMMA.16816.F32 R48, R32.reuse, R8, R48 ;  /* 0x000000082030723c */ /* 0x050fe20000001830 */
[----:B------:R-:W-:Y:S10]  /*eb530*/  STL.64 [R1+0x9220], R10 ;  /* 0x0092200a01007387 */ /* 0x000ff40000100a00 */
        /* <DEDUP_REMOVED lines=10> */
[----:B-1----:R-:W-:Y:S01]  /*eb5e0*/  HMMA.16816.F32 R4, R32, R2, R28 ;  /* 0x000000022004723c */ /* 0x002fe2000000181c */
[----:B------:R-:W-:-:S02]  /*eb5f0*/  F2FP.F16.E5M2.UNPACK_B R32, R18 ;  /* 0x00000012ff20723e */ /* 0x000fc400020004ff */
[----:B------:R-:W-:Y:S02]  /*eb600*/  F2FP.F16.E5M2.UNPACK_B R33, R19 ;  /* 0x00000013ff21723e */ /* 0x000fe400020004ff */
[----:B------:R-:W-:Y:S02]  /*eb610*/  F2FP.F16.E5M2.UNPACK_B R34, R60 ;  /* 0x0000003cff22723e */ /* 0x000fe400020004ff */
[----:B------:R-:W-:-:S04]  /*eb620*/  F2FP.F16.E5M2.UNPACK_B R35, R61 ;  /* 0x0000003dff23723e */ /* 0x000fc800020004ff */
[----:B------:R-:W-:Y:S04]  /*eb630*/  STL.64 [R1+0x1420], R8 ;  /* 0x0014200801007387 */ /* 0x000fe80000100a00 */
[----:B------:R0:W-:Y:S04]  /*eb640*/  STL.64 [R1+0x1428], R10 ;  /* 0x0014280a01007387 */ /* 0x0001e80000100a00 */
[----:B------:R-:W-:Y:S04]  /*eb650*/  STL [R1+0x91d0], R3 ;  /* 0x0091d00301007387 */ /* 0x000fe80000100800 */
[----:B------:R-:W-:Y:S04]  /*eb660*/  STL.64 [R1+0x450], R4 ;  /* 0x0004500401007387 */ /* 0x000fe80000100a00 */
[----:B------:R1:W-:Y:S04]  /*eb670*/  STL.64 [R1+0x458], R6 ;  /* 0x0004580601007387 */ /* 0x0003e80000100a00 */
[----:B------:R-:W2:Y:S01]  /*eb680*/  LDL.LU R20, [R1+0x680] ;  /* 0x0006800001147983 */ /* 0x000ea20000300800 */
[C---:B0-----:R-:W-:Y:S08]  /*eb690*/  HMMA.16816.F32 R8, R32.reuse, R16, R36 ;  /* 0x000000102008723c */ /* 0x041ff00000001824 */
        /* <DEDUP_REMOVED lines=119> */
[C---:B--2---:R-:W-:Y:S08]  /*ebe10*/  HMMA.16816.F32 R48, R32.reuse, R14, R48 ;  /* 0x0000000e2030723c */ /* 0x044ff00000001830 */
[C---:B------:R-:W-:Y:S08]  /*ebe20*/  HMMA.16816.F32 R44, R32.reuse, R12, R44 ;  /* 0x0000000c202c723c */ /* 0x040ff0000000182c */
[C---:B----4-:R-:W-:Y:S01]  /*ebe30*/  HMMA.16816.F32 R40, R32.reuse, R10, R40 ;  /* 0x0000000a2028723c */ /* 0x050fe20000001828 */
        /* <DEDUP_REMOVED lines=148> */
[----:B---3--:R-:W-:Y:S11]  /*ec780*/  HMMA.16816.F32 R32, R32, R2, R40 ;  /* 0x000000022020723c */ /* 0x008ff60000001828 */
        /* <DEDUP_REMOVED lines=11> */
[C---:B------:R-:W-:Y:S08]  /*ec840*/  HMMA.16816.F32 R24, R32.reuse, R14, R20 ;  /* 0x0000000e2018723c */ /* 0x040ff00000001814 */
        /* <DEDUP_REMOVED lines=127> */
[----:B------:R-:W-:Y:S11]  /*ed040*/  HMMA.16816.F32 R40, R32, R6, R40 ;  /* 0x000000062028723c */ /* 0x000ff60000001828 */
[----:B------:R-:W-:Y:S04]  /*ed050*/  STL.64 [R1+0x1230], R52 ;  /* 0x0012303401007387 */ /* 0x000fe80000100a00 */
[----:B------:R-:W-:Y:S01]  /*ed060*/  STL.64 [R1+0x1238], R54 ;  /* 0x0012383601007387 */ /* 0x000fe20000100a00 */
[----:B------:R-:W-:-:S02]  /*ed070*/  IMAD R18, R22, 0x100, R21 ;  /* 0x0000010016127824 */ /* 0x000fc400078e0215 */
        /* <DEDUP_REMOVED lines=150> */
[C---:B------:R-:W-:Y:S08]  /*ed9e0*/  HMMA.16816.F32 R48, R32.reuse, R16, R48 ;  /* 0x000000102030723c */ /* 0x040ff00000001830 */
[C---:B---3--:R-:W-:Y:S01]  /*ed9f0*/  HMMA.16816.F32 R44, R32.reuse, R14, R44 ;  /* 0x0000000e202c723c */ /* 0x048fe2000000182c */
[----:B------:R-:W-:Y:S07]  /*eda00*/  STL [R1+0x9088], R3 ;  /* 0x0090880301007387 */ /* 0x000fee0000100800 */
[C---:B------:R-:W-:Y:S01]  /*eda10*/  HMMA.16816.F32 R40, R32.reuse, R12, R40 ;  /* 0x0000000c2028723c */ /* 0x040fe20000001828 */
[----:B------:R-:W-:Y:S04]  /*eda20*/  STL.64 [R1+0x940], R52 ;  /* 0x0009403401007387 */ /* 0x000fe80000100a00 */
[----:B------:R-:W-:Y:S03]  /*eda30*/  STL.64 [R1+0x948], R54 ;  /* 0x0009483601007387 */ /* 0x000fe60000100a00 */
[C---:B------:R-:W-:Y:S01]  /*eda40*/  HMMA.16816.F32 R24, R32.reuse, R10, R24 ;  /* 0x0000000a2018723c */ /* 0x040fe20000001818 */
        /* <DEDUP_REMOVED lines=129> */
[----:B------:R-:W-:Y:S01]  /*ee260*/  STL.64 [R1+0x10c8], R54 ;  /* 0x0010c83601007387 */ /* 0x000fe20000100a00 */
        /* <DEDUP_REMOVED lines=132> */
[----:B------:R-:W-:-:S03]  /*eeab0*/  IMAD R61, R61, 0x100, R0 ;  /* 0x000001003d3d7824 */ /* 0x000fc600078e0200 */
        /* <DEDUP_REMOVED lines=16> */
[C---:B------:R-:W-:Y:S08]  /*eebc0*/  HMMA.16816.F32 R44, R32.reuse, R10, R44 ;  /* 0x0000000a202c723c */ /* 0x040ff0000000182c */
        /* <DEDUP_REMOVED lines=113> */
[----:B------:R-:W-:-:S14]  /*ef2e0*/  IMAD R60, R45, 0x100, R44 ;  /* 0x000001002d3c7824 */ /* 0x000fdc00078e022c */
[----:B------:R-:W-:Y:S04]  /*ef2f0*/  STL.64 [R1+0xbc0], R24 ;  /* 0x000bc01801007387 */ /* 0x000fe80000100a00 */
[----:B------:R0:W-:Y:S04]  /*ef300*/  STL.64 [R1+0xbc8], R26 ;  /* 0x000bc81a01007387 */ /* 0x0001e80000100a00 */
[----:B0-----:R-:W4:Y:S04]  /*ef310*/  LDL.LU.64 R26, [R1+0x8f80] ;  /* 0x008f8000011a7983 */ /* 0x001f280000300a00 */
[----:B------:R-:W4:Y:S01]  /*ef320*/  LDL.LU.64 R24, [R1+0x8f78] ;  /* 0x008f780001187983 */ /* 0x000f220000300a00 */
[----:B------:R-:W-:Y:S01]  /*ef330*/  IMAD R61, R47, 0x100, R46 ;  /* 0x000001002f3d7824 */ /* 0x000fe200078e022e */
[C---:B---3--:R-:W-:Y:S08]  /*ef340*/  HMMA.16816.F32 R20, R32.reuse, R6, R20 ;  /* 0x000000062014723c */ /* 0x048ff00000001814 */
        /* <DEDUP_REMOVED lines=8> */
[----:B0-----:R-:W3:Y:S04]  /*ef3d0*/  LDL.LU R55, [R1+0x7818] ;  /* 0x0078180001377983 */ /* 0x001ee80000300800 */
[----:B------:R-:W3:Y:S04]  /*ef3e0*/  LDL.LU R48, [R1+0x7814] ;  /* 0x0078140001307983 */ /* 0x000ee80000300800 */
[----:B------:R-:W2:Y:S04]  /*ef3f0*/  LDL.LU R49, [R1+0x7820] ;  /* 0x0078200001317983 */ /* 0x000ea80000300800 */
[----:B------:R-:W2:Y:S04]  /*ef400*/  LDL.LU R50, [R1+0x781c] ;  /* 0x00781c0001327983 */ /* 0x000ea80000300800 */
[----:B------:R-:W2:Y:S04]  /*ef410*/  LDL.LU R51, [R1+0x7828] ;  /* 0x0078280001337983 */ /* 0x000ea80000300800 */
[----:B------:R-:W2:Y:S04]  /*ef420*/  LDL.LU R44, [R1+0x7824] ;  /* 0x00782400012c7983 */ /* 0x000ea80000300800 */
[----:B------:R-:W2:Y:S04]  /*ef430*/  LDL.LU R45, [R1+0x7830] ;  /* 0x00783000012d7983 */ /* 0x000ea80000300800 */
[----:B------:R-:W2:Y:S04]  /*ef440*/  LDL.LU R46, [R1+0x782c] ;  /* 0x00782c00012e7983 */ /* 0x000ea80000300800 */
[----:B------:R-:W2:Y:S04]  /*ef450*/  LDL.LU.64 R30, [R1+0x8f60] ;  /* 0x008f6000011e7983 */ /* 0x000ea80000300a00 */
[----:B------:R-:W2:Y:S04]  /*ef460*/  LDL.LU.64 R28, [R1+0x8f58] ;  /* 0x008f5800011c7983 */ /* 0x000ea80000300a00 */
        /* <DEDUP_REMOVED lines=8> */
[----:B------:R-:W-:Y:S01]  /*ef4f0*/  HMMA.16816.F32 R40, R32, R12, R40 ;  /* 0x0000000c2028723c */ /* 0x000fe20000001828 */
[----:B------:R-:W2:Y:S04]  /*ef500*/  LDL.LU.64 R38, [R1+0x8f50] ;  /* 0x008f500001267983 */ /* 0x000ea80000300a00 */
[----:B------:R-:W2:Y:S04]  /*ef510*/  LDL.LU.64 R36, [R1+0x8f48] ;  /* 0x008f480001247983 */ /* 0x000ea80000300a00 */
[----:B------:R0:W-:Y:S04]  /*ef520*/  STL.64 [R1+0xfd0], R16 ;  /* 0x000fd01001007387 */ /* 0x0001e80000100a00 */
[----:B------:R1:W-:Y:S04]  /*ef530*/  STL.64 [R1+0xfd8], R18 ;  /* 0x000fd81201007387 */ /* 0x0003e80000100a00 */
[----:B0-----:R-:W2:Y:S04]  /*ef540*/  LDL.LU R16, [R1] ;  /* 0x0000000001107983 */ /* 0x001ea80000300800 */
[----:B------:R-:W2:Y:S04]  /*ef550*/  LDL.LU R17, [R1+0x4] ;  /* 0x0000040001117983 */ /* 0x000ea80000300800 */
[----:B-1----:R-:W2:Y:S04]  /*ef560*/  LDL.LU R18, [R1+0x8] ;  /* 0x0000080001127983 */ /* 0x002ea80000300800 */
[----:B------:R-:W-:Y:S04]  /*ef570*/  STL.64 [R1+0xfc0], R56 ;  /* 0x000fc03801007387 */ /* 0x000fe80000100a00 */
[----:B------:R0:W-:Y:S04]  /*ef580*/  STL.64 [R1+0xfc8], R58 ;  /* 0x000fc83a01007387 */ /* 0x0001e80000100a00 */
[----:B0-----:R-:W2:Y:S04]  /*ef590*/  LDL.LU.64 R58, [R1+0x8f40] ;  /* 0x008f4000013a7983 */ /* 0x001ea80000300a00 */
[----:B------:R-:W2:Y:S04]  /*ef5a0*/  LDL.LU.64 R56, [R1+0x8f38] ;  /* 0x008f380001387983 */ /* 0x000ea80000300a00 */
[----:B------:R0:W-:Y:S04]  /*ef5b0*/  STL.64 [R1+0xfb0], R40 ;  /* 0x000fb02801007387 */ /* 0x0001e80000100a00 */
[----:B------:R-:W-:Y:S04]  /*ef5c0*/  STL [R1+0xfb8], R42 ;  /* 0x000fb82a01007387 */ /* 0x000fe80000100800 */
[----:B------:R-:W2:Y:S04]  /*ef5d0*/  LDL.LU R12, [R1+0x10] ;  /* 0x00001000010c7983 */ /* 0x000ea80000300800 */
[----:B------:R-:W2:Y:S04]  /*ef5e0*/  LDL.LU R13, [R1+0x14] ;  /* 0x00001400010d7983 */ /* 0x000ea80000300800 */
[----:B------:R-:W2:Y:S04]  /*ef5f0*/  LDL.LU R14, [R1+0x18] ;  /* 0x00001800010e7983 */ /* 0x000ea80000300800 */
[----:B------:R-:W2:Y:S01]  /*ef600*/  LDL.LU R15, [R1+0x1c] ;  /* 0x00001c00010f7983 */ /* 0x000ea20000300800 */
[----:B------:R-:W-:-:S02]  /*ef610*/  IMAD.MOV.U32 R19, RZ, RZ, R0 ;  /* 0x000000ffff137224 */ /* 0x000fc400078e0000 */
[----:B------:R-:W-:Y:S01]  /*ef620*/  IMAD.MOV.U32 R0, RZ, RZ, R43 ;  /* 0x000000ffff007224 */ /* 0x000fe200078e002b */
[----:B------:R-:W3:Y:S04]  /*ef630*/  LDL R47, [R1+0x1aa8] ;  /* 0x001aa800012f7983 */ /* 0x000ee80000100800 */
[----:B0-----:R-:W3:Y:S04]  /*ef640*/  LDL R40, [R1+0x1aac] ;  /* 0x001aac0001287983 */ /* 0x001ee80000100800 */
[----:B------:R-:W-:Y:S01]  /*ef650*/  STL [R1+0x8840], R0 ;  /* 0x0088400001007387 */ /* 0x000fe20000100800 */
[C---:B--2---:R-:W-:Y:S08]  /*ef660*/  HMMA.16816.F32 R12, R32.reuse, R10, R12 ;  /* 0x0000000a200c723c */ /* 0x044ff0000000180c */
[C---:B------:R-:W-:Y:S11]  /*ef670*/  HMMA.16816.F32 R8, R32.reuse, R8, R16 ;  /* 0x000000082008723c */ /* 0x040ff60000001810 */
[----:B------:R-:W-:Y:S04]  /*ef680*/  STL.64 [R1+0xfa0], R12 ;  /* 0x000fa00c01007387 */ /* 0x000fe80000100a00 */
[----:B------:R0:W-:Y:S02]  /*ef690*/  STL.64 [R1+0xfa8], R14 ;  /* 0x000fa80e01007387 */ /* 0x0001e40000100a00 */
[C---:B0-----:R-:W-:Y:S08]  /*ef6a0*/  HMMA.16816.F32 R12, R32.reuse, R6, R56 ;  /* 0x00000006200c723c */ /* 0x041ff00000001838 */
[C---:B------:R-:W-:Y:S08]  /*ef6b0*/  HMMA.16816.F32 R4, R32.reuse, R4, R36 ;  /* 0x000000042004723c */ /* 0x040ff00000001824 */
[----:B------:R-:W-:Y:S01]  /*ef6c0*/  HMMA.16816.F32 R36, R32, R2, R28 ;  /* 0x000000022024723c */ /* 0x000fe2000000181c */
[----:B------:R-:W-:Y:S04]  /*ef6d0*/  STL.64 [R1+0xf90], R8 ;  /* 0x000f900801007387 */ /* 0x000fe80000100a00 */
[----:B------:R-:W-:Y:S04]  /*ef6e0*/  STL.64 [R1+0xf98], R10 ;  /* 0x000f980a01007387 */ /* 0x000fe80000100a00 */
[----:B------:R-:W2:Y:S01]  /*ef6f0*/  LDL R41, [R1+0x1ab8] ;  /* 0x001ab80001297983 */ /* 0x000ea20000100800 */
        /* <DEDUP_REMOVED lines=8> */
[----:B------:R-:W2:Y:S04]  /*ef780*/  LDL R42, [R1+0x1abc] ;  /* 0x001abc00012a7983 */ /* 0x000ea80000100800 */
[----:B------:R-:W2:Y:S04]  /*ef790*/  LDL R43, [R1+0x1ac8] ;  /* 0x001ac800012b7983 */ /* 0x000ea80000100800 */
[----:B------:R-:W-:Y:S04]  /*ef7a0*/  STL.64 [R1+0xe90], R4 ;  /* 0x000e900401007387 */ /* 0x000fe80000100a00 */
[----:B------:R0:W-:Y:S04]  /*ef7b0*/  STL.64 [R1+0xe98], R6 ;  /* 0x000e980601007387 */ /* 0x0001e80000100a00 */
[----:B------:R-:W-:Y:S04]  /*ef7c0*/  STL [R1+0x8804], R36 ;  /* 0x0088042401007387 */ /* 0x000fe80000100800 */
[----:B------:R-:W-:Y:S04]  /*ef7d0*/  STL [R1+0x8800], R37 ;  /* 0x0088002501007387 */ /* 0x000fe80000100800 */
[----:B------:R-:W-:Y:S04]  /*ef7e0*/  STL [R1+0x87fc], R38 ;  /* 0x0087fc2601007387 */ /* 0x000fe80000100800 */
[----:B------:R-:W-:Y:S01]  /*ef7f0*/  STL [R1+0x87f8], R39 ;  /* 0x0087f82701007387 */ /* 0x000fe20000100800 */
[----:B----4-:R-:W-:-:S02]  /*ef800*/  IMAD.MOV.U32 R28, RZ, RZ, R24 ;  /* 0x000000ffff1c7224 */ /* 0x010fc400078e0018 */
[----:B------:R-:W-:Y:S01]  /*ef810*/  IMAD.MOV.U32 R29, RZ, RZ, R25 ;  /* 0x000000ffff1d7224 */ /* 0x000fe200078e0019 */
[----:B------:R-:W4:Y:S04]  /*ef820*/  LDL.LU R24, [R1+0x8f34] ;  /* 0x008f340001187983 */ /* 0x000f280000300800 */
[----:B------:R-:W4:Y:S01]  /*ef830*/  LDL.LU R25, [R1+0x8f30] ;  /* 0x008f300001197983 */ /* 0x000f220000300800 */
[----:B------:R-:W-:Y:S02]  /*ef840*/  IMAD.MOV.U32 R30, RZ, RZ, R26 ;  /* 0x000000ffff1e7224 */ /* 0x000fe400078e001a */
[----:B------:R-:W-:Y:S01]  /*ef850*/  IMAD.MOV.U32 R31, RZ, RZ, R27 ;  /* 0x000000ffff1f7224 */ /* 0x000fe200078e001b */
[----:B------:R-:W4:Y:S04]  /*ef860*/  LDL.LU R26, [R1+0x8f2c] ;  /* 0x008f2c00011a7983 */ /* 0x000f280000300800 */
[----:B------:R-:W4:Y:S04]  /*ef870*/  LDL.LU R27, [R1+0x8f28] ;  /* 0x008f2800011b7983 */ /* 0x000f280000300800 */
[----:B------:R-:W4:Y:S01]  /*ef880*/  LDL R13, [R1+0x1acc] ;  /* 0x001acc00010d7983 */ /* 0x000f220000100800 */
[----:B---3--:R-:W-:-:S02]  /*ef890*/  IMAD R16, R48, 0x100, R55 ;  /* 0x0000010030107824 */ /* 0x008fc400078e0237 */
[----:B------:R-:W-:Y:S02]  /*ef8a0*/  IMAD R17, R50, 0x100, R49 ;  /* 0x0000010032117824 */ /* 0x000fe400078e0231 */
[----:B------:R-:W-:Y:S02]  /*ef8b0*/  IMAD R18, R44, 0x100, R51 ;  /* 0x000001002c127824 */ /* 0x000fe400078e0233 */
[----:B------:R-:W-:Y:S01]  /*ef8c0*/  IMAD R19, R46, 0x100, R45 ;  /* 0x000001002e137824 */ /* 0x000fe200078e022d */
[----:B------:R-:W3:Y:S04]  /*ef8d0*/  LDL R14, [R1+0x1ad8] ;  /* 0x001ad800010e7983 */ /* 0x000ee80000100800 */
[----:B------:R-:W3:Y:S04]  /*ef8e0*/  LDL.LU R32, [R1+0x20] ;  /* 0x0000200001207983 */ /* 0x000ee80000300800 */
[----:B------:R-:W3:Y:S04]  /*ef8f0*/  LDL.LU R33, [R1+0x24] ;  /* 0x0000240001217983 */ /* 0x000ee80000300800 */
[----:B------:R-:W3:Y:S01]  /*ef900*/  LDL.LU R34, [R1+0x28] ;  /* 0x0000280001227983 */ /* 0x000ee20000300800 */
[----:B------:R-:W-:-:S02]  /*ef910*/  F2FP.F16.E5M2.UNPACK_B R16, R16 ;  /* 0x00000010ff10723e */ /* 0x000fc400020004ff */
[----:B------:R-:W-:Y:S02]  /*ef920*/  F2FP.F16.E5M2.UNPACK_B R17, R17 ;  /* 0x00000011ff11723e */ /* 0x000fe400020004ff */
[----:B------:R-:W-:Y:S02]  /*ef930*/  F2FP.F16.E5M2.UNPACK_B R18, R18 ;  /* 0x00000012ff12723e */ /* 0x000fe400020004ff */
[----:B------:R-:W-:Y:S02]  /*ef940*/  F2FP.F16.E5M2.UNPACK_B R19, R19 ;  /* 0x00000013ff13723e */ /* 0x000fe400020004ff */
[----:B0-----:R-:W-:Y:S02]  /*ef950*/  F2FP.F16.E5M2.UNPACK_B R6, R47 ;  /* 0x0000002fff06723e */ /* 0x001fe400020004ff */
[----:B------:R-:W-:Y:S01]  /*ef960*/  F2FP.F16.E5M2.UNPACK_B R7, R40 ;  /* 0x00000028ff07723e */ /* 0x000fe200020004ff */
[----:B------:R-:W3:Y:S04]  /*ef970*/  LDL.LU R35, [R1+0x2c] ;  /* 0x00002c0001237983 */ /* 0x000ee80000300800 */
[----:B------:R-:W3:Y:S04]  /*ef980*/  LDL R15, [R1+0x1adc] ;  /* 0x001adc00010f7983 */ /* 0x000ee80000100800 */
[----:B------:R-:W3:Y:S01]  /*ef990*/  LDL R61, [R1+0x1ae8] ;  /* 0x001ae800013d7983 */ /* 0x000ee20000100800 */
[----:B--2---:R-:W-:-:S02]  /*ef9a0*/  F2FP.F16.E5M2.UNPACK_B R8, R41 ;  /* 0x00000029ff08723e */ /* 0x004fc400020004ff */
[----:B------:R-:W-:-:S07]  /*ef9b0*/  F2FP.F16.E5M2.UNPACK_B R9, R42 ;  /* 0x0000002aff09723e */ /* 0x000fce00020004ff */
[C---:B------:R-:W-:Y:S08]  /*ef9c0*/  HMMA.16816.F32 R20, R16.reuse, R8, R20 ;  /* 0x000000081014723c */ /* 0x040ff00000001814 */
[----:B----4-:R-:W-:-:S15]  /*ef9d0*/  HMMA.16816.F32 R24, R16, R6, R24 ;  /* 0x000000061018723c */ /* 0x010fde0000001818 */
[----:B------:R-:W-:-:S04]  /*ef9e0*/  NOP ;  /* 0x0000000000007918 */ /* 0x000fc80000000000 */
[----:B------:R-:W-:Y:S04]  /*ef9f0*/  STL.64 [R1+0xf60], R24 ;  /* 0x000f601801007387 */ /* 0x000fe80000100a00 */
[----:B------:R3:W-:Y:S04]  /*efa00*/  STL.64 [R1+0xf68], R26 ;  /* 0x000f681a01007387 */ /* 0x0007e80000100a00 */
[----:B------:R-:W2:Y:S04]  /*efa10*/  LDL.LU R56, [R1+0x90] ;  /* 0x0000900001387983 */ /* 0x000ea80000300800 */
[----:B------:R0:W-:Y:S04]  /*efa20*/  STL.64 [R1+0xf50], R20 ;  /* 0x000f501401007387 */ /* 0x0001e80000100a00 */
[----:B------:R-:W-:Y:S04]  /*efa30*/  STL.64 [R1+0xf58], R22 ;  /* 0x000f581601007387 */ /* 0x000fe80000100a00 */
[----:B------:R-:W2:Y:S04]  /*efa40*/  LDL.LU R57, [R1+0x94] ;  /* 0x0000940001397983 */ /* 0x000ea80000300800 */
[----:B------:R-:W2:Y:S04]  /*efa50*/  LDL.LU R58, [R1+0x98] ;  /* 0x00009800013a7983 */ /* 0x000ea80000300800 */
[----:B------:R-:W2:Y:S04]  /*efa60*/  LDL.LU R59, [R1+0x9c] ;  /* 0x00009c00013b7983 */ /* 0x000ea80000300800 */
[----:B------:R-:W4:Y:S04]  /*efa70*/  LDL R60, [R1+0x1aec] ;  /* 0x001aec00013c7983 */ /* 0x000f280000100800 */
[----:B------:R-:W2:Y:S04]  /*efa80*/  LDL R48, [R1+0x1af8] ;  /* 0x001af80001307983 */ /* 0x000ea80000100800 */
[----:B------:R-:W2:Y:S04]  /*efa90*/  LDL.LU R44, [R1+0x1a80] ;  /* 0x001a8000012c7983 */ /* 0x000ea80000300800 */
[----:B------:R-:W2:Y:S04]  /*efaa0*/  LDL.LU R45, [R1+0x1a84] ;  /* 0x001a8400012d7983 */ /* 0x000ea80000300800 */
[----:B------:R-:W2:Y:S04]  /*efab0*/  LDL.LU R46, [R1+0x1a88] ;  /* 0x001a8800012e7983 */ /* 0x000ea80000300800 */
[----:B------:R-:W2:Y:S04]  /*efac0*/  LDL.LU R47, [R1+0x1a8c] ;  /* 0x001a8c00012f7983 */ /* 0x000ea80000300800 */
[----:B------:R-:W2:Y:S04]  /*efad0*/  LDL R49, [R1+0x1afc] ;  /* 0x001afc0001317983 */ /* 0x000ea80000100800 */
[----:B------:R-:W2:Y:S04]  /*efae0*/  LDL R50, [R1+0x1b08] ;  /* 0x001b080001327983 */ /* 0x000ea80000100800 */
[----:B------:R-:W2:Y:S04]  /*efaf0*/  LDL.LU R52, [R1+0x150] ;  /* 0x0001500001347983 */ /* 0x000ea80000300800 */
[----:B------:R-:W2:Y:S04]  /*efb00*/  LDL.LU R53, [R1+0x154] ;  /* 0x0001540001357983 */ /* 0x000ea80000300800 */
[----:B------:R-:W2:Y:S04]  /*efb10*/  LDL.LU R54, [R1+0x158] ;  /* 0x0001580001367983 */ /* 0x000ea80000300800 */
[----:B------:R-:W2:Y:S04]  /*efb20*/  LDL.LU R55, [R1+0x15c] ;  /* 0x00015c0001377983 */ /* 0x000ea80000300800 */
[----:B------:R-:W2:Y:S04]  /*efb30*/  LDL R51, [R1+0x1b0c] ;  /* 0x001b0c0001337983 */ /* 0x000ea80000100800 */
[----:B------:R-:W2:Y:S04]  /*efb40*/  LDL R40, [R1+0x1b18] ;  /* 0x001b180001287983 */ /* 0x000ea80000100800 */
[----:B------:R-:W2:Y:S01]  /*efb50*/  LDL R41, [R1+0x1b1c] ;  /* 0x001b1c0001297983 */ /* 0x000ea20000100800 */
[----:B------:R-:W-:-:S03]  /*efb60*/  F2FP.F16.E5M2.UNPACK_B R12, R43 ;  /* 0x0000002bff0c723e */ /* 0x000fc600020004ff */
[----:B------:R-:W2:Y:S04]  /*efb70*/  LDL.LU R42, [R1+0x7838] ;  /* 0x00783800012a7983 */ /* 0x000ea80000300800 */
[----:B------:R-:W2:Y:S01]  /*efb80*/  LDL.LU R43, [R1+0x7834] ;  /* 0x00783400012b7983 */ /* 0x000ea20000300800 */
[----:B------:R-:W-:-:S07]  /*efb90*/  F2FP.F16.E5M2.UNPACK_B R13, R13 ;  /* 0x0000000dff0d723e */ /* 0x000fce00020004ff */
[----:B---3--:R-:W-:Y:S01]  /*efba0*/  HMMA.16816.F32 R24, R16, R12, R32 ;  /* 0x0000000c1018723c */ /* 0x008fe20000001820 */
[----:B0-----:R-:W-:Y:S02]  /*efbb0*/  F2FP.F16.E5M2.UNPACK_B R20, R14 ;  /* 0x0000000eff14723e */ /* 0x001fe400020004ff */
[----:B------:R-:W-:Y:S02]  /*efbc0*/  F2FP.F16.E5M2.UNPACK_B R21, R15 ;  /* 0x0000000fff15723e */ /* 0x000fe400020004ff */
[----:B------:R-:W-:-:S14]  /*efbd0*/  F2FP.F16.E5M2.UNPACK_B R14, R61 ;  /* 0x0000003dff0e723e */ /* 0x000fdc00020004ff */
[----:B------:R-:W-:Y:S04]  /*efbe0*/  STL.64 [R1+0xf40], R24 ;  /* 0x000f401801007387 */ /* 0x000fe80000100a00 */
[----:B------:R0:W-:Y:S02]  /*efbf0*/  STL.64 [R1+0xf48], R26 ;  /* 0x000f481a01007387 */ /* 0x0001e40000100a00 */
[----:B0-----:R-:W-:-:S15]  /*efc00*/  HMMA.16816.F32 R24, R16, R20, R28 ;  /* 0x000000141018723c */ /* 0x001fde000000181c */
[----:B------:R-:W-:-:S04]  /*efc10*/  NOP ;  /* 0x0000000000007918 */ /* 0x000fc80000000000 */
[----:B------:R-:W-:Y:S02]  /*efc20*/  IMAD.MOV.U32 R36, RZ, RZ, R24 ;  /* 0x000000ffff247224 */ /* 0x000fe400078e0018 */
[----:B------:R-:W-:Y:S02]  /*efc30*/  IMAD.MOV.U32 R37, RZ, RZ, R25 ;  /* 0x000000ffff257224 */ /* 0x000fe400078e0019 */
[----:B------:R-:W-:Y:S02]  /*efc40*/  IMAD.MOV.U32 R38, RZ, RZ, R26 ;  /* 0x000000ffff267224 */ /* 0x000fe400078e001a */
[----:B------:R-:W-:-:S05]  /*efc50*/  IMAD.MOV.U32 R39, RZ, RZ, R27 ;  /* 0x000000ffff277224 */ /* 0x000fca00078e001b */
[----:B------:R0:W-:Y:S04]  /*efc60*/  STL [R1+0x8814], R39 ;  /* 0x0088142701007387 */ /* 0x0001e80000100800 */
[----:B------:R1:W-:Y:S04]  /*efc70*/  STL [R1+0x8810], R38 ;  /* 0x0088102601007387 */ /* 0x0003e80000100800 */
[----:B------:R3:W-:Y:S04]  /*efc80*/  STL [R1+0x880c], R37 ;  /* 0x00880c2501007387 */ /* 0x0007e80000100800 */
[----:B------:R0:W-:Y:S01]  /*efc90*/  STL [R1+0x8808], R36 ;  /* 0x0088082401007387 */ /* 0x0001e20000100800 */
[----:B----4-:R-:W-:-:S07]  /*efca0*/  F2FP.F16.E5M2.UNPACK_B R15, R60 ;  /* 0x0000003cff0f723e */ /* 0x010fce00020004ff */
[----:B--2---:R-:W-:Y:S01]  /*efcb0*/  HMMA.16816.F32 R24, R16, R14, R56 ;  /* 0x0000000e1018723c */ /* 0x004fe20000001838 */
[----:B------:R-:W-:Y:S02]  /*efcc0*/  F2FP.F16.E5M2.UNPACK_B R10, R48 ;  /* 0x00000030ff0a723e */ /* 0x000fe400020004ff */
[----:B------:R-:W-:Y:S02]  /*efcd0*/  F2FP.F16.E5M2.UNPACK_B R11, R49 ;  /* 0x00000031ff0b723e */ /* 0x000fe400020004ff */
[----:B------:R-:W-:-:S14]  /*efce0*/  F2FP.F16.E5M2.UNPACK_B R4, R50 ;  /* 0x00000032ff04723e */ /* 0x000fdc00020004ff */
[----:B0-----:R-:W-:Y:S02]  /*efcf0*/  IMAD.MOV.U32 R39, RZ, RZ, R24 ;  /* 0x000000ffff277224 */ /* 0x001fe400078e0018 */
[----:B-1----:R-:W-:Y:S02]  /*efd00*/  IMAD.MOV.U32 R38, RZ, RZ, R25 ;  /* 0x000000ffff267224 */ /* 0x002fe400078e0019 */
[----:B---3--:R-:W-:Y:S02]  /*efd10*/  IMAD.MOV.U32 R37, RZ, RZ, R26 ;  /* 0x000000ffff257224 */ /* 0x008fe400078e001a */
[----:B------:R-:W-:Y:S02]  /*efd20*/  IMAD.MOV.U32 R36, RZ, RZ, R27 ;  /* 0x000000ffff247224 */ /* 0x000fe400078e001b */
[----:B------:R-:W-:Y:S01]  /*efd30*/  HMMA.16816.F32 R24, R16, R10, R52 ;  /* 0x0000000a1018723c */ /* 0x000fe20000001834 */
[----:B------:R-:W-:Y:S01]  /*efd40*/  F2FP.F16.E5M2.UNPACK_B R5, R51 ;  /* 0x00000033ff05723e */ /* 0x000fe200020004ff */
[----:B------:R-:W-:Y:S04]  /*efd50*/  STL.64 [R1+0x8820], R38 ;  /* 0x0088202601007387 */ /* 0x000fe80000100a00 */
[----:B------:R-:W-:-:S13]  /*efd60*/  STL.64 [R1+0x8818], R36 ;  /* 0x0088182401007387 */ /* 0x000fda0000100a00 */
[----:B------:R-:W-:Y:S04]  /*efd70*/  STL.64 [R1+0xf10], R24 ;  /* 0x000f101801007387 */ /* 0x000fe80000100a00 */
[----:B------:R0:W-:Y:S02]  /*efd80*/  STL.64 [R1+0xf18], R26 ;  /* 0x000f181a01007387 */ /* 0x0001e40000100a00 */
[----:B0-----:R-:W-:-:S15]  /*efd90*/  HMMA.16816.F32 R24, R16, R4, R44 ;  /* 0x000000041018723c */ /* 0x001fde000000182c */
[----:B------:R-:W-:-:S04]  /*efda0*/  NOP ;  /* 0x0000000000007918 */ /* 0x000fc80000000000 */
        /* <DEDUP_REMOVED lines=36> */
[----:B------:R-:W-:-:S02]  /*efff0*/  F2FP.F16.E5M2.UNPACK_B R2, R40 ;  /* 0x00000028ff02723e */ /* 0x000fc400020004ff */
[----:B------:R-:W-:Y:S01]  /*f0000*/  F2FP.F16.E5M2.UNPACK_B R3, R41 ;  /* 0x00000029ff03723e */ /* 0x000fe200020004ff */
[----:B------:R-:W4:Y:S01]  /*f0010*/  LDL.LU R40, [R1+0xea0] ;  /* 0x000ea00001287983 */ /* 0x000f220000300800 */
[----:B------:R-:W-:-:S03]  /*f0020*/  IMAD R22, R43, 0x100, R42 ;  /* 0x000001002b167824 */ /* 0x000fc600078e022a */
[----:B------:R-:W4:Y:S04]  /*f0030*/  LDL.LU R41, [R1+0xea4] ;  /* 0x000ea40001297983 */ /* 0x000f280000300800 */
[----:B------:R-:W4:Y:S04]  /*f0040*/  LDL.LU R42, [R1+0xea8] ;  /* 0x000ea800012a7983 */ /* 0x000f280000300800 */
[----:B------:R-:W4:Y:S01]  /*f0050*/  LDL.LU R43, [R1+0xeac] ;  /* 0x000eac00012b7983 */ /* 0x000f220000300800 */
[----:B--2---:R-:W-:Y:S01]  /*f0060*/  HMMA.16816.F32 R16, R16, R2, R36 ;  /* 0x000000021010723c */ /* 0x004fe20000001824 */
[----:B---3--:R-:W-:-:S02]  /*f0070*/  IMAD R23, R26, 0x100, R25 ;  /* 0x000001001a177824 */ /* 0x008fc400078e0219 */
[----:B----4-:R-:W-:Y:S02]  /*f0080*/  IMAD R24, R0, 0x100, R27 ;  /* 0x0000010000187824 */ /* 0x010fe400078e021b */
[----:B------:R-:W-:-:S14]  /*f0090*/  IMAD R25, R60, 0x100, R61 ;  /* 0x000001003c197824 */ /* 0x000fdc00078e023d */
[----:B------:R-:W-:Y:S01]  /*f00a0*/  IMAD.MOV.U32 R61, RZ, RZ, R18 ;  /* 0x000000ffff3d7224 */ /* 0x000fe200078e0012 */
[----:B------:R0:W-:Y:S01]  /*f00b0*/  STL.64 [R1+0xe80], R16 ;  /* 0x000e801001007387 */ /* 0x0001e20000100a00 */
[----:B------:R-:W-:Y:S01]  /*f00c0*/  IMAD.MOV.U32 R60, RZ, RZ, R19 ;  /* 0x000000ffff3c7224 */ /* 0x000fe200078e0013 */
[----:B------:R-:W-:Y:S02]  /*f00d0*/  F2FP.F16.E5M2.UNPACK_B R18, R24 ;  /* 0x00000018ff12723e */ /* 0x000fe400020004ff */
[----:B------:R-:W-:Y:S02]  /*f00e0*/  F2FP.F16.E5M2.UNPACK_B R19, R25 ;  /* 0x00000019ff13723e */ /* 0x000fe400020004ff */
[----:B0-----:R-:W-:Y:S02]  /*f00f0*/  F2FP.F16.E5M2.UNPACK_B R16, R22 ;  /* 0x00000016ff10723e */ /* 0x001fe400020004ff */
[----:B------:R-:W-:-:S07]  /*f0100*/  F2FP.F16.E5M2.UNPACK_B R17, R23 ;  /* 0x00000017ff11723e */ /* 0x000fce00020004ff */
[C---:B------:R-:W-:Y:S08]  /*f0110*/  HMMA.16816.F32 R32, R16.reuse, R6, R32 ;  /* 0x000000061020723c */ /* 0x040ff00000001820 */
[C---:B------:R-:W-:Y:S01]  /*f0120*/  HMMA.16816.F32 R24, R16.reuse, R8, R28 ;  /* 0x000000081018723c */ /* 0x040fe2000000181c */
[----:B------:R0:W-:Y:S04]  /*f0130*/  STL [R1+0x87dc], R60 ;  /* 0x0087dc3c01007387 */ /* 0x0001e80000100800 */
[----:B------:R1:W-:Y:S03]  /*f0140*/  STL [R1+0x87d8], R61 ;  /* 0x0087d83d01007387 */ /* 0x0003e60000100800 */
[----:B------:R-:W-:Y:S03]  /*f0150*/  HMMA.16816.F32 R28, R16, R12, R56 ;  /* 0x0000000c101c723c */ /* 0x000fe60000001838 */
[----:B------:R-:W-:Y:S04]  /*f0160*/  STL.64 [R1+0xf00], R32 ;  /* 0x000f002001007387 */ /* 0x000fe80000100a00 */
[----:B------:R-:W-:Y:S04]  /*f0170*/  STL.64 [R1+0xf08], R34 ;  /* 0x000f082201007387 */ /* 0x000fe80000100a00 */
[----:B0-----:R-:W-:Y:S01]  /*f0180*/  IMAD.MOV.U32 R60, RZ, RZ, R26 ;  /* 0x000000ffff3c7224 */ /* 0x001fe200078e001a */
[----:B------:R0:W-:Y:S01]  /*f0190*/  STL.64 [R1+0xef0], R24 ;  /* 0x000ef01801007387 */ /* 0x0001e20000100a00 */
[----:B-1----:R-:W-:-:S02]  /*f01a0*/  IMAD.MOV.U32 R61, RZ, RZ, R27 ;  /* 0x000000ffff3d7224 */ /* 0x002fc400078e001b */
[----:B0-----:R-:W-:Y:S01]  /*f01b0*/  HMMA.16816.F32 R24, R16, R20, R52 ;  /* 0x000000141018723c */ /* 0x001fe20000001834 */
[----:B------:R-:W-:Y:S04]  /*f01c0*/  STL [R1+0x87e4], R60 ;  /* 0x0087e43c01007387 */ /* 0x000fe80000100800 */
[----:B------:R0:W-:Y:S04]  /*f01d0*/  STL [R1+0x87e0], R61 ;  /* 0x0087e03d01007387 */ /* 0x0001e80000100800 */
[----:B------:R-:W-:Y:S04]  /*f01e0*/  STL.64 [R1+0xee0], R28 ;  /* 0x000ee01c01007387 */ /* 0x000fe80000100a00 */
[----:B------:R-:W-:Y:S06]  /*f01f0*/  STL.64 [R1+0xee8], R30 ;  /* 0x000ee81e01007387 */ /* 0x000fec0000100a00 */
[----:B0-----:R-:W-:-:S02]  /*f0200*/  IMAD.MOV.U32 R61, RZ, RZ, R25 ;  /* 0x000000ffff3d7224 */ /* 0x001fc400078e0019 */
[----:B------:R-:W-:Y:S01]  /*f0210*/  IMAD.MOV.U32 R60, RZ, RZ, R24 ;  /* 0x000000ffff3c7224 */ /* 0x000fe200078e0018 */
[----:B------:R0:W-:Y:S04]  /*f0220*/  STL.64 [R1+0xed8], R26 ;  /* 0x000ed81a01007387 */ /* 0x0001e80000100a00 */
[----:B------:R-:W-:Y:S04]  /*f0230*/  STL [R1+0x87ec], R61 ;  /* 0x0087ec3d01007387 */ /* 0x000fe80000100800 */
[----:B------:R-:W-:Y:S04]  /*f0240*/  STL [R1+0x87e8], R60 ;  /* 0x0087e83c01007387 */ /* 0x000fe80000100800 */
[----:B------:R-:W-:Y:S04]  /*f0250*/  STL.64 [R1+0x8f10], R14 ;  /* 0x008f100e01007387 */ /* 0x000fe80000100a00 */
        /* <DEDUP_REMOVED lines=43> */
[----:B0-----:R-:W3:Y:S01]  /*f0510*/  LDL.LU R12, [R1+0x1a30] ;  /* 0x001a3000010c7983 */ /* 0x001ee20000300800 */
[----:B------:R-:W-:-:S03]  /*f0520*/  IMAD.MOV.U32 R61, RZ, RZ, R14 ;  /* 0x000000ffff3d7224 */ /* 0x000fc600078e000e */
[----:B------:R-:W3:Y:S01]  /*f0530*/  LDL.LU R13, [R1+0x1a34] ;  /* 0x001a3400010d7983 */ /* 0x000ee20000300800 */
[----:B------:R-:W-:-:S03]  /*f0540*/  IMAD.MOV.U32 R60, RZ, RZ, R15 ;  /* 0x000000ffff3c7224 */ /* 0x000fc600078e000f */
        /* <DEDUP_REMOVED lines=14> */
[----:B------:R0:W-:Y:S04]  /*f0630*/  STL [R1+0x87f4], R61 ;  /* 0x0087f43d01007387 */ /* 0x0001e80000100800 */
[----:B0-----:R-:W3:Y:S04]  /*f0640*/  LDL.LU R61, [R1+0x7860] ;  /* 0x00786000013d7983 */ /* 0x001ee80000300800 */
[----:B------:R0:W-:Y:S01]  /*f0650*/  STL [R1+0x87f0], R60 ;  /* 0x0087f03c01007387 */ /* 0x0001e20000100800 */
[----:B--2---:R-:W-:Y:S01]  /*f0660*/  HMMA.16816.F32 R16, R16, R2, R8 ;  /* 0x000000021010723c */ /* 0x004fe20000001808 */
[----:B------:R-:W-:-:S02]  /*f0670*/  IMAD R23, R23, 0x100, R25 ;  /* 0x0000010017177824 */ /* 0x000fc400078e0219 */
[----:B------:R-:W-:Y:S02]  /*f0680*/  IMAD R24, R26, 0x100, R24 ;  /* 0x000001001a187824 */ /* 0x000fe400078e0218 */
[----:B------:R-:W-:Y:S01]  /*f0690*/  IMAD R25, R0, 0x100, R27 ;  /* 0x0000010000197824 */ /* 0x000fe200078e021b */
[----:B------:R-:W2:Y:S04]  /*f06a0*/  LDL.LU.64 R10, [R1+0x8f20] ;  /* 0x008f2000010a7983 */ /* 0x000ea80000300a00 */
[----:B------:R-:W2:Y:S09]  /*f06b0*/  LDL.LU.64 R8, [R1+0x8f18] ;  /* 0x008f180001087983 */ /* 0x000eb20000300a00 */
[----:B------:R-:W-:Y:S04]  /*f06c0*/  STL [R1+0xe00], R16 ;  /* 0x000e001001007387 */ /* 0x000fe80000100800 */
[----:B------:R1:W-:Y:S01]  /*f06d0*/  STL [R1+0xe0c], R19 ;  /* 0x000e0c1301007387 */ /* 0x0003e20000100800 */
[----:B0-----:R-:W-:Y:S01]  /*f06e0*/  IMAD.MOV.U32 R60, RZ, RZ, R18 ;  /* 0x000000ffff3c7224 */ /* 0x001fe200078e0012 */
[----:B------:R-:W-:-:S02]  /*f06f0*/  F2FP.F16.E5M2.UNPACK_B R18, R24 ;  /* 0x00000018ff12723e */ /* 0x000fc400020004ff */
[----:B-1----:R-:W-:Y:S01]  /*f0700*/  F2FP.F16.E5M2.UNPACK_B R19, R25 ;  /* 0x00000019ff13723e */ /* 0x002fe200020004ff */
[----:B---3--:R-:W-:Y:S02]  /*f0710*/  IMAD R22, R22, 0x100, R61 ;  /* 0x0000010016167824 */ /* 0x008fe400078e023d */
[----:B------:R-:W-:Y:S01]  /*f0720*/  IMAD.MOV.U32 R61, RZ, RZ, R17 ;  /* 0x000000ffff3d7224 */ /* 0x000fe200078e0011 */
[----:B------:R-:W-:Y:S02]  /*f0730*/  F2FP.F16.E5M2.UNPACK_B R17, R23 ;  /* 0x00000017ff11723e */ /* 0x000fe400020004ff */
[----:B------:R-:W-:Y:S01]  /*f0740*/  F2FP.F16.E5M2.UNPACK_B R16, R22 ;  /* 0x00000016ff10723e */ /* 0x000fe200020004ff */
[----:B------:R-:W-:Y:S04]  /*f0750*/  STL [R1+0x8a40], R60 ;  /* 0x008a403c01007387 */ /* 0x000fe80000100800 */
[----:B------:R-:W-:Y:S04]  /*f0760*/  STL [R1+0x89bc], R61 ;  /* 0x0089bc3d01007387 */ /* 0x000fe80000100800 */
        /* <DEDUP_REMOVED lines=8> */
[----:B0-----:R-:W4:Y:S04]  /*f07f0*/  LDL.LU.64 R14, [R1+0x8f10] ;  /* 0x008f1000010e7983 */ /* 0x001f280000300a00 */
[----:B------:R-:W3:Y:S01]  /*f0800*/  LDL.LU.64 R12, [R1+0x8f08] ;  /* 0x008f0800010c7983 */ /* 0x000ee20000300a00 */
[----:B------:R-:W-:Y:S01]  /*f0810*/  HMMA.16816.F32 R32, R16, R20, R32 ;  /* 0x000000141020723c */ /* 0x000fe20000001820 */
[----:B------:R-:W-:-:S02]  /*f0820*/  IMAD R22, R49, 0x100, R48 ;  /* 0x0000010031167824 */ /* 0x000fc400078e0230 */
[----:B------:R-:W-:-:S05]  /*f0830*/  IMAD R23, R51, 0x100, R50 ;  /* 0x0000010033177824 */ /* 0x000fca00078e0232 */
[----:B--2---:R-:W-:-:S15]  /*f0840*/  HMMA.16816.F32 R24, R16, R8, R24 ;  /* 0x000000081018723c */ /* 0x004fde0000001818 */
[----:B------:R-:W-:-:S04]  /*f0850*/  NOP ;  /* 0x0000000000007918 */ /* 0x000fc80000000000 */
[----:B------:R-:W-:Y:S04]  /*f0860*/  STL.64 [R1+0xe60], R24 ;  /* 0x000e601801007387 */ /* 0x000fe80000100a00 */
[----:B------:R4:W-:Y:S01]  /*f0870*/  STL.64 [R1+0xe68], R26 ;  /* 0x000e681a01007387 */ /* 0x0009e20000100a00 */
[C---:B---3--:R-:W-:Y:S08]  /*f0880*/  HMMA.16816.F32 R36, R16.reuse, R12, R36 ;  /* 0x0000000c1024723c */ /* 0x048ff00000001824 */
[C---:B----4-:R-:W-:Y:S11]  /*f0890*/  HMMA.16816.F32 R24, R16.reuse, R14, R28 ;  /* 0x0000000e1018723c */ /* 0x050ff6000000181c */
        /* <DEDUP_REMOVED lines=9> */
[----:B------:R1:W-:Y:S01]  /*f0930*/  STL.64 [R1+0x8ef8], R8 ;  /* 0x008ef80801007387 */ /* 0x0003e20000100a00 */
[C---:B0-----:R-:W-:Y:S08]  /*f0940*/  HMMA.16816.F32 R12, R16.reuse, R10, R56 ;  /* 0x0000000a100c723c */ /* 0x041ff00000001838 */
[C---:B-1----:R-:W-:Y:S11]  /*f0950*/  HMMA.16816.F32 R8, R16.reuse, R4, R52 ;  /* 0x000000041008723c */ /* 0x042ff60000001834 */
        /* <DEDUP_REMOVED lines=34> */
[----:B------:R-:W4:Y:S04]  /*f0b80*/  LDL.LU R58, [R1+0x1988] ;  /* 0x00198800013a7983 */ /* 0x000f280000300800 */
[----:B------:R-:W4:Y:S04]  /*f0b90*/  LDL.LU R59, [R1+0x198c] ;  /* 0x00198c00013b7983 */ /* 0x000f280000300800 */
[----:B----4-:R-:W-:Y:S04]  /*f0ba0*/  STL.64 [R1+0x8ed0], R58 ;  /* 0x008ed03a01007387 */ /* 0x010fe80000100a00 */
[----:B---3--:R1:W-:Y:S04]  /*f0bb0*/  STL.64 [R1+0x8ec8], R56 ;  /* 0x008ec83801007387 */ /* 0x0083e80000100a00 */
[----:B--2---:R-:W2:Y:S04]  /*f0bc0*/  LDL.LU R28, [R1+0x1990] ;  /* 0x00199000011c7983 */ /* 0x004ea80000300800 */
        /* <DEDUP_REMOVED lines=62> */
[----:B------:R-:W2:Y:S02]  /*f0fb0*/  LDL.LU.64 R8, [R1+0x8ef8] ;  /* 0x008ef80001087983 */ /* 0x000ea40000300a00 */
[----:B--2---:R-:W-:-:S15]  /*f0fc0*/  HMMA.16816.F32 R12, R16, R8, R12 ;  /* 0x00000008100c723c */ /* 0x004fde000000180c */
[----:B------:R-:W-:-:S04]  /*f0fd0*/  NOP ;  /* 0x0000000000007918 */ /* 0x000fc80000000000 */
[----:B------:R-:W-:Y:S04]  /*f0fe0*/  STL.64 [R1+0xde0], R12 ;  /* 0x000de00c01007387 */ /* 0x000fe80000100a00 */
[----:B------:R0:W-:Y:S04]  /*f0ff0*/  STL.64 [R1+0xde8], R14 ;  /* 0x000de80e01007387 */ /* 0x0001e80000100a00 */
[----:B0-----:R-:W3:Y:S04]  /*f1000*/  LDL.LU.64 R14, [R1+0x8ef0] ;  /* 0x008ef000010e7983 */ /* 0x001ee80000300a00 */
[----:B------:R-:W2:Y:S01]  /*f1010*/  LDL.LU.64 R12, [R1+0x8ee8] ;  /* 0x008ee800010c7983 */ /* 0x000ea20000300a00 */
        /* <DEDUP_REMOVED lines=27> */
[----:B---3--:R-:W-:Y:S03]  /*f11d0*/  HMMA.16816.F32 R16, R16, R2, R48 ;  /* 0x000000021010723c */ /* 0x008fe60000001830 */
[----:B------:R-:W3:Y:S04]  /*f11e0*/  LDL.LU.64 R50, [R1+0x8e90] ;  /* 0x008e900001327983 */ /* 0x000ee80000300a00 */
[----:B------:R-:W3:Y:S01]  /*f11f0*/  LDL.LU.64 R48, [R1+0x8e88] ;  /* 0x008e880001307983 */ /* 0x000ee20000300a00 */
[----:B------:R-:W-:-:S02]  /*f1200*/  IMAD R22, R61, 0x100, R22 ;  /* 0x000001003d167824 */ /* 0x000fc400078e0216 */
[----:B------:R-:W-:Y:S02]  /*f1210*/  IMAD R23, R26, 0x100, R60 ;  /* 0x000001001a177824 */ /* 0x000fe400078e023c */
[----:B------:R-:W-:Y:S02]  /*f1220*/  IMAD R24, R0, 0x100, R27 ;  /* 0x0000010000187824 */ /* 0x000fe400078e021b */
[----:B------:R-:W-:-:S05]  /*f1230*/  IMAD R25, R41, 0x100, R40 ;  /* 0x0000010029197824 */ /* 0x000fca00078e0228 */
[----:B------:R0:W-:Y:S04]  /*f1240*/  STL.64 [R1+0xd00], R16 ;  /* 0x000d001001007387 */ /* 0x0001e80000100a00 */
[----:B------:R1:W-:Y:S01]  /*f1250*/  STL.64 [R1+0xd08], R18 ;  /* 0x000d081201007387 */ /* 0x0003e20000100a00 */
[----:B0-----:R-:W-:Y:S02]  /*f1260*/  F2FP.F16.E5M2.UNPACK_B R16, R22 ;  /* 0x00000016ff10723e */ /* 0x001fe400020004ff */
[----:B------:R-:W-:Y:S02]  /*f1270*/  F2FP.F16.E5M2.UNPACK_B R17, R23 ;  /* 0x00000017ff11723e */ /* 0x000fe400020004ff */
[----:B-1----:R-:W-:Y:S02]  /*f1280*/  F2FP.F16.E5M2.UNPACK_B R18, R24 ;  /* 0x00000018ff12723e */ /* 0x002fe400020004ff */
[----:B------:R-:W-:-:S07]  /*f1290*/  F2FP.F16.E5M2.UNPACK_B R19, R25 ;  /* 0x00000019ff13723e */ /* 0x000fce00020004ff */
[C---:B------:R-:W-:Y:S08]  /*f12a0*/  HMMA.16816.F32 R36, R16.reuse, R6, R36 ;  /* 0x000000061024723c */ /* 0x040ff00000001824 */
[C---:B------:R-:W-:Y:S11]  /*f12b0*/  HMMA.16816.F32 R24, R16.reuse, R8, R32 ;  /* 0x000000081018723c */ /* 0x040ff60000001820 */
[----:B------:R-:W-:Y:S04]  /*f12c0*/  STL.64 [R1+0xd70], R36 ;  /* 0x000d702401007387 */ /* 0x000fe80000100a00 */
[----:B------:R-:W-:Y:S04]  /*f12d0*/  STL.64 [R1+0xd78], R38 ;  /* 0x000d782601007387 */ /* 0x000fe80000100a00 */
[----:B------:R-:W-:Y:S04]  /*f12e0*/  STL.64 [R1+0xd60], R24 ;  /* 0x000d601801007387 */ /* 0x000fe80000100a00 */
[----:B------:R0:W-:Y:S02]  /*f12f0*/  STL.64 [R1+0xd68], R26 ;  /* 0x000d681a01007387 */ /* 0x0001e40000100a00 */
[C---:B0-----:R-:W-:Y:S08]  /*f1300*/  HMMA.16816.F32 R24, R16.reuse, R14, R52 ;  /* 0x0000000e1018723c */ /* 0x041ff00000001834 */
[C---:B--2---:R-:W-:Y:S08]  /*f1310*/  HMMA.16816.F32 R32, R16.reuse, R12, R28 ;  /* 0x0000000c1020723c */ /* 0x044ff0000000181c */
        /* <DEDUP_REMOVED lines=11> */
[C---:B---3--:R-:W-:Y:S08]  /*f13d0*/  HMMA.16816.F32 R12, R16.reuse, R10, R48 ;  /* 0x0000000a100c723c */ /* 0x048ff00000001830 */
[----:B0-----:R-:W-:Y:S11]  /*f13e0*/  HMMA.16816.F32 R8, R16, R4, R44 ;  /* 0x000000041008723c */ /* 0x001ff6000000182c */
        /* <DEDUP_REMOVED lines=69> */
[----:B--2---:R-:W-:Y:S03]  /*f1840*/  HMMA.16816.F32 R16, R16, R2, R4 ;  /* 0x000000021010723c */ /* 0x004fe60000001804 */
[----:B------:R-:W2:Y:S01]  /*f1850*/  LDL.LU.64 R6, [R1+0x8e80] ;  /* 0x008e800001067983 */ /* 0x000ea20000300a00 */
[----:B---3--:R-:W-:-:S03]  /*f1860*/  IMAD R23, R61, 0x100, R23 ;  /* 0x000001003d177824 */ /* 0x008fc600078e0217 */
[----:B------:R-:W3:Y:S01]  /*f1870*/  LDL.LU.64 R4, [R1+0x8e78] ;  /* 0x008e780001047983 */ /* 0x000ee20000300a00 */
[----:B----4-:R-:W-:Y:S02]  /*f1880*/  IMAD R24, R26, 0x100, R60 ;  /* 0x000001001a187824 */ /* 0x010fe400078e023c */
[----:B------:R-:W-:-:S09]  /*f1890*/  IMAD R25, R28, 0x100, R27 ;  /* 0x000001001c197824 */ /* 0x000fd200078e021b */
[----:B------:R0:W-:Y:S04]  /*f18a0*/  STL.64 [R1+0xc80], R16 ;  /* 0x000c801001007387 */ /* 0x0001e80000100a00 */
[----:B------:R1:W-:Y:S01]  /*f18b0*/  STL.64 [R1+0xc88], R18 ;  /* 0x000c881201007387 */ /* 0x0003e20000100a00 */
[----:B0-----:R-:W-:Y:S02]  /*f18c0*/  F2FP.F16.E5M2.UNPACK_B R16, R22 ;  /* 0x00000016ff10723e */ /* 0x001fe400020004ff */
[----:B------:R-:W-:Y:S02]  /*f18d0*/  F2FP.F16.E5M2.UNPACK_B R17, R23 ;  /* 0x00000017ff11723e */ /* 0x000fe400020004ff */
[----:B-1----:R-:W-:Y:S02]  /*f18e0*/  F2FP.F16.E5M2.UNPACK_B R18, R24 ;  /* 0x00000018ff12723e */ /* 0x002fe400020004ff */
[----:B------:R-:W-:Y:S01]  /*f18f0*/  F2FP.F16.E5M2.UNPACK_B R19, R25 ;  /* 0x00000019ff13723e */ /* 0x000fe200020004ff */
        /* <DEDUP_REMOVED lines=14> */
[----:B0-----:R-:W4:Y:S04]  /*f19e0*/  LDL.LU.64 R14, [R1+0x8e60] ;  /* 0x008e6000010e7983 */ /* 0x001f280000300a00 */
[----:B------:R-:W2:Y:S01]  /*f19f0*/  LDL.LU.64 R12, [R1+0x8e58] ;  /* 0x008e5800010c7983 */ /* 0x000ea20000300a00 */
[C---:B------:R-:W-:Y:S08]  /*f1a00*/  HMMA.16816.F32 R52, R16.reuse, R20, R52 ;  /* 0x000000141034723c */ /* 0x040ff00000001834 */
[----:B--2---:R-:W-:-:S15]  /*f1a10*/  HMMA.16816.F32 R32, R16, R12, R32 ;  /* 0x0000000c1020723c */ /* 0x004fde0000001820 */
        /* <DEDUP_REMOVED lines=8> */
[----:B------:R-:W2:Y:S01]  /*f1aa0*/  LDL.LU.64 R52, [R1+0x8e38] ;  /* 0x008e380001347983 */ /* 0x000ea20000300a00 */
[C---:B----4-:R-:W-:Y:S08]  /*f1ab0*/  HMMA.16816.F32 R24, R16.reuse, R14, R24 ;  /* 0x0000000e1018723c */ /* 0x050ff00000001818 */
[----:B------:R-:W-:Y:S01]  /*f1ac0*/  HMMA.16816.F32 R36, R16, R10, R36 ;  /* 0x0000000a1024723c */ /* 0x000fe20000001824 */
[----:B------:R-:W-:-:S02]  /*f1ad0*/  IMAD R22, R30, 0x100, R29 ;  /* 0x000001001e167824 */ /* 0x000fc400078e021d */
[----:B------:R-:W-:-:S08]  /*f1ae0*/  IMAD R23, R58, 0x100, R31 ;  /* 0x000001003a177824 */ /* 0x000fd000078e021f */
[----:B------:R-:W-:Y:S04]  /*f1af0*/  STL.64 [R1+0xcb0], R24 ;  /* 0x000cb01801007387 */ /* 0x000fe80000100a00 */
[----:B------:R3:W-:Y:S04]  /*f1b00*/  STL.64 [R1+0xcb8], R26 ;  /* 0x000cb81a01007387 */ /* 0x0007e80000100a00 */
[----:B------:R-:W-:Y:S04]  /*f1b10*/  STL.64 [R1+0xca0], R36 ;  /* 0x000ca02401007387 */ /* 0x000fe80000100a00 */
[----:B------:R-:W-:Y:S01]  /*f1b20*/  STL.64 [R1+0xca8], R38 ;  /* 0x000ca82601007387 */ /* 0x000fe20000100a00 */
[C---:B---3--:R-:W-:Y:S08]  /*f1b30*/  HMMA.16816.F32 R24, R16.reuse, R4, R32 ;  /* 0x000000041018723c */ /* 0x048ff00000001820 */
[----:B--2---:R-:W-:Y:S11]  /*f1b40*/  HMMA.16816.F32 R28, R16, R2, R52 ;  /* 0x00000002101c723c */ /* 0x004ff60000001834 */
[----:B------:R0:W-:Y:S01]  /*f1b50*/  STL.64 [R1+0xc90], R24 ;  /* 0x000c901801007387 */ /* 0x0001e20000100a00 */
[----:B------:R-:W-:-:S02]  /*f1b60*/  F2FP.F16.E5M2.UNPACK_B R16, R22 ;  /* 0x00000016ff10723e */ /* 0x000fc400020004ff */
[----:B------:R-:W-:Y:S01]  /*f1b70*/  F2FP.F16.E5M2.UNPACK_B R17, R23 ;  /* 0x00000017ff11723e */ /* 0x000fe200020004ff */
[----:B0-----:R-:W-:Y:S02]  /*f1b80*/  IMAD R24, R56, 0x100, R57 ;  /* 0x0000010038187824 */ /* 0x001fe400078e0239 */
[----:B------:R-:W-:-:S03]  /*f1b90*/  IMAD R25, R59, 0x100, R0 ;  /* 0x000001003b197824 */ /* 0x000fc600078e0200 */
[----:B------:R-:W-:Y:S02]  /*f1ba0*/  F2FP.F16.E5M2.UNPACK_B R18, R24 ;  /* 0x00000018ff12723e */ /* 0x000fe400020004ff */
[----:B------:R-:W-:Y:S01]  /*f1bb0*/  F2FP.F16.E5M2.UNPACK_B R19, R25 ;  /* 0x00000019ff13723e */ /* 0x000fe200020004ff */
        /* <DEDUP_REMOVED lines=140> */
[----:B------:R-:W-:Y:S01]  /*f2480*/  IMAD R23, R55, 0x100, R54 ;  /* 0x0000010037177824 */ /* 0x000fe200078e0236 */
[C---:B--2---:R-:W-:Y:S08]  /*f2490*/  HMMA.16816.F32 R36, R16.reuse, R20, R36 ;  /* 0x000000141024723c */ /* 0x044ff00000001824 */
[----:B------:R-:W-:-:S15]  /*f24a0*/  HMMA.16816.F32 R24, R16, R12, R24 ;  /* 0x0000000c1018723c */ /* 0x000fde0000001818 */
        /* <DEDUP_REMOVED lines=10> */
[C---:B----4-:R-:W-:Y:S08]  /*f2550*/  HMMA.16816.F32 R12, R16.reuse, R4, R56 ;  /* 0x00000004100c723c */ /* 0x050ff00000001838 */
[----:B---3--:R-:W-:-:S15]  /*f2560*/  HMMA.16816.F32 R24, R16, R10, R28 ;  /* 0x0000000a1018723c */ /* 0x008fde000000181c */
[----:B------:R-:W-:-:S04]  /*f2570*/  NOP ;  /* 0x0000000000007918 */ /* 0x000fc80000000000 */
[----:B------:R-:W-:Y:S04]  /*f2580*/  STL.64 [R1+0xb30], R24 ;  /* 0x000b301801007387 */ /* 0x000fe80000100a00 */
[----:B------:R-:W-:Y:S04]  /*f2590*/  STL.64 [R1+0xb38], R26 ;  /* 0x000b381a01007387 */ /* 0x000fe80000100a00 */
[----:B------:R-:W-:Y:S04]  /*f25a0*/  STL.64 [R1+0xb20], R12 ;  /* 0x000b200c01007387 */ /* 0x000fe80000100a00 */
[----:B------:R0:W-:Y:S02]  /*f25b0*/  STL.64 [R1+0xb28], R14 ;  /* 0x000b280e01007387 */ /* 0x0001e40000100a00 */
[----:B0-----:R-:W-:Y:S01]  /*f25c0*/  HMMA.16816.F32 R12, R16, R2, R44 ;  /* 0x00000002100c723c */ /* 0x001fe2000000182c */
[----:B------:R-:W-:-:S02]  /*f25d0*/  IMAD R24, R49, 0x100, R48 ;  /* 0x0000010031187824 */ /* 0x000fc400078e0230 */
[----:B------:R-:W-:Y:S01]  /*f25e0*/  IMAD R25, R51, 0x100, R50 ;  /* 0x0000010033197824 */ /* 0x000fe200078e0232 */
[----:B------:R-:W-:Y:S02]  /*f25f0*/  F2FP.F16.E5M2.UNPACK_B R16, R22 ;  /* 0x00000016ff10723e */ /* 0x000fe400020004ff */
[----:B------:R-:W-:Y:S02]  /*f2600*/  F2FP.F16.E5M2.UNPACK_B R17, R23 ;  /* 0x00000017ff11723e */ /* 0x000fe400020004ff */
[----:B------:R-:W-:Y:S02]  /*f2610*/  F2FP.F16.E5M2.UNPACK_B R18, R24 ;  /* 0x00000018ff12723e */ /* 0x000fe400020004ff */
[----:B------:R-:W-:-:S09]  /*f2620*/  F2FP.F16.E5M2.UNPACK_B R19, R25 ;  /* 0x00000019ff13723e */ /* 0x000fd200020004ff */
        /* <DEDUP_REMOVED lines=88> */
[----:B------:R-:W2:Y:S02]  /*f2bb0*/  LDL.LU.64 R12, [R1+0x8dc8] ;  /* 0x008dc800010c7983 */ /* 0x000ea40000300a00 */
[----:B--2---:R-:W-:-:S15]  /*f2bc0*/  HMMA.16816.F32 R4, R16, R12, R4 ;  /* 0x0000000c1004723c */ /* 0x004fde0000001804 */
[----:B------:R-:W-:-:S04]  /*f2bd0*/  NOP ;  /* 0x0000000000007918 */ /* 0x000fc80000000000 */
[----:B------:R-:W-:Y:S04]  /*f2be0*/  STL.64 [R1+0xad0], R4 ;  /* 0x000ad00401007387 */ /* 0x000fe80000100a00 */
[----:B------:R0:W-:Y:S04]  /*f2bf0*/  STL.64 [R1+0xad8], R6 ;  /* 0x000ad80601007387 */ /* 0x0001e80000100a00 */
[----:B0-----:R-:W2:Y:S04]  /*f2c00*/  LDL.LU.64 R6, [R1+0x8dc0] ;  /* 0x008dc00001067983 */ /* 0x001ea80000300a00 */
[----:B------:R-:W2:Y:S01]  /*f2c10*/  LDL.LU.64 R4, [R1+0x8db8] ;  /* 0x008db80001047983 */ /* 0x000ea20000300a00 */
        /* <DEDUP_REMOVED lines=20> */
[C---:B---3--:R-:W-:Y:S08]  /*f2d60*/  HMMA.16816.F32 R32, R16.reuse, R4, R32 ;  /* 0x000000041020723c */ /* 0x048ff00000001820 */
[----:B----4-:R-:W-:Y:S11]  /*f2d70*/  HMMA.16816.F32 R16, R16, R2, R28 ;  /* 0x000000021010723c */ /* 0x010ff6000000181c */
[----:B------:R-:W-:Y:S04]  /*f2d80*/  STL.64 [R1+0xa90], R32 ;  /* 0x000a902001007387 */ /* 0x000fe80000100a00 */
[----:B------:R0:W-:Y:S04]  /*f2d90*/  STL.64 [R1+0xa98], R34 ;  /* 0x000a982201007387 */ /* 0x0001e80000100a00 */
[----:B0-----:R-:W3:Y:S04]  /*f2da0*/  LDL.LU.64 R34, [R1+0x8d80] ;  /* 0x008d800001227983 */ /* 0x001ee80000300a00 */
[----:B------:R-:W3:Y:S04]  /*f2db0*/  LDL.LU.64 R32, [R1+0x8d78] ;  /* 0x008d780001207983 */ /* 0x000ee80000300a00 */
[----:B------:R-:W4:Y:S04]  /*f2dc0*/  LDL.LU.64 R30, [R1+0x8d70] ;  /* 0x008d7000011e7983 */ /* 0x000f280000300a00 */
[----:B------:R-:W4:Y:S04]  /*f2dd0*/  LDL.LU.64 R28, [R1+0x8d68] ;  /* 0x008d6800011c7983 */ /* 0x000f280000300a00 */
[----:B------:R-:W-:Y:S04]  /*f2de0*/  STL.64 [R1+0xa00], R16 ;  /* 0x000a001001007387 */ /* 0x000fe80000100a00 */
[----:B------:R0:W-:Y:S02]  /*f2df0*/  STL.64 [R1+0xa08], R18 ;  /* 0x000a081201007387 */ /* 0x0001e40000100a00 */
[----:B0-----:R-:W-:-:S02]  /*f2e00*/  F2FP.F16.E5M2.UNPACK_B R18, R24 ;  /* 0x00000018ff12723e */ /* 0x001fc400020004ff */
[----:B------:R-:W-:Y:S01]  /*f2e10*/  F2FP.F16.E5M2.UNPACK_B R19, R25 ;  /* 0x00000019ff13723e */ /* 0x000fe200020004ff */
[----:B------:R-:W4:Y:S04]  /*f2e20*/  LDL.LU R24, [R1+0xa60] ;  /* 0x000a600001187983 */ /* 0x000f280000300800 */
[----:B------:R-:W4:Y:S04]  /*f2e30*/  LDL.LU R25, [R1+0xa64] ;  /* 0x000a640001197983 */ /* 0x000f280000300800 */
[----:B------:R-:W4:Y:S04]  /*f2e40*/  LDL.LU R26, [R1+0xa68] ;  /* 0x000a6800011a7983 */ /* 0x000f280000300800 */
[----:B------:R-:W4:Y:S01]  /*f2e50*/  LDL.LU R27, [R1+0xa6c] ;  /* 0x000a6c00011b7983 */ /* 0x000f220000300800 */
[----:B------:R-:W-:-:S02]  /*f2e60*/  F2FP.F16.E5M2.UNPACK_B R16, R22 ;  /* 0x00000016ff10723e */ /* 0x000fc400020004ff */
[----:B------:R-:W-:-:S07]  /*f2e70*/  F2FP.F16.E5M2.UNPACK_B R17, R23 ;  /* 0x00000017ff11723e */ /* 0x000fce00020004ff */
[----:B--2---:R-:W-:-:S15]  /*f2e80*/  HMMA.16816.F32 R40, R16, R6, R40 ;  /* 0x000000061028723c */ /* 0x004fde0000001828 */
[----:B------:R-:W-:-:S04]  /*f2e90*/  NOP ;  /* 0x0000000000007918 */ /* 0x000fc80000000000 */
[----:B------:R-:W-:Y:S04]  /*f2ea0*/  STL.64 [R1+0xa70], R40 ;  /* 0x000a702801007387 */ /* 0x000fe80000100a00 */
[----:B------:R0:W-:Y:S04]  /*f2eb0*/  STL.64 [R1+0xa78], R42 ;  /* 0x000a782a01007387 */ /* 0x0001e80000100a00 */
[----:B0-----:R-:W2:Y:S04]  /*f2ec0*/  LDL.LU.64 R42, [R1+0x8d60] ;  /* 0x008d6000012a7983 */ /* 0x001ea80000300a00 */
[----:B------:R-:W2:Y:S01]  /*f2ed0*/  LDL.LU.64 R40, [R1+0x8d58] ;  /* 0x008d580001287983 */ /* 0x000ea20000300a00 */
[C---:B------:R-:W-:Y:S08]  /*f2ee0*/  HMMA.16816.F32 R36, R16.reuse, R12, R36 ;  /* 0x0000000c1024723c */ /* 0x040ff00000001824 */
[C---:B---3--:R-:W-:Y:S08]  /*f2ef0*/  HMMA.16816.F32 R32, R16.reuse, R20, R32 ;  /* 0x000000141020723c */ /* 0x048ff00000001820 */
[----:B----4-:R-:W-:-:S15]  /*f2f00*/  HMMA.16816.F32 R24, R16, R8, R24 ;  /* 0x000000081018723c */ /* 0x010fde0000001818 */
[----:B------:R-:W-:-:S04]  /*f2f10*/  NOP ;  /* 0x0000000000007918 */ /* 0x000fc80000000000 */
        /* <DEDUP_REMOVED lines=13> */
[----:B------:R0:W-:Y:S02]  /*f2ff0*/  STL.64 [R1+0x8d38], R8 ;  /* 0x008d380801007387 */ /* 0x0001e40000100a00 */
[----:B0-----:R-:W-:Y:S01]  /*f3000*/  HMMA.16816.F32 R8, R16, R4, R52 ;  /* 0x000000041008723c */ /* 0x001fe20000001834 */
[----:B--2---:R-:W-:-:S02]  /*f3010*/  IMAD.MOV.U32 R54, RZ, RZ, R41 ;  /* 0x000000ffff367224 */ /* 0x004fc400078e0029 */
[----:B------:R-:W-:Y:S01]  /*f3020*/  IMAD.MOV.U32 R55, RZ, RZ, R40 ;  /* 0x000000ffff377224 */ /* 0x000fe200078e0028 */
[----:B------:R-:W-:Y:S04]  /*f3030*/  STL.64 [R1+0xa20], R12 ;  /* 0x000a200c01007387 */ /* 0x000fe80000100a00 */
[----:B------:R-:W-:Y:S04]  /*f3040*/  STL.64 [R1+0xa28], R14 ;  /* 0x000a280e01007387 */ /* 0x000fe80000100a00 */
[----:B------:R-:W-:Y:S01]  /*f3050*/  STL.64 [R1+0x8d50], R6 ;  /* 0x008d500601007387 */ /* 0x000fe20000100a00 */
[----:B------:R-:W-:-:S02]  /*f3060*/  IMAD.MOV.U32 R52, RZ, RZ, R43 ;  /* 0x000000ffff347224 */ /* 0x000fc400078e002b */
[----:B------:R-:W-:Y:S01]  /*f3070*/  IMAD.MOV.U32 R53, RZ, RZ, R42 ;  /* 0x000000ffff357224 */ /* 0x000fe200078e002a */
[----:B------:R-:W-:Y:S04]  /*f3080*/  STL.64 [R1+0x8d48], R4 ;  /* 0x008d480401007387 */ /* 0x000fe80000100a00 */
[----:B------:R-:W-:Y:S04]  /*f3090*/  STL.64 [R1+0xa10], R8 ;  /* 0x000a100801007387 */ /* 0x000fe80000100a00 */
[----:B------:R-:W-:Y:S04]  /*f30a0*/  STL.64 [R1+0xa18], R10 ;  /* 0x000a180a01007387 */ /* 0x000fe80000100a00 */
[----:B------:R-:W-:Y:S04]  /*f30b0*/  STL.64 [R1+0x8d00], R54 ;  /* 0x008d003601007387 */ /* 0x000fe80000100a00 */
[----:B------:R0:W-:Y:S04]  /*f30c0*/  STL.64 [R1+0x8cf8], R52 ;  /* 0x008cf83401007387 */ /* 0x0001e80000100a00 */
[----:B------:R-:W2:Y:S04]  /*f30d0*/  LDL.LU R40, [R1+0x990] ;  /* 0x0009900001287983 */ /* 0x000ea80000300800 */
        /* <DEDUP_REMOVED lines=65> */
[----:B------:R-:W4:Y:S01]  /*f34f0*/  LDL.LU.64 R6, [R1+0x8d50] ;  /* 0x008d500001067983 */ /* 0x000f220000300a00 */
[----:B---3--:R-:W-:-:S03]  /*f3500*/  IMAD R25, R61, 0x100, R25 ;  /* 0x000001003d197824 */ /* 0x008fc600078e0219 */
        /* <DEDUP_REMOVED lines=12> */
[----:B------:R-:W4:Y:S02]  /*f35d0*/  LDL.LU.64 R8, [R1+0x8d38] ;  /* 0x008d380001087983 */ /* 0x000f240000300a00 */
[----:B----4-:R-:W-:-:S15]  /*f35e0*/  HMMA.16816.F32 R12, R16, R8, R12 ;  /* 0x00000008100c723c */ /* 0x010fde000000180c */
        /* <DEDUP_REMOVED lines=16> */
[----:B----4-:R-:W-:-:S15]  /*f36f0*/  HMMA.16816.F32 R52, R16, R14, R52 ;  /* 0x0000000e1034723c */ /* 0x010fde0000001834 */
[----:B------:R-:W-:-:S04]  /*f3700*/  NOP ;  /* 0x0000000000007918 */ /* 0x000fc80000000000 */
[----:B------:R-:W-:Y:S04]  /*f3710*/  STL.64 [R1+0x9b0], R52 ;  /* 0x0009b03401007387 */ /* 0x000fe80000100a00 */
[----:B------:R0:W-:Y:S04]  /*f3720*/  STL.64 [R1+0x9b8], R54 ;  /* 0x0009b83601007387 */ /* 0x0001e80000100a00 */
[----:B0-----:R-:W4:Y:S04]  /*f3730*/  LDL.LU.64 R54, [R1+0x8d00] ;  /* 0x008d000001367983 */ /* 0x001f280000300a00 */
[----:B------:R-:W4:Y:S01]  /*f3740*/  LDL.LU.64 R52, [R1+0x8cf8] ;  /* 0x008cf80001347983 */ /* 0x000f220000300a00 */
[C---:B---3--:R-:W-:Y:S08]  /*f3750*/  HMMA.16816.F32 R44, R16.reuse, R10, R44 ;  /* 0x0000000a102c723c */ /* 0x048ff0000000182c */
[----:B--2---:R-:W-:Y:S11]  /*f3760*/  HMMA.16816.F32 R40, R16, R4, R40 ;  /* 0x000000041028723c */ /* 0x004ff60000001828 */
[----:B------:R-:W-:Y:S04]  /*f3770*/  STL.64 [R1+0x9a0], R44 ;  /* 0x0009a02c01007387 */ /* 0x000fe80000100a00 */
[----:B------:R0:W-:Y:S04]  /*f3780*/  STL.64 [R1+0x9a8], R46 ;  /* 0x0009a82e01007387 */ /* 0x0001e80000100a00 */
[----:B0-----:R-:W2:Y:S04]  /*f3790*/  LDL.LU.64 R46, [R1+0x8cf0] ;  /* 0x008cf000012e7983 */ /* 0x001ea80000300a00 */
[----:B------:R-:W3:Y:S04]  /*f37a0*/  LDL.LU.64 R44, [R1+0x8ce8] ;  /* 0x008ce800012c7983 */ /* 0x000ee80000300a00 */
        /* <DEDUP_REMOVED lines=8> */
[----:B--2---:R-:W-:Y:S01]  /*f3830*/  HMMA.16816.F32 R40, R16, R2, R40 ;  /* 0x000000021028723c */ /* 0x004fe20000001828 */
[----:B------:R-:W-:Y:S02]  /*f3840*/  F2FP.F16.E5M2.UNPACK_B R16, R22 ;  /* 0x00000016ff10723e */ /* 0x000fe400020004ff */
[----:B------:R-:W-:Y:S02]  /*f3850*/  F2FP.F16.E5M2.UNPACK_B R17, R23 ;  /* 0x00000017ff11723e */ /* 0x000fe400020004ff */
[----:B------:R-:W-:-:S02]  /*f3860*/  F2FP.F16.E5M2.UNPACK_B R18, R24 ;  /* 0x00000018ff12723e */ /* 0x000fc400020004ff */
[----:B------:R-:W-:-:S07]  /*f3870*/  F2FP.F16.E5M2.UNPACK_B R19, R25 ;  /* 0x00000019ff13723e */ /* 0x000fce00020004ff */
[C---:B------:R-:W-:Y:S08]  /*f3880*/  HMMA.16816.F32 R36, R16.reuse, R6, R32 ;  /* 0x000000061024723c */ /* 0x040ff00000001820 */
[C---:B------:R-:W-:Y:S08]  /*f3890*/  HMMA.16816.F32 R24, R16.reuse, R8, R28 ;  /* 0x000000081018723c */ /* 0x040ff0000000181c */
[C---:B------:R-:W-:Y:S01]  /*f38a0*/  HMMA.16816.F32 R32, R16.reuse, R12, R56 ;  /* 0x0000000c1020723c */ /* 0x040fe20000001838 */
[----:B------:R-:W-:Y:S04]  /*f38b0*/  STL [R1+0x8580], R40 ;  /* 0x0085802801007387 */ /* 0x000fe80000100800 */
[----:B------:R-:W-:Y:S04]  /*f38c0*/  STL [R1+0x8528], R41 ;  /* 0x0085282901007387 */ /* 0x000fe80000100800 */
[----:B------:R-:W-:Y:S04]  /*f38d0*/  STL [R1+0x8524], R42 ;  /* 0x0085242a01007387 */ /* 0x000fe80000100800 */
[----:B------:R-:W-:Y:S01]  /*f38e0*/  STL [R1+0x8520], R43 ;  /* 0x0085202b01007387 */ /* 0x000fe20000100800 */
[C---:B----4-:R-:W-:Y:S03]  /*f38f0*/  HMMA.16816.F32 R28, R16.reuse, R20, R52 ;  /* 0x00000014101c723c */ /* 0x050fe60000001834 */
[----:B------:R-:W-:Y:S04]  /*f3900*/  STL.64 [R1+0x900], R36 ;  /* 0x0009002401007387 */ /* 0x000fe80000100a00 */
[----:B------:R-:W-:Y:S04]  /*f3910*/  STL.64 [R1+0x908], R38 ;  /* 0x0009082601007387 */ /* 0x000fe80000100a00 */
[----:B------:R-:W-:Y:S04]  /*f3920*/  STL.64 [R1+0x8f0], R24 ;  /* 0x0008f01801007387 */ /* 0x000fe80000100a00 */
[----:B------:R0:W-:Y:S02]  /*f3930*/  STL.64 [R1+0x8f8], R26 ;  /* 0x0008f81a01007387 */ /* 0x0001e40000100a00 */
[----:B0-----:R-:W-:Y:S02]  /*f3940*/  HMMA.16816.F32 R24, R16, R14, R48 ;  /* 0x0000000e1018723c */ /* 0x001fe40000001830 */
[----:B------:R-:W-:Y:S04]  /*f3950*/  STL.64 [R1+0x8e0], R32 ;  /* 0x0008e02001007387 */ /* 0x000fe80000100a00 */
[----:B------:R-:W-:Y:S04]  /*f3960*/  STL.64 [R1+0x8e8], R34 ;  /* 0x0008e82201007387 */ /* 0x000fe80000100a00 */
[----:B------:R-:W-:Y:S04]  /*f3970*/  STL.64 [R1+0x8d0], R28 ;  /* 0x0008d01c01007387 */ /* 0x000fe80000100a00 */
[----:B------:R3:W-:Y:S05]  /*f3980*/  STL.64 [R1+0x8d8], R30 ;  /* 0x0008d81e01007387 */ /* 0x0007ea0000100a00 */
[----:B------:R0:W-:Y:S04]  /*f3990*/  STL [R1+0x8c0], R24 ;  /* 0x0008c01801007387 */ /* 0x0001e80000100800 */
[----:B------:R-:W2:Y:S04]  /*f39a0*/  LDL.LU R48, [R1+0x8b0] ;  /* 0x0008b00001307983 */ /* 0x000ea80000300800 */
[----:B------:R-:W2:Y:S04]  /*f39b0*/  LDL.LU R49, [R1+0x8b4] ;  /* 0x0008b40001317983 */ /* 0x000ea80000300800 */
[----:B------:R-:W2:Y:S04]  /*f39c0*/  LDL.LU R50, [R1+0x8b8] ;  /* 0x0008b80001327983 */ /* 0x000ea80000300800 */
[----:B------:R-:W2:Y:S01]  /*f39d0*/  LDL.LU R51, [R1+0x8bc] ;  /* 0x0008bc0001337983 */ /* 0x000ea20000300800 */
[----:B---3--:R-:W-:-:S02]  /*f39e0*/  IMAD.MOV.U32 R31, RZ, RZ, R44 ;  /* 0x000000ffff1f7224 */ /* 0x008fc400078e002c */
[----:B------:R-:W-:Y:S01]  /*f39f0*/  IMAD.MOV.U32 R30, RZ, RZ, R45 ;  /* 0x000000ffff1e7224 */ /* 0x000fe200078e002d */
[----:B------:R-:W3:Y:S01]  /*f3a00*/  LDL.LU R44, [R1+0x1730] ;  /* 0x00173000012c7983 */ /* 0x000ee20000300800 */
[----:B------:R-:W-:-:S03]  /*f3a10*/  IMAD.MOV.U32 R29, RZ, RZ, R46 ;  /* 0x000000ffff1d7224 */ /* 0x000fc600078e002e */
[----:B------:R-:W3:Y:S01]  /*f3a20*/  LDL.LU R45, [R1+0x1734] ;  /* 0x00173400012d7983 */ /* 0x000ee20000300800 */
[----:B------:R-:W-:-:S03]  /*f3a30*/  IMAD.MOV.U32 R28, RZ, RZ, R47 ;  /* 0x000000ffff1c7224 */ /* 0x000fc600078e002f */
[----:B------:R-:W3:Y:S04]  /*f3a40*/  LDL.LU R46, [R1+0x1738] ;  /* 0x00173800012e7983 */ /* 0x000ee80000300800 */
[----:B------:R-:W3:Y:S04]  /*f3a50*/  LDL.LU R47, [R1+0x173c] ;  /* 0x00173c00012f7983 */ /* 0x000ee80000300800 */
[----:B------:R-:W4:Y:S04]  /*f3a60*/  LDL.LU R32, [R1+0x16d0] ;  /* 0x0016d00001207983 */ /* 0x000f280000300800 */
[----:B------:R-:W4:Y:S04]  /*f3a70*/  LDL.LU R33, [R1+0x16d4] ;  /* 0x0016d40001217983 */ /* 0x000f280000300800 */
[----:B------:R-:W4:Y:S04]  /*f3a80*/  LDL.LU R34, [R1+0x16d8] ;  /* 0x0016d80001227983 */ /* 0x000f280000300800 */
[----:B------:R-:W4:Y:S04]  /*f3a90*/  LDL.LU R35, [R1+0x16dc] ;  /* 0x0016dc0001237983 */ /* 0x000f280000300800 */
[----:B0-----:R-:W4:Y:S04]  /*f3aa0*/  LDL.LU R24, [R1+0x79a0] ;  /* 0x0079a00001187983 */ /* 0x001f280000300800 */
[----:B------:R-:W4:Y:S04]  /*f3ab0*/  LDL.LU R22, [R1+0x799c] ;  /* 0x00799c0001167983 */ /* 0x000f280000300800 */
[----:B------:R-:W4:Y:S04]  /*f3ac0*/  LDL.LU R23, [R1+0x79a8] ;  /* 0x0079a80001177983 */ /* 0x000f280000300800 */
[----:B------:R-:W4:Y:S01]  /*f3ad0*/  LDL.LU R61, [R1+0x79a4] ;  /* 0x0079a400013d7983 */ /* 0x000f220000300800 */
[----:B------:R-:W-:-:S03]  /*f3ae0*/  IMAD.MOV.U32 R42, RZ, RZ, R26 ;  /* 0x000000ffff2a7224 */ /* 0x000fc600078e001a */
[----:B------:R-:W4:Y:S01]  /*f3af0*/  LDL.LU R60, [R1+0x79b0] ;  /* 0x0079b000013c7983 */ /* 0x000f220000300800 */
[----:B------:R-:W-:-:S03]  /*f3b00*/  IMAD.MOV.U32 R41, RZ, RZ, R27 ;  /* 0x000000ffff297224 */ /* 0x000fc600078e001b */
        /* <DEDUP_REMOVED lines=10> */
[----:B------:R-:W-:-:S03]  /*f3bb0*/  IMAD.MOV.U32 R43, RZ, RZ, R25 ;  /* 0x000000ffff2b7224 */ /* 0x000fc600078e0019 */
[----:B------:R-:W4:Y:S04]  /*f3bc0*/  LDL.LU R59, [R1+0x79c4] ;  /* 0x0079c400013b7983 */ /* 0x000f280000300800 */
[----:B------:R-:W4:Y:S04]  /*f3bd0*/  LDL.LU R52, [R1+0x79d0] ;  /* 0x0079d00001347983 */ /* 0x000f280000300800 */
[----:B------:R-:W4:Y:S04]  /*f3be0*/  LDL.LU R53, [R1+0x79cc] ;  /* 0x0079cc0001357983 */ /* 0x000f280000300800 */
[----:B------:R-:W4:Y:S04]  /*f3bf0*/  LDL.LU R54, [R1+0x79d8] ;  /* 0x0079d80001367983 */ /* 0x000f280000300800 */
[----:B------:R-:W4:Y:S04]  /*f3c00*/  LDL.LU R55, [R1+0x79d4] ;  /* 0x0079d40001377983 */ /* 0x000f280000300800 */
[----:B------:R-:W-:Y:S04]  /*f3c10*/  STL [R1+0x8588], R43 ;  /* 0x0085882b01007387 */ /* 0x000fe80000100800 */
[----:B------:R-:W-:Y:S01]  /*f3c20*/  STL [R1+0x8584], R41 ;  /* 0x0085842901007387 */ /* 0x000fe20000100800 */
[C---:B--2---:R-:W-:Y:S08]  /*f3c30*/  HMMA.16816.F32 R48, R16.reuse, R10, R48 ;  /* 0x0000000a1030723c */ /* 0x044ff00000001830 */
[----:B---3--:R-:W-:Y:S11]  /*f3c40*/  HMMA.16816.F32 R44, R16, R4, R44 ;  /* 0x00000004102c723c */ /* 0x008ff6000000182c */
[----:B------:R0:W-:Y:S04]  /*f3c50*/  STL.64 [R1+0x8b0], R48 ;  /* 0x0008b03001007387 */ /* 0x0001e80000100a00 */
[----:B------:R1:W-:Y:S01]  /*f3c60*/  STL [R1+0x8b8], R50 ;  /* 0x0008b83201007387 */ /* 0x0003e20000100800 */
[----:B------:R-:W-:-:S03]  /*f3c70*/  IMAD.MOV.U32 R40, RZ, RZ, R51 ;  /* 0x000000ffff287224 */ /* 0x000fc600078e0033 */
[----:B0-----:R-:W2:Y:S04]  /*f3c80*/  LDL.LU R48, [R1+0x1720] ;  /* 0x0017200001307983 */ /* 0x001ea80000300800 */
[----:B------:R-:W2:Y:S04]  /*f3c90*/  LDL.LU R49, [R1+0x1724] ;  /* 0x0017240001317983 */ /* 0x000ea80000300800 */
[----:B-1----:R-:W2:Y:S04]  /*f3ca0*/  LDL.LU R50, [R1+0x1728] ;  /* 0x0017280001327983 */ /* 0x002ea80000300800 */
[----:B------:R-:W2:Y:S04]  /*f3cb0*/  LDL.LU R51, [R1+0x172c] ;  /* 0x00172c0001337983 */ /* 0x000ea80000300800 */
[----:B------:R0:W-:Y:S04]  /*f3cc0*/  STL.64 [R1+0x8a8], R46 ;  /* 0x0008a82e01007387 */ /* 0x0001e80000100a00 */
[----:B0-----:R-:W3:Y:S01]  /*f3cd0*/  LDL.LU.64 R46, [R1+0x8cd0] ;  /* 0x008cd000012e7983 */ /* 0x001ee20000300a00 */
[----:B------:R-:W-:-:S02]  /*f3ce0*/  IMAD.MOV.U32 R43, RZ, RZ, R44 ;  /* 0x000000ffff2b7224 */ /* 0x000fc400078e002c */
[----:B------:R-:W-:Y:S02]  /*f3cf0*/  IMAD.MOV.U32 R41, RZ, RZ, R45 ;  /* 0x000000ffff297224 */ /* 0x000fe400078e002d */
[----:B------:R-:W2:Y:S04]  /*f3d00*/  LDL.LU.64 R44, [R1+0x8cc8] ;  /* 0x008cc800012c7983 */ /* 0x000ea80000300a00 */
[----:B------:R-:W-:Y:S04]  /*f3d10*/  STL.64 [R1+0x8598], R42 ;  /* 0x0085982a01007387 */ /* 0x000fe80000100a00 */
[----:B------:R3:W-:Y:S02]  /*f3d20*/  STL.64 [R1+0x8590], R40 ;  /* 0x0085902801007387 */ /* 0x0007e40000100a00 */
[----:B---3--:R-:W-:-:S02]  /*f3d30*/  IMAD.MOV.U32 R40, RZ, RZ, R47 ;  /* 0x000000ffff287224 */ /* 0x008fc400078e002f */
[----:B------:R-:W2:Y:S04]  /*f3d40*/  LDL.LU R47, [R1+0x8cc0] ;  /* 0x008cc000012f7983 */ /* 0x000ea80000300800 */
[----:B------:R-:W3:Y:S04]  /*f3d50*/  LDL.LU R41, [R1+0x16f4] ;  /* 0x0016f40001297983 */ /* 0x000ee80000300800 */
[----:B------:R-:W3:Y:S04]  /*f3d60*/  LDL.LU R42, [R1+0x16f8] ;  /* 0x0016f800012a7983 */ /* 0x000ee80000300800 */
[----:B------:R-:W3:Y:S01]  /*f3d70*/  LDL.LU R43, [R1+0x16fc] ;  /* 0x0016fc00012b7983 */ /* 0x000ee20000300800 */
[----:B----4-:R-:W-:-:S02]  /*f3d80*/  IMAD R22, R22, 0x100, R24 ;  /* 0x0000010016167824 */ /* 0x010fc400078e0218 */
[----:B------:R-:W-:Y:S02]  /*f3d90*/  IMAD R24, R26, 0x100, R60 ;  /* 0x000001001a187824 */ /* 0x000fe400078e023c */
[----:B------:R-:W-:Y:S02]  /*f3da0*/  IMAD R25, R58, 0x100, R27 ;  /* 0x000001003a197824 */ /* 0x000fe400078e021b */
[----:B------:R-:W-:Y:S01]  /*f3db0*/  IMAD R23, R61, 0x100, R23 ;  /* 0x000001003d177824 */ /* 0x000fe200078e0217 */
[----:B--2---:R-:W-:Y:S01]  /*f3dc0*/  HMMA.16816.F32 R44, R16, R2, R44 ;  /* 0x00000002102c723c */ /* 0x004fe2000000182c */
[----:B------:R-:W-:Y:S02]  /*f3dd0*/  F2FP.F16.E5M2.UNPACK_B R18, R24 ;  /* 0x00000018ff12723e */ /* 0x000fe400020004ff */
[----:B------:R-:W-:-:S15]  /*f3de0*/  F2FP.F16.E5M2.UNPACK_B R19, R25 ;  /* 0x00000019ff13723e */ /* 0x000fde00020004ff */
[----:B------:R-:W-:Y:S01]  /*f3df0*/  NOP ;  /* 0x0000000000007918 */ /* 0x000fe20000000000 */
[----:B------:R0:W-:Y:S04]  /*f3e00*/  STL [R1+0x84f4], R44 ;  /* 0x0084f42c01007387 */ /* 0x0001e80000100800 */
[----:B------:R1:W-:Y:S04]  /*f3e10*/  STL [R1+0x84f0], R45 ;  /* 0x0084f02d01007387 */ /* 0x0003e80000100800 */
[----:B------:R2:W-:Y:S04]  /*f3e20*/  STL [R1+0x84ec], R46 ;  /* 0x0084ec2e01007387 */ /* 0x0005e80000100800 */
[----:B------:R4:W-:Y:S04]  /*f3e30*/  STL [R1+0x84e8], R47 ;  /* 0x0084e82f01007387 */ /* 0x0009e80000100800 */
[----:B0-----:R-:W3:Y:S04]  /*f3e40*/  LDL.LU R44, [R1+0x1700] ;  /* 0x00170000012c7983 */ /* 0x001ee80000300800 */
[----:B-1----:R-:W3:Y:S04]  /*f3e50*/  LDL.LU R45, [R1+0x1704] ;  /* 0x00170400012d7983 */ /* 0x002ee80000300800 */
[----:B--2---:R-:W3:Y:S04]  /*f3e60*/  LDL.LU R46, [R1+0x1708] ;  /* 0x00170800012e7983 */ /* 0x004ee80000300800 */
[----:B----4-:R-:W3:Y:S04]  /*f3e70*/  LDL.LU R47, [R1+0x170c] ;  /* 0x00170c00012f7983 */ /* 0x010ee80000300800 */
        /* <DEDUP_REMOVED lines=12> */
[C---:B------:R-:W-:Y:S08]  /*f3f40*/  HMMA.16816.F32 R36, R16.reuse, R14, R36 ;  /* 0x0000000e1024723c */ /* 0x040ff00000001824 */
[C---:B------:R-:W-:Y:S08]  /*f3f50*/  HMMA.16816.F32 R32, R16.reuse, R10, R32 ;  /* 0x0000000a1020723c */ /* 0x040ff00000001820 */
[C---:B--2---:R-:W-:Y:S08]  /*f3f60*/  HMMA.16816.F32 R24, R16.reuse, R8, R24 ;  /* 0x000000081018723c */ /* 0x044ff00000001818 */
[C---:B---3--:R-:W-:Y:S11]  /*f3f70*/  HMMA.16816.F32 R44, R16.reuse, R12, R44 ;  /* 0x0000000c102c723c */ /* 0x048ff6000000182c */
        /* <DEDUP_REMOVED lines=9> */
[----:B------:R4:W-:Y:S04]  /*f4010*/  STL.64 [R1+0x848], R38 ;  /* 0x0008482601007387 */ /* 0x0009e80000100a00 */
[----:B------:R-:W-:Y:S04]  /*f4020*/  STL.64 [R1+0x830], R32 ;  /* 0x0008302001007387 */ /* 0x000fe80000100a00 */
[----:B------:R-:W-:Y:S01]  /*f4030*/  STL.64 [R1+0x838], R34 ;  /* 0x0008382201007387 */ /* 0x000fe20000100a00 */
[----:B----4-:R-:W-:-:S04]  /*f4040*/  IMAD.MOV.U32 R39, RZ, RZ, R48 ;  /* 0x000000ffff277224 */ /* 0x010fc800078e0030 */
[----:B------:R0:W-:Y:S04]  /*f4050*/  STL.64 [R1+0x820], R24 ;  /* 0x0008201801007387 */ /* 0x0001e80000100a00 */
[----:B------:R-:W-:Y:S04]  /*f4060*/  STL.64 [R1+0x828], R26 ;  /* 0x0008281a01007387 */ /* 0x000fe80000100a00 */
[----:B------:R-:W2:Y:S04]  /*f4070*/  LDL.LU R36, [R1+0x7b0] ;  /* 0x0007b00001247983 */ /* 0x000ea80000300800 */
[----:B------:R-:W2:Y:S04]  /*f4080*/  LDL.LU R37, [R1+0x7b4] ;  /* 0x0007b40001257983 */ /* 0x000ea80000300800 */
[----:B------:R-:W2:Y:S04]  /*f4090*/  LDL.LU R38, [R1+0x7b8] ;  /* 0x0007b80001267983 */ /* 0x000ea80000300800 */
[----:B------:R-:W3:Y:S04]  /*f40a0*/  LDL.LU R48, [R1+0x8ca8] ;  /* 0x008ca80001307983 */ /* 0x000ee80000300800 */
[----:B------:R-:W4:Y:S04]  /*f40b0*/  LDL.LU R44, [R1+0x16a0] ;  /* 0x0016a000012c7983 */ /* 0x000f280000300800 */
[----:B------:R-:W4:Y:S04]  /*f40c0*/  LDL.LU R45, [R1+0x16a4] ;  /* 0x0016a400012d7983 */ /* 0x000f280000300800 */
[----:B------:R-:W4:Y:S04]  /*f40d0*/  LDL.LU R46, [R1+0x16a8] ;  /* 0x0016a800012e7983 */ /* 0x000f280000300800 */
[----:B------:R-:W4:Y:S01]  /*f40e0*/  LDL.LU R47, [R1+0x16ac] ;  /* 0x0016ac00012f7983 */ /* 0x000f220000300800 */
[----:B0-----:R-:W-:-:S03]  /*f40f0*/  IMAD R24, R53, 0x100, R52 ;  /* 0x0000010035187824 */ /* 0x001fc600078e0234 */
[----:B------:R-:W2:Y:S01]  /*f4100*/  LDL.LU R52, [R1+0x16b0] ;  /* 0x0016b00001347983 */ /* 0x000ea20000300800 */
[----:B------:R-:W-:-:S03]  /*f4110*/  IMAD R25, R55, 0x100, R54 ;  /* 0x0000010037197824 */ /* 0x000fc600078e0236 */
        /* <DEDUP_REMOVED lines=9> */
[----:B---3--:R-:W-:Y:S02]  /*f41b0*/  IMAD.MOV.U32 R35, RZ, RZ, R48 ;  /* 0x000000ffff237224 */ /* 0x008fe400078e0030 */
[----:B------:R-:W3:Y:S04]  /*f41c0*/  LDL.LU R48, [R1+0x8ca4] ;  /* 0x008ca40001307983 */ /* 0x000ee80000300800 */
[----:B------:R-:W3:Y:S04]  /*f41d0*/  LDL.LU R49, [R1+0x8ca0] ;  /* 0x008ca00001317983 */ /* 0x000ee80000300800 */
[----:B------:R-:W3:Y:S04]  /*f41e0*/  LDL.LU R50, [R1+0x8c9c] ;  /* 0x008c9c0001327983 */ /* 0x000ee80000300800 */
[----:B------:R-:W3:Y:S04]  /*f41f0*/  LDL.LU R51, [R1+0x8c98] ;  /* 0x008c980001337983 */ /* 0x000ee80000300800 */
[----:B------:R-:W2:Y:S04]  /*f4200*/  LDL.LU R43, [R1+0x7cc] ;  /* 0x0007cc00012b7983 */ /* 0x000ea80000300800 */
[----:B------:R-:W2:Y:S04]  /*f4210*/  LDL.LU R29, [R1+0x79e0] ;  /* 0x0079e000011d7983 */ /* 0x000ea80000300800 */
[----:B------:R-:W2:Y:S04]  /*f4220*/  LDL.LU R30, [R1+0x79dc] ;  /* 0x0079dc00011e7983 */ /* 0x000ea80000300800 */
[----:B------:R-:W2:Y:S01]  /*f4230*/  LDL.LU R31, [R1+0x79e8] ;  /* 0x0079e800011f7983 */ /* 0x000ea20000300800 */
[----:B------:R-:W-:-:S03]  /*f4240*/  IMAD R22, R56, 0x100, R57 ;  /* 0x0000010038167824 */ /* 0x000fc600078e0239 */
[----:B------:R-:W2:Y:S04]  /*f4250*/  LDL.LU R58, [R1+0x79e4] ;  /* 0x0079e400013a7983 */ /* 0x000ea80000300800 */
[----:B------:R-:W2:Y:S01]  /*f4260*/  LDL.LU R57, [R1+0x79f0] ;  /* 0x0079f00001397983 */ /* 0x000ea20000300800 */
[----:B------:R-:W-:-:S03]  /*f4270*/  IMAD R23, R59, 0x100, R0 ;  /* 0x000001003b177824 */ /* 0x000fc600078e0200 */
[----:B------:R-:W2:Y:S04]  /*f4280*/  LDL.LU R56, [R1+0x79ec] ;  /* 0x0079ec0001387983 */ /* 0x000ea80000300800 */
[----:B------:R-:W2:Y:S04]  /*f4290*/  LDL.LU R0, [R1+0x79f8] ;  /* 0x0079f80001007983 */ /* 0x000ea80000300800 */
[----:B------:R-:W2:Y:S01]  /*f42a0*/  LDL.LU R59, [R1+0x79f4] ;  /* 0x0079f400013b7983 */ /* 0x000ea20000300800 */
[----:B---3--:R-:W-:Y:S01]  /*f42b0*/  HMMA.16816.F32 R48, R16, R2, R48 ;  /* 0x000000021030723c */ /* 0x008fe20000001830 */
[----:B------:R-:W-:-:S02]  /*f42c0*/  F2FP.F16.E5M2.UNPACK_B R18, R24 ;  /* 0x00000018ff12723e */ /* 0x000fc400020004ff */
[----:B------:R-:W-:-:S15]  /*f42d0*/  F2FP.F16.E5M2.UNPACK_B R19, R25 ;  /* 0x00000019ff13723e */ /* 0x000fde00020004ff */
[----:B------:R-:W-:Y:S01]  /*f42e0*/  NOP ;  /* 0x0000000000007918 */ /* 0x000fe20000000000 */
        /* <DEDUP_REMOVED lines=18> */
[----:B----4-:R-:W-:-:S15]  /*f4410*/  HMMA.16816.F32 R44, R16, R8, R44 ;  /* 0x00000008102c723c */ /* 0x010fde000000182c */
[----:B------:R-:W-:-:S04]  /*f4420*/  NOP ;  /* 0x0000000000007918 */ /* 0x000fc80000000000 */
[----:B------:R0:W-:Y:S04]  /*f4430*/  STL.64 [R1+0x800], R44 ;  /* 0x0008002c01007387 */ /* 0x0001e80000100a00 */
[----:B------:R-:W-:Y:S01]  /*f4440*/  STL [R1+0x808], R46 ;  /* 0x0008082e01007387 */ /* 0x000fe20000100800 */
[----:B0-----:R-:W-:-:S05]  /*f4450*/  IMAD.MOV.U32 R44, RZ, RZ, R47 ;  /* 0x000000ffff2c7224 */ /* 0x001fca00078e002f */
[----:B------:R3:W-:Y:S01]  /*f4460*/  STL [R1+0x84f8], R44 ;  /* 0x0084f82c01007387 */ /* 0x0007e20000100800 */
[----:B------:R-:W-:Y:S01]  /*f4470*/  HMMA.16816.F32 R40, R16, R10, R40 ;  /* 0x0000000a1028723c */ /* 0x000fe20000001828 */
[----:B------:R-:W-:-:S07]  /*f4480*/  IMAD R23, R58, 0x100, R31 ;  /* 0x000001003a177824 */ /* 0x000fce00078e021f */
[C---:B---3--:R-:W-:Y:S08]  /*f4490*/  HMMA.16816.F32 R44, R16.reuse, R12, R48 ;  /* 0x0000000c102c723c */ /* 0x048ff00000001830 */
[----:B------:R-:W-:Y:S11]  /*f44a0*/  HMMA.16816.F32 R24, R16, R20, R24 ;  /* 0x000000141018723c */ /* 0x000ff60000001818 */
[----:B------:R-:W-:-:S02]  /*f44b0*/  IMAD.MOV.U32 R49, RZ, RZ, R46 ;  /* 0x000000ffff317224 */ /* 0x000fc400078e002e */
[----:B------:R-:W-:Y:S02]  /*f44c0*/  IMAD.MOV.U32 R50, RZ, RZ, R45 ;  /* 0x000000ffff327224 */ /* 0x000fe400078e002d */
[----:B------:R-:W-:-:S04]  /*f44d0*/  IMAD.MOV.U32 R48, RZ, RZ, R47 ;  /* 0x000000ffff307224 */ /* 0x000fc800078e002f */
[----:B------:R-:W-:Y:S02]  /*f44e0*/  IMAD.MOV.U32 R45, RZ, RZ, R24 ;  /* 0x000000ffff2d7224 */ /* 0x000fe400078e0018 */
[----:B------:R-:W-:Y:S01]  /*f44f0*/  IMAD.MOV.U32 R46, RZ, RZ, R25 ;  /* 0x000000ffff2e7224 */ /* 0x000fe200078e0019 */
[----:B------:R-:W-:Y:S04]  /*f4500*/  STL [R1+0x84fc], R49 ;  /* 0x0084fc3101007387 */ /* 0x000fe80000100800 */
[----:B------:R0:W-:Y:S01]  /*f4510*/  STL [R1+0x7ec], R27 ;  /* 0x0007ec1b01007387 */ /* 0x0001e20000100800 */
[----:B------:R-:W-:Y:S02]  /*f4520*/  IMAD.MOV.U32 R47, RZ, RZ, R26 ;  /* 0x000000ffff2f7224 */ /* 0x000fe400078e001a */
[----:B0-----:R-:W-:Y:S01]  /*f4530*/  HMMA.16816.F32 R24, R16, R14, R32 ;  /* 0x0000000e1018723c */ /* 0x001fe20000001820 */
[----:B------:R-:W-:-:S15]  /*f4540*/  IMAD.MOV.U32 R51, RZ, RZ, R44 ;  /* 0x000000ffff337224 */ /* 0x000fde00078e002c */
[----:B------:R-:W-:-:S03]  /*f4550*/  NOP ;  /* 0x0000000000007918 */ /* 0x000fc60000000000 */
[----:B------:R-:W-:Y:S01]  /*f4560*/  STL [R1+0x7d4], R25 ;  /* 0x0007d41901007387 */ /* 0x000fe20000100800 */
[----:B------:R-:W-:-:S03]  /*f4570*/  IMAD.MOV.U32 R49, RZ, RZ, R24 ;  /* 0x000000ffff317224 */ /* 0x000fc600078e0018 */
[----:B------:R0:W-:Y:S01]  /*f4580*/  STL [R1+0x7d8], R26 ;  /* 0x0007d81a01007387 */ /* 0x0001e20000100800 */
[----:B------:R-:W-:-:S03]  /*f4590*/  IMAD.MOV.U32 R44, RZ, RZ, R27 ;  /* 0x000000ffff2c7224 */ /* 0x000fc600078e001b */
[----:B------:R-:W3:Y:S04]  /*f45a0*/  LDL.LU R32, [R1+0x7a0] ;  /* 0x0007a00001207983 */ /* 0x000ee80000300800 */
[----:B------:R-:W3:Y:S04]  /*f45b0*/  LDL.LU R33, [R1+0x7a4] ;  /* 0x0007a40001217983 */ /* 0x000ee80000300800 */
[----:B------:R-:W3:Y:S04]  /*f45c0*/  LDL.LU R34, [R1+0x7a8] ;  /* 0x0007a80001227983 */ /* 0x000ee80000300800 */
[----:B------:R-:W3:Y:S01]  /*f45d0*/  LDL.LU R35, [R1+0x7ac] ;  /* 0x0007ac0001237983 */ /* 0x000ee20000300800 */
[----:B0-----:R-:W-:Y:S03]  /*f45e0*/  HMMA.16816.F32 R24, R16, R4, R36 ;  /* 0x000000041018723c */ /* 0x001fe60000001824 */
[----:B------:R-:W-:Y:S04]  /*f45f0*/  STL.64 [R1+0x8518], R46 ;  /* 0x0085182e01007387 */ /* 0x000fe80000100a00 */
[----:B------:R-:W-:Y:S04]  /*f4600*/  STL.64 [R1+0x8510], R44 ;  /* 0x0085102c01007387 */ /* 0x000fe80000100a00 */
[----:B------:R-:W-:Y:S04]  /*f4610*/  STL.64 [R1+0x8508], R50 ;  /* 0x0085083201007387 */ /* 0x000fe80000100a00 */
[----:B------:R-:W-:Y:S04]  /*f4620*/  STL.64 [R1+0x8500], R48 ;  /* 0x0085003001007387 */ /* 0x000fe80000100a00 */
[----:B------:R-:W-:Y:S04]  /*f4630*/  STL.64 [R1+0x7c0], R40 ;  /* 0x0007c02801007387 */ /* 0x000fe80000100a00 */
[----:B------:R-:W-:Y:S01]  /*f4640*/  STL.64 [R1+0x7c8], R42 ;  /* 0x0007c82a01007387 */ /* 0x000fe20000100a00 */
[----:B--2---:R-:W-:-:S03]  /*f4650*/  IMAD.MOV.U32 R58, RZ, RZ, R55 ;  /* 0x000000ffff3a7224 */ /* 0x004fc600078e0037 */
[----:B------:R0:W-:Y:S04]  /*f4660*/  STL.64 [R1+0x7b0], R24 ;  /* 0x0007b01801007387 */ /* 0x0001e80000100a00 */
[----:B------:R-:W-:Y:S01]  /*f4670*/  STL.64 [R1+0x7b8], R26 ;  /* 0x0007b81a01007387 */ /* 0x000fe20000100a00 */
[----:B0-----:R-:W-:Y:S02]  /*f4680*/  IMAD R24, R56, 0x100, R57 ;  /* 0x0000010038187824 */ /* 0x001fe400078e0239 */
[----:B------:R-:W-:Y:S02]  /*f4690*/  IMAD.MOV.U32 R56, RZ, RZ, R53 ;  /* 0x000000ffff387224 */ /* 0x000fe400078e0035 */
[----:B------:R-:W-:Y:S01]  /*f46a0*/  IMAD.MOV.U32 R57, RZ, RZ, R54 ;  /* 0x000000ffff397224 */ /* 0x000fe200078e0036 */
[----:B------:R-:W2:Y:S04]  /*f46b0*/  LDL.LU R53, [R1+0x8c80] ;  /* 0x008c800001357983 */ /* 0x000ea80000300800 */
[----:B------:R-:W2:Y:S04]  /*f46c0*/  LDL.LU R54, [R1+0x8c7c] ;  /* 0x008c7c0001367983 */ /* 0x000ea80000300800 */
[----:B------:R-:W2:Y:S01]  /*f46d0*/  LDL.LU R55, [R1+0x8c78] ;  /* 0x008c780001377983 */ /* 0x000ea20000300800 */
[----:B------:R-:W-:-:S02]  /*f46e0*/  IMAD R25, R59, 0x100, R0 ;  /* 0x000001003b197824 */ /* 0x000fc400078e0200 */
[----:B------:R-:W-:Y:S01]  /*f46f0*/  IMAD R22, R30, 0x100, R29 ;  /* 0x000001001e167824 */ /* 0x000fe200078e021d */
[----:B------:R-:W4:Y:S04]  /*f4700*/  LDL.LU R59, [R1+0x165c] ;  /* 0x00165c00013b7983 */ /* 0x000f280000300800 */
[----:B------:R-:W3:Y:S04]  /*f4710*/  LDL.LU R28, [R1+0x1660] ;  /* 0x00166000011c7983 */ /* 0x000ee80000300800 */
[----:B------:R-:W3:Y:S04]  /*f4720*/  LDL.LU R29, [R1+0x1664] ;  /* 0x00166400011d7983 */ /* 0x000ee80000300800 */
[----:B------:R-:W3:Y:S04]  /*f4730*/  LDL.LU R30, [R1+0x1668] ;  /* 0x00166800011e7983 */ /* 0x000ee80000300800 */
[----:B------:R-:W3:Y:S01]  /*f4740*/  LDL.LU R31, [R1+0x166c] ;  /* 0x00166c00011f7983 */ /* 0x000ee20000300800 */
[----:B--2---:R-:W-:-:S15]  /*f4750*/  HMMA.16816.F32 R52, R16, R2, R52 ;  /* 0x000000021034723c */ /* 0x004fde0000001834 */
[----:B------:R-:W-:-:S04]  /*f4760*/  NOP ;  /* 0x0000000000007918 */ /* 0x000fc80000000000 */
[----:B------:R0:W-:Y:S04]  /*f4770*/  STL [R1+0x8450], R52 ;  /* 0x0084503401007387 */ /* 0x0001e80000100800 */
[----:B------:R1:W-:Y:S04]  /*f4780*/  STL [R1+0x8438], R53 ;  /* 0x0084383501007387 */ /* 0x0003e80000100800 */
[----:B------:R2:W-:Y:S04]  /*f4790*/  STL [R1+0x8434], R54 ;  /* 0x0084343601007387 */ /* 0x0005e80000100800 */
[----:B------:R2:W-:Y:S04]  /*f47a0*/  STL [R1+0x8430], R55 ;  /* 0x0084303701007387 */ /* 0x0005e80000100800 */
[----:B0-----:R-:W4:Y:S04]  /*f47b0*/  LDL.LU R52, [R1+0x1670] ;  /* 0x0016700001347983 */ /* 0x001f280000300800 */
[----:B-1----:R-:W4:Y:S04]  /*f47c0*/  LDL.LU R53, [R1+0x1674] ;  /* 0x0016740001357983 */ /* 0x002f280000300800 */
[----:B--2---:R-:W4:Y:S04]  /*f47d0*/  LDL.LU R54, [R1+0x1678] ;  /* 0x0016780001367983 */ /* 0x004f280000300800 */
[----:B------:R-:W4:Y:S01]  /*f47e0*/  LDL.LU R55, [R1+0x167c] ;  /* 0x00167c0001377983 */ /* 0x000f220000300800 */
[----:B------:R-:W-:-:S02]  /*f47f0*/  F2FP.F16.E5M2.UNPACK_B R16, R22 ;  /* 0x00000016ff10723e */ /* 0x000fc400020004ff */
[----:B------:R-:W-:Y:S02]  /*f4800*/  F2FP.F16.E5M2.UNPACK_B R17, R23 ;  /* 0x00000017ff11723e */ /* 0x000fe400020004ff */
[----:B------:R-:W-:Y:S02]  /*f4810*/  F2FP.F16.E5M2.UNPACK_B R18, R24 ;  /* 0x00000018ff12723e */ /* 0x000fe400020004ff */
[----:B------:R-:W-:Y:S01]  /*f4820*/  F2FP.F16.E5M2.UNPACK_B R19, R25 ;  /* 0x00000019ff13723e */ /* 0x000fe200020004ff */
[----:B------:R-:W2:Y:S06]  /*f4830*/  LDL.LU R40, [R1+0x1620] ;  /* 0x0016200001287983 */ /* 0x000eac0000300800 */
[----:B---3--:R-:W-:-:S15]  /*f4840*/  HMMA.16816.F32 R24, R16, R6, R32 ;  /* 0x000000061018723c */ /* 0x008fde0000001820 */
[----:B------:R-:W-:-:S04]  /*f4850*/  NOP ;  /* 0x0000000000007918 */ /* 0x000fc80000000000 */
[----:B------:R-:W-:Y:S04]  /*f4860*/  STL.64 [R1+0x7a0], R24 ;  /* 0x0007a01801007387 */ /* 0x000fe80000100a00 */
        /* <DEDUP_REMOVED lines=23> */
[----:B------:R-:W3:Y:S01]  /*f49e0*/  LDL.LU R35, [R1+0x61c] ;  /* 0x00061c0001237983 */ /* 0x000ee20000300800 */
[----:B----4-:R-:W-:-:S15]  /*f49f0*/  HMMA.16816.F32 R52, R16, R8, R52 ;  /* 0x000000081034723c */ /* 0x010fde0000001834 */
[----:B------:R-:W-:-:S04]  /*f4a00*/  NOP ;  /* 0x0000000000007918 */ /* 0x000fc80000000000 */
[----:B------:R-:W-:Y:S04]  /*f4a10*/  STL.64 [R1+0x790], R52 ;  /* 0x0007903401007387 */ /* 0x000fe80000100a00 */
[----:B------:R0:W-:Y:S02]  /*f4a20*/  STL.64 [R1+0x798], R54 ;  /* 0x0007983601007387 */ /* 0x0001e40000100a00 */
[C---:B0-----:R-:W-:Y:S08]  /*f4a30*/  HMMA.16816.F32 R52, R16.reuse, R12, R28 ;  /* 0x0000000c1034723c */ /* 0x041ff0000000181c */
[----:B------:R-:W-:Y:S11]  /*f4a40*/  HMMA.16816.F32 R28, R16, R20, R56 ;  /* 0x00000014101c723c */ /* 0x000ff60000001838 */
[----:B------:R-:W-:Y:S04]  /*f4a50*/  STL.64 [R1+0x780], R52 ;  /* 0x0007803401007387 */ /* 0x000fe80000100a00 */
[----:B------:R-:W-:Y:S04]  /*f4a60*/  STL.64 [R1+0x788], R54 ;  /* 0x0007883601007387 */ /* 0x000fe80000100a00 */
[----:B------:R0:W-:Y:S04]  /*f4a70*/  STL [R1+0x770], R28 ;  /* 0x0007701c01007387 */ /* 0x0001e80000100800 */
[----:B0-----:R-:W4:Y:S01]  /*f4a80*/  LDL.LU R28, [R1+0x1610] ;  /* 0x00161000011c7983 */ /* 0x001f220000300800 */
[----:B------:R-:W-:-:S02]  /*f4a90*/  IMAD.MOV.U32 R55, RZ, RZ, R29 ;  /* 0x000000ffff377224 */ /* 0x000fc400078e001d */
[----:B------:R-:W-:Y:S01]  /*f4aa0*/  IMAD.MOV.U32 R54, RZ, RZ, R30 ;  /* 0x000000ffff367224 */ /* 0x000fe200078e001e */
[----:B------:R-:W4:Y:S01]  /*f4ab0*/  LDL.LU R29, [R1+0x1614] ;  /* 0x00161400011d7983 */ /* 0x000f220000300800 */
[----:B------:R-:W-:-:S03]  /*f4ac0*/  IMAD.MOV.U32 R53, RZ, RZ, R31 ;  /* 0x000000ffff357224 */ /* 0x000fc600078e001f */
        /* <DEDUP_REMOVED lines=8> */
[C---:B------:R-:W-:Y:S08]  /*f4b50*/  HMMA.16816.F32 R40, R16.reuse, R4, R40 ;  /* 0x000000041028723c */ /* 0x040ff00000001828 */
[----:B------:R-:W-:Y:S01]  /*f4b60*/  HMMA.16816.F32 R16, R16, R2, R32 ;  /* 0x000000021010723c */ /* 0x000fe20000001820 */
[----:B------:R-:W-:Y:S04]  /*f4b70*/  STL [R1+0x845c], R54 ;  /* 0x00845c3601007387 */ /* 0x000fe80000100800 */
[----:B------:R-:W-:Y:S04]  /*f4b80*/  STL [R1+0x8458], R55 ;  /* 0x0084583701007387 */ /* 0x000fe80000100800 */
[----:B------:R0:W-:Y:S01]  /*f4b90*/  STL [R1+0x8454], R53 ;  /* 0x0084543501007387 */ /* 0x0001e20000100800 */
[----:B------:R-:W-:-:S02]  /*f4ba0*/  IMAD R22, R36, 0x100, R60 ;  /* 0x0000010024167824 */ /* 0x000fc400078e023c */
[----:B------:R-:W-:Y:S02]  /*f4bb0*/  IMAD R23, R38, 0x100, R37 ;  /* 0x0000010026177824 */ /* 0x000fe400078e0225 */
[----:B------:R-:W-:Y:S02]  /*f4bc0*/  IMAD R24, R26, 0x100, R39 ;  /* 0x000001001a187824 */ /* 0x000fe400078e0227 */
[----:B------:R-:W-:Y:S02]  /*f4bd0*/  IMAD R25, R0, 0x100, R27 ;  /* 0x0000010000197824 */ /* 0x000fe400078e021b */
[----:B0-----:R-:W-:Y:S01]  /*f4be0*/  IMAD.MOV.U32 R53, RZ, RZ, R44 ;  /* 0x000000ffff357224 */ /* 0x001fe200078e002c */
[----:B------:R-:W-:Y:S04]  /*f4bf0*/  STL [R1+0x754], R45 ;  /* 0x0007542d01007387 */ /* 0x000fe80000100800 */
[----:B------:R-:W-:Y:S01]  /*f4c00*/  STL.64 [R1+0x760], R48 ;  /* 0x0007603001007387 */ /* 0x000fe20000100a00 */
[----:B------:R-:W-:-:S03]  /*f4c10*/  IMAD.MOV.U32 R54, RZ, RZ, R42 ;  /* 0x000000ffff367224 */ /* 0x000fc600078e002a */
[----:B------:R-:W-:Y:S01]  /*f4c20*/  STL.64 [R1+0x768], R50 ;  /* 0x0007683201007387 */ /* 0x000fe20000100a00 */
[----:B------:R-:W-:-:S03]  /*f4c30*/  IMAD.MOV.U32 R55, RZ, RZ, R43 ;  /* 0x000000ffff377224 */ /* 0x000fc600078e002b */
[----:B------:R-:W-:Y:S04]  /*f4c40*/  STL.64 [R1+0x758], R46 ;  /* 0x0007582e01007387 */ /* 0x000fe80000100a00 */
[----:B------:R0:W-:Y:S04]  /*f4c50*/  STL [R1+0x8460], R53 ;  /* 0x0084603501007387 */ /* 0x0001e80000100800 */
[----:B------:R-:W-:Y:S04]  /*f4c60*/  STL.64 [R1+0x740], R40 ;  /* 0x0007402801007387 */ /* 0x000fe80000100a00 */
[----:B------:R1:W-:Y:S04]  /*f4c70*/  STL [R1+0x8468], R54 ;  /* 0x0084683601007387 */ /* 0x0003e80000100800 */
[----:B------:R2:W-:Y:S04]  /*f4c80*/  STL [R1+0x8464], R55 ;  /* 0x0084643701007387 */ /* 0x0005e80000100800 */
[----:B------:R3:W-:Y:S01]  /*f4c90*/  STL [R1+0x110], R16 ;  /* 0x0001101001007387 */ /* 0x0007e20000100800 */
[----:B0-----:R-:W-:Y:S01]  /*f4ca0*/  IMAD.MOV.U32 R53, RZ, RZ, R19 ;  /* 0x000000ffff357224 */ /* 0x001fe200078e0013 */
[----:B------:R-:W-:Y:S01]  /*f4cb0*/  F2FP.F16.E5M2.UNPACK_B R19, R25 ;  /* 0x00000019ff13723e */ /* 0x000fe200020004ff */
[----:B-1----:R-:W-:-:S02]  /*f4cc0*/  IMAD.MOV.U32 R54, RZ, RZ, R17 ;  /* 0x000000ffff367224 */ /* 0x002fc400078e0011 */
[----:B--2---:R-:W-:Y:S01]  /*f4cd0*/  IMAD.MOV.U32 R55, RZ, RZ, R18 ;  /* 0x000000ffff377224 */ /* 0x004fe200078e0012 */
[----:B---3--:R-:W-:Y:S02]  /*f4ce0*/  F2FP.F16.E5M2.UNPACK_B R16, R22 ;  /* 0x00000016ff10723e */ /* 0x008fe400020004ff */
[----:B------:R-:W-:Y:S02]  /*f4cf0*/  F2FP.F16.E5M2.UNPACK_B R17, R23 ;  /* 0x00000017ff11723e */ /* 0x000fe400020004ff */
[----:B------:R-:W-:Y:S01]  /*f4d00*/  F2FP.F16.E5M2.UNPACK_B R18, R24 ;  /* 0x00000018ff12723e */ /* 0x000fe200020004ff */
[----:B------:R-:W-:Y:S04]  /*f4d10*/  STL [R1+0x8474], R54 ;  /* 0x0084743601007387 */ /* 0x000fe80000100800 */
[----:B------:R-:W-:Y:S04]  /*f4d20*/  STL [R1+0x8470], R55 ;  /* 0x0084703701007387 */ /* 0x000fe80000100800 */
[----:B------:R-:W-:Y:S04]  /*f4d30*/  STL [R1+0x846c], R53 ;  /* 0x00846c3501007387 */ /* 0x000fe80000100800 */
[----:B------:R-:W-:Y:S04]  /*f4d40*/  STL.64 [R1+0x8c40], R6 ;  /* 0x008c400601007387 */ /* 0x000fe80000100a00 */
[----:B------:R-:W-:Y:S01]  /*f4d50*/  STL.64 [R1+0x8c38], R4 ;  /* 0x008c380401007387 */ /* 0x000fe20000100a00 */
[----:B----4-:R-:W-:-:S15]  /*f4d60*/  HMMA.16816.F32 R24, R16, R6, R28 ;  /* 0x000000061018723c */ /* 0x010fde000000181c */
[----:B------:R-:W-:-:S04]  /*f4d70*/  NOP ;  /* 0x0000000000007918 */ /* 0x000fc80000000000 */
[----:B------:R-:W-:Y:S04]  /*f4d80*/  STL.64 [R1+0x730], R24 ;  /* 0x0007301801007387 */ /* 0x000fe80000100a00 */
[----:B------:R0:W-:Y:S02]  /*f4d90*/  STL.64 [R1+0x738], R26 ;  /* 0x0007381a01007387 */ /* 0x0001e40000100a00 */
[----:B0-----:R-:W-:-:S15]  /*f4da0*/  HMMA.16816.F32 R24, R16, R8, R56 ;  /* 0x000000081018723c */ /* 0x001fde0000001838 */
[----:B------:R-:W-:-:S04]  /*f4db0*/  NOP ;  /* 0x0000000000007918 */ /* 0x000fc80000000000 */
[----:B------:R-:W-:Y:S02]  /*f4dc0*/  IMAD.MOV.U32 R54, RZ, RZ, R24 ;  /* 0x000000ffff367224 */ /* 0x000fe400078e0018 */
[----:B------:R-:W-:Y:S02]  /*f4dd0*/  IMAD.MOV.U32 R55, RZ, RZ, R25 ;  /* 0x000000ffff377224 */ /* 0x000fe400078e0019 */
[----:B------:R-:W-:Y:S01]  /*f4de0*/  IMAD.MOV.U32 R53, RZ, RZ, R26 ;  /* 0x000000ffff357224 */ /* 0x000fe200078e001a */
[----:B------:R-:W-:Y:S04]  /*f4df0*/  STL [R1+0x72c], R27 ;  /* 0x00072c1b01007387 */ /* 0x000fe80000100800 */
[----:B------:R-:W-:Y:S04]  /*f4e00*/  STL.64 [R1+0x8c70], R54 ;  /* 0x008c703601007387 */ /* 0x000fe80000100a00 */
[----:B------:R-:W-:Y:S04]  /*f4e10*/  STL [R1+0x8c68], R53 ;  /* 0x008c683501007387 */ /* 0x000fe80000100800 */
        /* <DEDUP_REMOVED lines=66> */
[----:B------:R0:W-:Y:S04]  /*f5240*/  STL.64 [R1+0x710], R52 ;  /* 0x0007103401007387 */ /* 0x0001e80000100a00 */
[----:B------:R1:W-:Y:S01]  /*f5250*/  STL [R1+0x718], R54 ;  /* 0x0007183601007387 */ /* 0x0003e20000100800 */
[----:B0-----:R-:W-:-:S03]  /*f5260*/  IMAD.MOV.U32 R52, RZ, RZ, R55 ;  /* 0x000000ffff347224 */ /* 0x001fc600078e0037 */
[----:B-1----:R-:W4:Y:S04]  /*f5270*/  LDL.LU.64 R54, [R1+0x8c70] ;  /* 0x008c700001367983 */ /* 0x002f280000300a00 */
[----:B------:R-:W3:Y:S01]  /*f5280*/  LDL.LU R53, [R1+0x8c68] ;  /* 0x008c680001357983 */ /* 0x000ee20000300800 */
[C---:B--2---:R-:W-:Y:S08]  /*f5290*/  HMMA.16816.F32 R44, R16.reuse, R20, R44 ;  /* 0x00000014102c723c */ /* 0x044ff0000000182c */
[C---:B------:R-:W-:Y:S01]  /*f52a0*/  HMMA.16816.F32 R8, R16.reuse, R14, R8 ;  /* 0x0000000e1008723c */ /* 0x040fe20000001808 */
[----:B------:R-:W2:Y:S04]  /*f52b0*/  LDL.LU R0, [R1+0x7a40] ;  /* 0x007a400001007983 */ /* 0x000ea80000300800 */
[----:B------:R-:W2:Y:S04]  /*f52c0*/  LDL.LU R59, [R1+0x7a3c] ;  /* 0x007a3c00013b7983 */ /* 0x000ea80000300800 */
[----:B----4-:R-:W-:Y:S04]  /*f52d0*/  STL.64 [R1+0x8490], R54 ;  /* 0x0084903601007387 */ /* 0x010fe80000100a00 */
[----:B---3--:R0:W-:Y:S04]  /*f52e0*/  STL.64 [R1+0x8488], R52 ;  /* 0x0084883401007387 */ /* 0x0081e80000100a00 */
[----:B0-----:R-:W3:Y:S04]  /*f52f0*/  LDL.LU R52, [R1+0x15b0] ;  /* 0x0015b00001347983 */ /* 0x001ee80000300800 */
[----:B------:R-:W3:Y:S04]  /*f5300*/  LDL.LU R53, [R1+0x15b4] ;  /* 0x0015b40001357983 */ /* 0x000ee80000300800 */
        /* <DEDUP_REMOVED lines=36> */
[C---:B---3--:R-:W-:Y:S08]  /*f5550*/  HMMA.16816.F32 R52, R16.reuse, R6, R52 ;  /* 0x000000061034723c */ /* 0x048ff00000001834 */
[C---:B------:R-:W-:Y:S08]  /*f5560*/  HMMA.16816.F32 R24, R16.reuse, R8, R48 ;  /* 0x000000081018723c */ /* 0x040ff00000001830 */
[C---:B----4-:R-:W-:Y:S03]  /*f5570*/  HMMA.16816.F32 R44, R16.reuse, R12, R44 ;  /* 0x0000000c102c723c */ /* 0x050fe6000000182c */
        /* <DEDUP_REMOVED lines=8> */
[C---:B0-----:R-:W-:Y:S11]  /*f5600*/  HMMA.16816.F32 R24, R16.reuse, R14, R36 ;  /* 0x0000000e1018723c */ /* 0x041ff60000001824 */
        /* <DEDUP_REMOVED lines=8> */
[----:B-1----:R-:W-:Y:S11]  /*f5690*/  HMMA.16816.F32 R8, R16, R4, R28 ;  /* 0x000000041008723c */ /* 0x002ff6000000181c */
        /* <DEDUP_REMOVED lines=80> */
[----:B------:R-:W3:-:S13]  /*f5ba0*/  LDL.LU.64 R4, [R1+0x8c00] ;  /* 0x008c000001047983 */ /* 0x000eda0000300a00 */
        /* <DEDUP_REMOVED lines=32> */
[----:B------:R-:W-:Y:S02]  /*f5db0*/  IMAD R23, R61, 0x100, R43 ;  /* 0x000001003d177824 */ /* 0x000fe400078e022b */
[----:B------:R-:W-:Y:S02]  /*f5dc0*/  IMAD R24, R26, 0x100, R60 ;  /* 0x000001001a187824 */ /* 0x000fe400078e023c */
[----:B------:R-:W-:-:S04]  /*f5dd0*/  IMAD R25, R0, 0x100, R27 ;  /* 0x0000010000197824 */ /* 0x000fc800078e021b */
[----:B------:R-:W-:Y:S04]  /*f5de0*/  STL.64 [R1+0x610], R52 ;  /* 0x0006103401007387 */ /* 0x000fe80000100a00 */
[----:B------:R-:W-:Y:S04]  /*f5df0*/  STL.64 [R1+0x618], R54 ;  /* 0x0006183601007387 */ /* 0x000fe80000100a00 */
[----:B------:R-:W-:Y:S04]  /*f5e00*/  STL.64 [R1+0x600], R48 ;  /* 0x0006003001007387 */ /* 0x000fe80000100a00 */
[----:B------:R-:W-:Y:S01]  /*f5e10*/  STL.64 [R1+0x608], R50 ;  /* 0x0006083201007387 */ /* 0x000fe20000100a00 */
[C---:B---3--:R-:W-:Y:S08]  /*f5e20*/  HMMA.16816.F32 R44, R16.reuse, R4, R44 ;  /* 0x00000004102c723c */ /* 0x048ff0000000182c */
[----:B--2---:R-:W-:Y:S01]  /*f5e30*/  HMMA.16816.F32 R36, R16, R2, R36 ;  /* 0x000000021024723c */ /* 0x004fe20000001824 */
[----:B------:R-:W-:-:S02]  /*f5e40*/  F2FP.F16.E5M2.UNPACK_B R16, R22 ;  /* 0x00000016ff10723e */ /* 0x000fc400020004ff */
[----:B------:R-:W-:Y:S02]  /*f5e50*/  F2FP.F16.E5M2.UNPACK_B R17, R23 ;  /* 0x00000017ff11723e */ /* 0x000fe400020004ff */
[----:B------:R-:W-:Y:S02]  /*f5e60*/  F2FP.F16.E5M2.UNPACK_B R18, R24 ;  /* 0x00000018ff12723e */ /* 0x000fe400020004ff */
[----:B------:R-:W-:-:S04]  /*f5e70*/  F2FP.F16.E5M2.UNPACK_B R19, R25 ;  /* 0x00000019ff13723e */ /* 0x000fc800020004ff */
[----:B------:R-:W-:Y:S04]  /*f5e80*/  STL.64 [R1+0x5f0], R44 ;  /* 0x0005f02c01007387 */ /* 0x000fe80000100a00 */
[----:B------:R-:W-:Y:S01]  /*f5e90*/  STL.64 [R1+0x5f8], R46 ;  /* 0x0005f82e01007387 */ /* 0x000fe20000100a00 */
[C---:B------:R-:W-:Y:S03]  /*f5ea0*/  HMMA.16816.F32 R24, R16.reuse, R6, R32 ;  /* 0x000000061018723c */ /* 0x040fe60000001820 */
        /* <DEDUP_REMOVED lines=110> */
[----:B------:R-:W2:Y:S02]  /*f6590*/  LDL.LU.64 R4, [R1+0x8ba0] ;  /* 0x008ba00001047983 */ /* 0x000ea40000300a00 */
[----:B--2---:R-:W-:-:S15]  /*f65a0*/  HMMA.16816.F32 R40, R16, R4, R40 ;  /* 0x000000041028723c */ /* 0x004fde0000001828 */
[----:B------:R-:W-:-:S04]  /*f65b0*/  NOP ;  /* 0x0000000000007918 */ /* 0x000fc80000000000 */
[----:B------:R-:W-:Y:S04]  /*f65c0*/  STL.64 [R1+0x580], R40 ;  /* 0x0005802801007387 */ /* 0x000fe80000100a00 */
[----:B------:R0:W-:Y:S04]  /*f65d0*/  STL.64 [R1+0x588], R42 ;  /* 0x0005882a01007387 */ /* 0x0001e80000100a00 */
[----:B0-----:R-:W2:Y:S04]  /*f65e0*/  LDL.LU.64 R42, [R1+0x8b98] ;  /* 0x008b9800012a7983 */ /* 0x001ea80000300a00 */
[----:B------:R-:W2:Y:S01]  /*f65f0*/  LDL.LU.64 R40, [R1+0x8b90] ;  /* 0x008b900001287983 */ /* 0x000ea20000300a00 */
[----:B------:R-:W-:Y:S01]  /*f6600*/  HMMA.16816.F32 R16, R16, R2, R52 ;  /* 0x000000021010723c */ /* 0x000fe20000001834 */
[----:B------:R-:W-:-:S02]  /*f6610*/  IMAD R22, R22, 0x100, R24 ;  /* 0x0000010016167824 */ /* 0x000fc400078e0218 */
[----:B------:R-:W-:Y:S02]  /*f6620*/  IMAD R23, R61, 0x100, R23 ;  /* 0x000001003d177824 */ /* 0x000fe400078e0217 */
[----:B------:R-:W-:Y:S02]  /*f6630*/  IMAD R24, R36, 0x100, R60 ;  /* 0x0000010024187824 */ /* 0x000fe400078e023c */
[----:B------:R-:W-:Y:S01]  /*f6640*/  IMAD R25, R38, 0x100, R37 ;  /* 0x0000010026197824 */ /* 0x000fe200078e0225 */
[----:B------:R-:W2:Y:S04]  /*f6650*/  LDL.LU.64 R54, [R1+0x8b88] ;  /* 0x008b880001367983 */ /* 0x000ea80000300a00 */
[----:B------:R-:W2:Y:S07]  /*f6660*/  LDL.LU.64 R52, [R1+0x8b80] ;  /* 0x008b800001347983 */ /* 0x000eae0000300a00 */
[----:B------:R0:W-:Y:S04]  /*f6670*/  STL.64 [R1+0xd0], R16 ;  /* 0x0000d01001007387 */ /* 0x0001e80000100a00 */
[----:B------:R1:W-:Y:S01]  /*f6680*/  STL.64 [R1+0xd8], R18 ;  /* 0x0000d81201007387 */ /* 0x0003e20000100a00 */
[----:B0-----:R-:W-:-:S02]  /*f6690*/  F2FP.F16.E5M2.UNPACK_B R16, R22 ;  /* 0x00000016ff10723e */ /* 0x001fc400020004ff */
[----:B------:R-:W-:Y:S02]  /*f66a0*/  F2FP.F16.E5M2.UNPACK_B R17, R23 ;  /* 0x00000017ff11723e */ /* 0x000fe400020004ff */
[----:B-1----:R-:W-:Y:S02]  /*f66b0*/  F2FP.F16.E5M2.UNPACK_B R18, R24 ;  /* 0x00000018ff12723e */ /* 0x002fe400020004ff */
[----:B------:R-:W-:-:S07]  /*f66c0*/  F2FP.F16.E5M2.UNPACK_B R19, R25 ;  /* 0x00000019ff13723e */ /* 0x000fce00020004ff */
        /* <DEDUP_REMOVED lines=16> */
[----:B------:R-:W-:Y:S03]  /*f67d0*/  HMMA.16816.F32 R52, R16, R20, R52 ;  /* 0x000000141034723c */ /* 0x000fe60000001834 */
[----:B------:R-:W-:-:S15]  /*f67e0*/  STL.64 [R1+0x8b48], R14 ;  /* 0x008b480e01007387 */ /* 0x000fde0000100a00 */
[----:B------:R-:W-:Y:S01]  /*f67f0*/  NOP ;  /* 0x0000000000007918 */ /* 0x000fe20000000000 */
[----:B------:R-:W-:Y:S04]  /*f6800*/  STL.64 [R1+0x540], R52 ;  /* 0x0005403401007387 */ /* 0x000fe80000100a00 */
[----:B------:R-:W-:Y:S04]  /*f6810*/  STL.64 [R1+0x548], R54 ;  /* 0x0005483601007387 */ /* 0x000fe80000100a00 */
[----:B------:R2:W-:Y:S01]  /*f6820*/  STL.64 [R1+0x8b40], R12 ;  /* 0x008b400c01007387 */ /* 0x0005e20000100a00 */
[C---:B---3--:R-:W-:Y:S08]  /*f6830*/  HMMA.16816.F32 R48, R16.reuse, R14, R48 ;  /* 0x0000000e1030723c */ /* 0x048ff00000001830 */
[----:B----4-:R-:W-:Y:S11]  /*f6840*/  HMMA.16816.F32 R44, R16, R10, R44 ;  /* 0x0000000a102c723c */ /* 0x010ff6000000182c */
[----:B------:R-:W-:Y:S04]  /*f6850*/  STL.64 [R1+0x530], R48 ;  /* 0x0005303001007387 */ /* 0x000fe80000100a00 */
[----:B------:R-:W-:Y:S01]  /*f6860*/  STL.64 [R1+0x538], R50 ;  /* 0x0005383201007387 */ /* 0x000fe20000100a00 */
[----:B------:R-:W-:-:S03]  /*f6870*/  IMAD R22, R26, 0x100, R39 ;  /* 0x000001001a167824 */ /* 0x000fc600078e0227 */
[----:B------:R-:W-:Y:S04]  /*f6880*/  STL.64 [R1+0x520], R44 ;  /* 0x0005202c01007387 */ /* 0x000fe80000100a00 */
[----:B------:R-:W-:Y:S01]  /*f6890*/  STL.64 [R1+0x528], R46 ;  /* 0x0005282e01007387 */ /* 0x000fe20000100a00 */
[----:B------:R-:W-:Y:S02]  /*f68a0*/  IMAD R23, R32, 0x100, R27 ;  /* 0x0000010020177824 */ /* 0x000fe400078e021b */
[----:B------:R-:W-:Y:S02]  /*f68b0*/  IMAD R24, R34, 0x100, R33 ;  /* 0x0000010022187824 */ /* 0x000fe400078e0221 */
[----:B------:R-:W-:Y:S01]  /*f68c0*/  IMAD R25, R0, 0x100, R35 ;  /* 0x0000010000197824 */ /* 0x000fe200078e0223 */
[----:B--2---:R-:W-:-:S15]  /*f68d0*/  HMMA.16816.F32 R12, R16, R4, R40 ;  /* 0x00000004100c723c */ /* 0x004fde0000001828 */
[----:B------:R-:W-:-:S04]  /*f68e0*/  NOP ;  /* 0x0000000000007918 */ /* 0x000fc80000000000 */
        /* <DEDUP_REMOVED lines=50> */
[----:B-1----:R-:W3:Y:S04]  /*f6c10*/  LDL.LU R52, [R1+0x13d0] ;  /* 0x0013d00001347983 */ /* 0x002ee80000300800 */
[----:B------:R-:W3:Y:S04]  /*f6c20*/  LDL.LU R53, [R1+0x13d4] ;  /* 0x0013d40001357983 */ /* 0x000ee80000300800 */
[----:B------:R-:W3:Y:S04]  /*f6c30*/  LDL.LU R54, [R1+0x13d8] ;  /* 0x0013d80001367983 */ /* 0x000ee80000300800 */
[----:B------:R-:W3:Y:S04]  /*f6c40*/  LDL.LU R55, [R1+0x13dc] ;  /* 0x0013dc0001377983 */ /* 0x000ee80000300800 */
[----:B0-----:R-:W4:Y:S04]  /*f6c50*/  LDL.LU R44, [R1+0x13e0] ;  /* 0x0013e000012c7983 */ /* 0x001f280000300800 */
        /* <DEDUP_REMOVED lines=81> */
[----:B------:R-:W3:Y:S04]  /*f7170*/  LDL.LU.64 R42, [R1+0x8ae8] ;  /* 0x008ae800012a7983 */ /* 0x000ee80000300a00 */
[----:B------:R-:W3:Y:S04]  /*f7180*/  LDL.LU.64 R40, [R1+0x8ae0] ;  /* 0x008ae00001287983 */ /* 0x000ee80000300a00 */
[----:B------:R-:W-:Y:S04]  /*f7190*/  STL.64 [R1+0xb0], R16 ;  /* 0x0000b01001007387 */ /* 0x000fe80000100a00 */
[----:B------:R0:W-:Y:S02]  /*f71a0*/  STL.64 [R1+0xb8], R18 ;  /* 0x0000b81201007387 */ /* 0x0001e40000100a00 */
[----:B0-----:R-:W-:-:S02]  /*f71b0*/  F2FP.F16.E5M2.UNPACK_B R18, R24 ;  /* 0x00000018ff12723e */ /* 0x001fc400020004ff */
[----:B------:R-:W-:Y:S01]  /*f71c0*/  F2FP.F16.E5M2.UNPACK_B R19, R25 ;  /* 0x00000019ff13723e */ /* 0x000fe200020004ff */
        /* <DEDUP_REMOVED lines=12> */
[C---:B----4-:R-:W-:Y:S08]  /*f7290*/  HMMA.16816.F32 R52, R16.reuse, R12, R52 ;  /* 0x0000000c1034723c */ /* 0x050ff00000001834 */
[----:B------:R-:W-:Y:S01]  /*f72a0*/  HMMA.16816.F32 R48, R16, R20, R48 ;  /* 0x000000141030723c */ /* 0x000fe20000001830 */
[----:B------:R-:W-:-:S07]  /*f72b0*/  IMAD R23, R28, 0x100, R35 ;  /* 0x000001001c177824 */ /* 0x000fce00078e0223 */
        /* <DEDUP_REMOVED lines=12> */
[----:B------:R-:W-:Y:S01]  /*f7380*/  STL.64 [R1+0x458], R26 ;  /* 0x0004581a01007387 */ /* 0x000fe20000100a00 */
[C---:B0-----:R-:W-:Y:S03]  /*f7390*/  HMMA.16816.F32 R12, R16.reuse, R10, R40 ;  /* 0x0000000a100c723c */ /* 0x041fe60000001828 */
[----:B------:R-:W-:Y:S04]  /*f73a0*/  STL.64 [R1+0x8ac8], R10 ;  /* 0x008ac80a01007387 */ /* 0x000fe80000100a00 */
[----:B------:R2:W-:Y:S02]  /*f73b0*/  STL.64 [R1+0x8ac0], R8 ;  /* 0x008ac00801007387 */ /* 0x0005e40000100a00 */
[C---:B--2---:R-:W-:Y:S10]  /*f73c0*/  HMMA.16816.F32 R8, R16.reuse, R4, R36 ;  /* 0x000000041008723c */ /* 0x044ff40000001824 */
[----:B------:R-:W-:Y:S04]  /*f73d0*/  STL.64 [R1+0x440], R12 ;  /* 0x0004400c01007387 */ /* 0x000fe80000100a00 */
[----:B------:R-:W-:Y:S05]  /*f73e0*/  STL.64 [R1+0x448], R14 ;  /* 0x0004480e01007387 */ /* 0x000fea0000100a00 */
[----:B------:R-:W-:Y:S04]  /*f73f0*/  STL.64 [R1+0x430], R8 ;  /* 0x0004300801007387 */ /* 0x000fe80000100a00 */
[----:B------:R0:W-:Y:S04]  /*f7400*/  STL.64 [R1+0x438], R10 ;  /* 0x0004380a01007387 */ /* 0x0001e80000100a00 */
[----:B------:R-:W2:Y:S01]  /*f7410*/  LDL.LU R28, [R1+0x1260] ;  /* 0x00126000011c7983 */ /* 0x000ea20000300800 */
[----:B0-----:R-:W-:Y:S01]  /*f7420*/  HMMA.16816.F32 R8, R16, R2, R56 ;  /* 0x000000021008723c */ /* 0x001fe20000001838 */
[----:B------:R-:W-:-:S02]  /*f7430*/  IMAD R24, R30, 0x100, R29 ;  /* 0x000001001e187824 */ /* 0x000fc400078e021d */
[----:B------:R-:W-:-:S15]  /*f7440*/  IMAD R25, R0, 0x100, R31 ;  /* 0x0000010000197824 */ /* 0x000fde00078e021f */
[----:B------:R-:W-:Y:S01]  /*f7450*/  NOP ;  /* 0x0000000000007918 */ /* 0x000fe20000000000 */
        /* <DEDUP_REMOVED lines=54> */
[----:B------:R-:W3:Y:S04]  /*f77c0*/  LDL.LU R12, [R1+0x1320] ;  /* 0x00132000010c7983 */ /* 0x000ee80000300800 */
[----:B------:R-:W3:Y:S04]  /*f77d0*/  LDL.LU R13, [R1+0x1324] ;  /* 0x00132400010d7983 */ /* 0x000ee80000300800 */
[----:B------:R-:W3:Y:S01]  /*f77e0*/  LDL.LU R14, [R1+0x1328] ;  /* 0x00132800010e7983 */ /* 0x000ee20000300800 */
[----:B------:R-:W-:Y:S02]  /*f77f0*/  F2FP.F16.E5M2.UNPACK_B R17, R23 ;  /* 0x00000017ff11723e */ /* 0x000fe400020004ff */
[----:B------:R-:W-:-:S02]  /*f7800*/  F2FP.F16.E5M2.UNPACK_B R16, R22 ;  /* 0x00000016ff10723e */ /* 0x000fc400020004ff */
        /* <DEDUP_REMOVED lines=32> */
[----:B------:R-:W3:Y:S04]  /*f7a10*/  LDL.LU.64 R8, [R1+0x8ac0] ;  /* 0x008ac00001087983 */ /* 0x000ee80000300a00 */
[----:B------:R-:W2:Y:S04]  /*f7a20*/  LDL.LU R0, [R1+0x7b20] ;  /* 0x007b200001007983 */ /* 0x000ea80000300800 */
[----:B------:R-:W2:Y:S01]  /*f7a30*/  LDL.LU R59, [R1+0x7b1c] ;  /* 0x007b1c00013b7983 */ /* 0x000ea20000300800 */
[----:B---3--:R-:W-:-:S15]  /*f7a40*/  HMMA.16816.F32 R12, R16, R8, R12 ;  /* 0x00000008100c723c */ /* 0x008fde000000180c */
        /* <DEDUP_REMOVED lines=38> */
[----:B------:R-:W-:Y:S01]  /*f7cb0*/  IMAD R25, R56, 0x100, R57 ;  /* 0x0000010038197824 */ /* 0x000fe200078e0239 */
        /* <DEDUP_REMOVED lines=19> */
[C---:B----4-:R-:W-:Y:S11]  /*f7df0*/  HMMA.16816.F32 R24, R16.reuse, R14, R36 ;  /* 0x0000000e1018723c */ /* 0x050ff60000001824 */
        /* <DEDUP_REMOVED lines=8> */
[----:B---3--:R-:W-:Y:S03]  /*f7e80*/  HMMA.16816.F32 R8, R16, R4, R28 ;  /* 0x000000041008723c */ /* 0x008fe6000000181c */
        /* <DEDUP_REMOVED lines=81> */
[----:B------:R-:W4:-:S12]  /*f83a0*/  LDL.LU.64 R4, [R1+0x8a30] ;  /* 0x008a300001047983 */ /* 0x000f180000300a00 */
        /* <DEDUP_REMOVED lines=16> */
[----:B0-----:R-:W2:Y:S04]  /*f84b0*/  LDL.LU.64 R14, [R1+0x8a18] ;  /* 0x008a1800010e7983 */ /* 0x001ea80000300a00 */
[----:B------:R-:W2:Y:S01]  /*f84c0*/  LDL.LU.64 R12, [R1+0x8a10] ;  /* 0x008a1000010c7983 */ /* 0x000ea20000300a00 */
[C---:B------:R-:W-:Y:S08]  /*f84d0*/  HMMA.16816.F32 R36, R16.reuse, R20, R36 ;  /* 0x000000141024723c */ /* 0x040ff00000001824 */
[----:B--2---:R-:W-:-:S15]  /*f84e0*/  HMMA.16816.F32 R44, R16, R12, R44 ;  /* 0x0000000c102c723c */ /* 0x004fde000000182c */
[----:B------:R-:W-:-:S04]  /*f84f0*/  NOP ;  /* 0x0000000000007918 */ /* 0x000fc80000000000 */
        /* <DEDUP_REMOVED lines=8> */
[C---:B------:R-:W-:Y:S08]  /*f8580*/  HMMA.16816.F32 R52, R16.reuse, R14, R52 ;  /* 0x0000000e1034723c */ /* 0x040ff00000001834 */
        /* <DEDUP_REMOVED lines=9> */
[C---:B----4-:R-:W-:Y:S08]  /*f8620*/  HMMA.16816.F32 R44, R16.reuse, R4, R44 ;  /* 0x00000004102c723c */ /* 0x050ff0000000182c */
        /* <DEDUP_REMOVED lines=25> */
[----:B------:R-:W4:Y:S04]  /*f87c0*/  LDL.LU R42, [R1+0x1118] ;  /* 0x00111800012a7983 */ /* 0x000f280000300800 */
[----:B------:R-:W4:Y:S04]  /*f87d0*/  LDL.LU R43, [R1+0x111c] ;  /* 0x00111c00012b7983 */ /* 0x000f280000300800 */
[----:B----4-:R-:W-:Y:S04]  /*f87e0*/  STL.64 [R1+0x8978], R42 ;  /* 0x0089782a01007387 */ /* 0x010fe80000100a00 */
[----:B--2---:R0:W-:Y:S04]  /*f87f0*/  STL.64 [R1+0x8970], R40 ;  /* 0x0089702801007387 */ /* 0x0041e80000100a00 */
[----:B------:R-:W2:Y:S04]  /*f8800*/  LDL.LU R44, [R1+0x1120] ;  /* 0x00112000012c7983 */ /* 0x000ea80000300800 */
[----:B------:R-:W2:Y:S04]  /*f8810*/  LDL.LU R45, [R1+0x1124] ;  /* 0x00112400012d7983 */ /* 0x000ea80000300800 */
[----:B------:R-:W4:Y:S04]  /*f8820*/  LDL.LU R46, [R1+0x1128] ;  /* 0x00112800012e7983 */ /* 0x000f280000300800 */
[----:B------:R-:W4:Y:S04]  /*f8830*/  LDL.LU R47, [R1+0x112c] ;  /* 0x00112c00012f7983 */ /* 0x000f280000300800 */
[----:B----4-:R-:W-:Y:S04]  /*f8840*/  STL.64 [R1+0x8988], R46 ;  /* 0x0089882e01007387 */ /* 0x010fe80000100a00 */
[----:B--2---:R-:W-:Y:S04]  /*f8850*/  STL.64 [R1+0x8980], R44 ;  /* 0x0089802c01007387 */ /* 0x004fe80000100a00 */
        /* <DEDUP_REMOVED lines=11> */
[----:B--2---:R1:W-:Y:S04]  /*f8910*/  STL.64 [R1+0x89a0], R52 ;  /* 0x0089a03401007387 */ /* 0x0043e80000100a00 */
[----:B0-----:R-:W2:Y:S04]  /*f8920*/  LDL.LU R40, [R1+0x1150] ;  /* 0x0011500001287983 */ /* 0x001ea80000300800 */
[----:B------:R-:W2:Y:S04]  /*f8930*/  LDL.LU R41, [R1+0x1154] ;  /* 0x0011540001297983 */ /* 0x000ea80000300800 */
[----:B------:R-:W4:Y:S04]  /*f8940*/  LDL.LU R42, [R1+0x1158] ;  /* 0x00115800012a7983 */ /* 0x000f280000300800 */
[----:B------:R-:W4:Y:S04]  /*f8950*/  LDL.LU R43, [R1+0x115c] ;  /* 0x00115c00012b7983 */ /* 0x000f280000300800 */
[----:B----4-:R-:W-:Y:S04]  /*f8960*/  STL.64 [R1+0x89c8], R42 ;  /* 0x0089c82a01007387 */ /* 0x010fe80000100a00 */
[----:B--2---:R0:W-:Y:S04]  /*f8970*/  STL.64 [R1+0x89c0], R40 ;  /* 0x0089c02801007387 */ /* 0x0041e80000100a00 */
[----:B-1----:R-:W2:Y:S04]  /*f8980*/  LDL.LU R52, [R1+0x940] ;  /* 0x0009400001347983 */ /* 0x002ea80000300800 */
[----:B------:R-:W2:Y:S04]  /*f8990*/  LDL.LU R53, [R1+0x944] ;  /* 0x0009440001357983 */ /* 0x000ea80000300800 */
[----:B------:R-:W2:Y:S04]  /*f89a0*/  LDL.LU R54, [R1+0x948] ;  /* 0x0009480001367983 */ /* 0x000ea80000300800 */
[----:B------:R-:W2:Y:S04]  /*f89b0*/  LDL.LU R55, [R1+0x94c] ;  /* 0x00094c0001377983 */ /* 0x000ea80000300800 */
        /* <DEDUP_REMOVED lines=61> */
[----:B------:R-:W2:Y:S01]  /*f8d90*/  LDL.LU.64 R4, [R1+0x89d0] ;  /* 0x0089d00001047983 */ /* 0x000ea20000300a00 */
[----:B----4-:R-:W-:Y:S01]  /*f8da0*/  IMAD R22, R22, 0x100, R61 ;  /* 0x0000010016167824 */ /* 0x010fe200078e023d */
[----:B--2---:R-:W-:-:S15]  /*f8db0*/  HMMA.16816.F32 R40, R16, R4, R40 ;  /* 0x000000041028723c */ /* 0x004fde0000001828 */
[----:B------:R-:W-:-:S04]  /*f8dc0*/  NOP ;  /* 0x0000000000007918 */ /* 0x000fc80000000000 */
[----:B------:R-:W-:Y:S04]  /*f8dd0*/  STL.64 [R1+0x270], R40 ;  /* 0x0002702801007387 */ /* 0x000fe80000100a00 */
[----:B------:R0:W-:Y:S04]  /*f8de0*/  STL.64 [R1+0x278], R42 ;  /* 0x0002782a01007387 */ /* 0x0001e80000100a00 */
[----:B0-----:R-:W2:Y:S04]  /*f8df0*/  LDL.LU.64 R42, [R1+0x89c8] ;  /* 0x0089c800012a7983 */ /* 0x001ea80000300a00 */
[----:B------:R-:W2:Y:S01]  /*f8e00*/  LDL.LU.64 R40, [R1+0x89c0] ;  /* 0x0089c00001287983 */ /* 0x000ea20000300a00 */
[----:B------:R-:W-:Y:S03]  /*f8e10*/  HMMA.16816.F32 R16, R16, R2, R52 ;  /* 0x000000021010723c */ /* 0x000fe60000001834 */
[----:B------:R-:W4:Y:S01]  /*f8e20*/  LDL.LU R61, [R1+0x89bc] ;  /* 0x0089bc00013d7983 */ /* 0x000f220000300800 */
[----:B------:R-:W-:-:S02]  /*f8e30*/  IMAD R23, R23, 0x100, R0 ;  /* 0x0000010017177824 */ /* 0x000fc400078e0200 */
[----:B------:R-:W-:Y:S01]  /*f8e40*/  IMAD R24, R24, 0x100, R56 ;  /* 0x0000010018187824 */ /* 0x000fe200078e0238 */
[----:B------:R-:W4:Y:S04]  /*f8e50*/  LDL.LU R0, [R1+0x89b8] ;  /* 0x0089b80001007983 */ /* 0x000f280000300800 */
[----:B------:R-:W4:Y:S01]  /*f8e60*/  LDL.LU R56, [R1+0x89b4] ;  /* 0x0089b40001387983 */ /* 0x000f220000300800 */
[----:B------:R-:W-:-:S03]  /*f8e70*/  IMAD R25, R25, 0x100, R57 ;  /* 0x0000010019197824 */ /* 0x000fc600078e0239 */
[----:B------:R-:W4:Y:S04]  /*f8e80*/  LDL.LU R57, [R1+0x89b0] ;  /* 0x0089b00001397983 */ /* 0x000f280000300800 */
[----:B------:R-:W4:Y:S04]  /*f8e90*/  LDL.LU.64 R54, [R1+0x89a8] ;  /* 0x0089a80001367983 */ /* 0x000f280000300a00 */
[----:B------:R-:W4:Y:S04]  /*f8ea0*/  LDL.LU.64 R52, [R1+0x89a0] ;  /* 0x0089a00001347983 */ /* 0x000f280000300a00 */
[----:B------:R0:W-:Y:S04]  /*f8eb0*/  STL.64 [R1+0x60], R16 ;  /* 0x0000601001007387 */ /* 0x0001e80000100a00 */
[----:B------:R1:W-:Y:S01]  /*f8ec0*/  STL.64 [R1+0x68], R18 ;  /* 0x0000681201007387 */ /* 0x0003e20000100a00 */
[----:B0-----:R-:W-:-:S02]  /*f8ed0*/  F2FP.F16.E5M2.UNPACK_B R16, R22 ;  /* 0x00000016ff10723e */ /* 0x001fc400020004ff */
[----:B------:R-:W-:Y:S02]  /*f8ee0*/  F2FP.F16.E5M2.UNPACK_B R17, R23 ;  /* 0x00000017ff11723e */ /* 0x000fe400020004ff */
[----:B-1----:R-:W-:Y:S02]  /*f8ef0*/  F2FP.F16.E5M2.UNPACK_B R18, R24 ;  /* 0x00000018ff12723e */ /* 0x002fe400020004ff */
[----:B------:R-:W-:-:S07]  /*f8f00*/  F2FP.F16.E5M2.UNPACK_B R19, R25 ;  /* 0x00000019ff13723e */ /* 0x000fce00020004ff */
[C---:B---3--:R-:W-:Y:S08]  /*f8f10*/  HMMA.16816.F32 R48, R16.reuse, R6, R48 ;  /* 0x000000061030723c */ /* 0x048ff00000001830 */
[C---:B------:R-:W-:Y:S11]  /*f8f20*/  HMMA.16816.F32 R44, R16.reuse, R8, R44 ;  /* 0x00000008102c723c */ /* 0x040ff6000000182c */
        /* <DEDUP_REMOVED lines=8> */
[----:B--2---:R-:W-:-:S15]  /*f8fb0*/  HMMA.16816.F32 R40, R16, R12, R40 ;  /* 0x0000000c1028723c */ /* 0x004fde0000001828 */
[----:B------:R-:W-:-:S04]  /*f8fc0*/  NOP ;  /* 0x0000000000007918 */ /* 0x000fc80000000000 */
[----:B------:R-:W-:Y:S04]  /*f8fd0*/  STL.64 [R1+0x240], R40 ;  /* 0x0002402801007387 */ /* 0x000fe80000100a00 */
[----:B------:R0:W-:Y:S04]  /*f8fe0*/  STL.64 [R1+0x248], R42 ;  /* 0x0002482a01007387 */ /* 0x0001e80000100a00 */
[----:B0-----:R-:W2:Y:S04]  /*f8ff0*/  LDL.LU.64 R42, [R1+0x8978] ;  /* 0x00897800012a7983 */ /* 0x001ea80000300a00 */
[----:B------:R-:W2:Y:S01]  /*f9000*/  LDL.LU.64 R40, [R1+0x8970] ;  /* 0x0089700001287983 */ /* 0x000ea20000300a00 */
[----:B----4-:R-:W-:Y:S03]  /*f9010*/  HMMA.16816.F32 R52, R16, R20, R52 ;  /* 0x000000141034723c */ /* 0x010fe60000001834 */
[----:B------:R-:W-:-:S15]  /*f9020*/  STL.64 [R1+0x8968], R14 ;  /* 0x0089680e01007387 */ /* 0x000fde0000100a00 */
[----:B------:R-:W-:Y:S01]  /*f9030*/  NOP ;  /* 0x0000000000007918 */ /* 0x000fe20000000000 */
[----:B------:R-:W-:Y:S04]  /*f9040*/  STL.64 [R1+0x230], R52 ;  /* 0x0002303401007387 */ /* 0x000fe80000100a00 */
[----:B------:R-:W-:Y:S04]  /*f9050*/  STL.64 [R1+0x238], R54 ;  /* 0x0002383601007387 */ /* 0x000fe80000100a00 */
[----:B------:R2:W-:Y:S01]  /*f9060*/  STL.64 [R1+0x8960], R12 ;  /* 0x0089600c01007387 */ /* 0x0005e20000100a00 */
[C---:B---3--:R-:W-:Y:S08]  /*f9070*/  HMMA.16816.F32 R48, R16.reuse, R14, R48 ;  /* 0x0000000e1030723c */ /* 0x048ff00000001830 */
[----:B------:R-:W-:Y:S11]  /*f9080*/  HMMA.16816.F32 R44, R16, R10, R44 ;  /* 0x0000000a102c723c */ /* 0x000ff6000000182c */
        /* <DEDUP_REMOVED lines=47> */
[----:B--2---:R-:W-:Y:S04]  /*f9380*/  STL.64 [R1+0x88f8], R40 ;  /* 0x0088f82801007387 */ /* 0x004fe80000100a00 */
[----:B-1----:R-:W2:Y:S04]  /*f9390*/  LDL.LU R44, [R1+0x1080] ;  /* 0x00108000012c7983 */ /* 0x002ea80000300800 */
        /* <DEDUP_REMOVED lines=70> */
[----:B------:R0:W-:Y:S04]  /*f9800*/  STL.64 [R1+0x1e8], R14 ;  /* 0x0001e80e01007387 */ /* 0x0001e80000100a00 */
[----:B0-----:R-:W4:Y:S04]  /*f9810*/  LDL.LU.64 R14, [R1+0x8968] ;  /* 0x00896800010e7983 */ /* 0x001f280000300a00 */
[----:B------:R-:W3:Y:S01]  /*f9820*/  LDL.LU.64 R12, [R1+0x8960] ;  /* 0x00896000010c7983 */ /* 0x000ee20000300a00 */
[C---:B--2---:R-:W-:Y:S08]  /*f9830*/  HMMA.16816.F32 R4, R16.reuse, R20, R4 ;  /* 0x000000141004723c */ /* 0x044ff00000001804 */
[----:B---3--:R-:W-:-:S15]  /*f9840*/  HMMA.16816.F32 R44, R16, R12, R44 ;  /* 0x0000000c102c723c */ /* 0x008fde000000182c */
        /* <DEDUP_REMOVED lines=54> */
[C---:B------:R-:W-:Y:S08]  /*f9bb0*/  HMMA.16816.F32 R52, R16.reuse, R20, R52 ;  /* 0x000000141034723c */ /* 0x040ff00000001834 */
[----:B---3--:R-:W-:Y:S01]  /*f9bc0*/  HMMA.16816.F32 R48, R16, R14, R48 ;  /* 0x0000000e1030723c */ /* 0x008fe20000001830 */
[----:B------:R-:W-:Y:S10]  /*f9bd0*/  STL.64 [R1+0x88b0], R14 ;  /* 0x0088b00e01007387 */ /* 0x000ff40000100a00 */
[----:B------:R-:W-:Y:S04]  /*f9be0*/  STL.64 [R1+0x150], R52 ;  /* 0x0001503401007387 */ /* 0x000fe80000100a00 */
[----:B------:R-:W-:Y:S04]  /*f9bf0*/  STL.64 [R1+0x158], R54 ;  /* 0x0001583601007387 */ /* 0x000fe80000100a00 */
[----:B------:R2:W-:Y:S04]  /*f9c00*/  STL.64 [R1+0x88a8], R12 ;  /* 0x0088a80c01007387 */ /* 0x0005e80000100a00 */
[----:B------:R-:W-:Y:S04]  /*f9c10*/  STL.64 [R1+0x140], R48 ;  /* 0x0001403001007387 */ /* 0x000fe80000100a00 */
[----:B------:R-:W-:Y:S04]  /*f9c20*/  STL.64 [R1+0x148], R50 ;  /* 0x0001483201007387 */ /* 0x000fe80000100a00 */
[----:B------:R-:W-:Y:S04]  /*f9c30*/  STL.64 [R1+0x88c0], R10 ;  /* 0x0088c00a01007387 */ /* 0x000fe80000100a00 */
[----:B------:R4:W-:Y:S01]  /*f9c40*/  STL.64 [R1+0x88b8], R8 ;  /* 0x0088b80801007387 */ /* 0x0009e20000100a00 */
[----:B------:R-:W-:-:S02]  /*f9c50*/  IMAD R23, R32, 0x100, R27 ;  /* 0x0000010020177824 */ /* 0x000fc400078e021b */
[----:B------:R-:W-:Y:S02]  /*f9c60*/  IMAD R24, R34, 0x100, R33 ;  /* 0x0000010022187824 */ /* 0x000fe400078e0221 */
[----:B------:R-:W-:Y:S01]  /*f9c70*/  IMAD R25, R59, 0x100, R35 ;  /* 0x000001003b197824 */ /* 0x000fe200078e0223 */
[C---:B--2---:R-:W-:Y:S08]  /*f9c80*/  HMMA.16816.F32 R12, R16.reuse, R10, R44 ;  /* 0x0000000a100c723c */ /* 0x044ff0000000182c */
[C---:B----4-:R-:W-:Y:S11]  /*f9c90*/  HMMA.16816.F32 R8, R16.reuse, R4, R40 ;  /* 0x000000041008723c */ /* 0x050ff60000001828 */
        /* <DEDUP_REMOVED lines=102> */
[----:B------:R-:W3:Y:S01]  /*fa300*/  LDL.LU.64 R12, [R1+0x88a8] ;  /* 0x0088a800010c7983 */ /* 0x000ee20000300a00 */
[C---:B------:R-:W-:Y:S08]  /*fa310*/  HMMA.16816.F32 R32, R16.reuse, R20, R32 ;  /* 0x000000141020723c */ /* 0x040ff00000001820 */
        /* <DEDUP_REMOVED lines=20> */
[----:B------:R-:W-:-:S02]  /*fa460*/  IMAD R22, R22, 0x100, R24 ;  /* 0x0000010016167824 */ /* 0x000fc400078e0218 */
[----:B------:R-:W-:Y:S02]  /*fa470*/  IMAD R24, R28, 0x100, R27 ;  /* 0x000001001c187824 */ /* 0x000fe400078e021b */
[----:B------:R-:W-:Y:S02]  /*fa480*/  IMAD R25, R30, 0x100, R29 ;  /* 0x000001001e197824 */ /* 0x000fe400078e021d */
[----:B------:R-:W-:Y:S01]  /*fa490*/  IMAD R23, R26, 0x100, R23 ;  /* 0x000001001a177824 */ /* 0x000fe200078e0217 */
[C---:B--2---:R-:W-:Y:S08]  /*fa4a0*/  HMMA.16816.F32 R44, R16.reuse, R4, R44 ;  /* 0x00000004102c723c */ /* 0x044ff0000000182c */
[----:B---3--:R-:W-:Y:S11]  /*fa4b0*/  HMMA.16816.F32 R16, R16, R2, R32 ;  /* 0x000000021010723c */ /* 0x008ff60000001820 */
[----:B------:R-:W-:Y:S04]  /*fa4c0*/  STL.64 [R1+0x920], R44 ;  /* 0x0009202c01007387 */ /* 0x000fe80000100a00 */
[----:B------:R0:W-:Y:S04]  /*fa4d0*/  STL.64 [R1+0x928], R46 ;  /* 0x0009282e01007387 */ /* 0x0001e80000100a00 */
[----:B0-----:R-:W2:Y:S04]  /*fa4e0*/  LDL.LU.64 R46, [R1+0x8860] ;  /* 0x00886000012e7983 */ /* 0x001ea80000300a00 */
[----:B------:R-:W2:Y:S04]  /*fa4f0*/  LDL.LU.64 R44, [R1+0x8858] ;  /* 0x00885800012c7983 */ /* 0x000ea80000300a00 */
[----:B------:R-:W3:Y:S04]  /*fa500*/  LDL.LU.64 R34, [R1+0x8850] ;  /* 0x0088500001227983 */ /* 0x000ee80000300a00 */
[----:B------:R-:W3:Y:S04]  /*fa510*/  LDL.LU.64 R32, [R1+0x8848] ;  /* 0x0088480001207983 */ /* 0x000ee80000300a00 */
        /* <DEDUP_REMOVED lines=10> */
[C---:B------:R-:W-:Y:S08]  /*fa5c0*/  HMMA.16816.F32 R52, R16.reuse, R8, R52 ;  /* 0x000000081034723c */ /* 0x040ff00000001834 */
[C---:B------:R-:W-:Y:S08]  /*fa5d0*/  HMMA.16816.F32 R48, R16.reuse, R12, R48 ;  /* 0x0000000c1030723c */ /* 0x040ff00000001830 */
[----:B----4-:R-:W-:-:S15]  /*fa5e0*/  HMMA.16816.F32 R24, R16, R6, R24 ;  /* 0x000000061018723c */ /* 0x010fde0000001818 */
[----:B------:R-:W-:-:S04]  /*fa5f0*/  NOP ;  /* 0x0000000000007918 */ /* 0x000fc80000000000 */
[----:B------:R-:W-:Y:S04]  /*fa600*/  STL.64 [R1+0xc00], R24 ;  /* 0x000c001801007387 */ /* 0x000fe80000100a00 */
[----:B------:R2:W-:Y:S04]  /*fa610*/  STL.64 [R1+0xc08], R26 ;  /* 0x000c081a01007387 */ /* 0x0005e80000100a00 */
[----:B------:R-:W-:Y:S04]  /*fa620*/  STL.64 [R1+0xbf0], R52 ;  /* 0x000bf03401007387 */ /* 0x000fe80000100a00 */
[----:B------:R-:W-:Y:S04]  /*fa630*/  STL.64 [R1+0xbf8], R54 ;  /* 0x000bf83601007387 */ /* 0x000fe80000100a00 */
[----:B------:R0:W-:Y:S01]  /*fa640*/  STL.64 [R1+0x8828], R20 ;  /* 0x0088281401007387 */ /* 0x0001e20000100a00 */
[C---:B--2---:R-:W-:Y:S08]  /*fa650*/  HMMA.16816.F32 R24, R16.reuse, R20, R44 ;  /* 0x000000141018723c */ /* 0x044ff0000000182c */
[C---:B0-----:R-:W-:Y:S01]  /*fa660*/  HMMA.16816.F32 R20, R16.reuse, R14, R40 ;  /* 0x0000000e1014723c */ /* 0x041fe20000001828 */
[----:B------:R-:W-:Y:S04]  /*fa670*/  STL.64 [R1+0xbe0], R48 ;  /* 0x000be03001007387 */ /* 0x000fe80000100a00 */
[----:B------:R-:W-:Y:S06]  /*fa680*/  STL.64 [R1+0xbe8], R50 ;  /* 0x000be83201007387 */ /* 0x000fec0000100a00 */
[----:B------:R-:W-:Y:S04]  /*fa690*/  STL.64 [R1+0xbd0], R24 ;  /* 0x000bd01801007387 */ /* 0x000fe80000100a00 */
[----:B------:R-:W-:Y:S04]  /*fa6a0*/  STL.64 [R1+0xbd8], R26 ;  /* 0x000bd81a01007387 */ /* 0x000fe80000100a00 */
[----:B------:R-:W-:Y:S04]  /*fa6b0*/  STL.64 [R1+0x8838], R14 ;  /* 0x0088380e01007387 */ /* 0x000fe80000100a00 */
[----:B------:R3:W-:Y:S04]  /*fa6c0*/  STL.64 [R1+0x8830], R12 ;  /* 0x0088300c01007387 */ /* 0x0007e80000100a00 */
[----:B------:R-:W-:Y:S04]  /*fa6d0*/  STL.64 [R1+0xbc0], R20 ;  /* 0x000bc01401007387 */ /* 0x000fe80000100a00 */
[----:B------:R0:W-:Y:S01]  /*fa6e0*/  STL.64 [R1+0xbc8], R22 ;  /* 0x000bc81601007387 */ /* 0x0001e20000100a00 */
[C---:B---3--:R-:W-:Y:S08]  /*fa6f0*/  HMMA.16816.F32 R12, R16.reuse, R4, R32 ;  /* 0x00000004100c723c */ /* 0x048ff00000001820 */
[----:B0-----:R-:W-:Y:S01]  /*fa700*/  HMMA.16816.F32 R20, R16, R10, R36 ;  /* 0x0000000a1014723c */ /* 0x001fe20000001824 */
[----:B------:R-:W-:-:S02]  /*fa710*/  IMAD.MOV.U32 R55, RZ, RZ, R0 ;  /* 0x000000ffff377224 */ /* 0x000fc400078e0000 */
[----:B------:R-:W-:Y:S02]  /*fa720*/  IMAD.MOV.U32 R54, RZ, RZ, R56 ;  /* 0x000000ffff367224 */ /* 0x000fe400078e0038 */
[----:B------:R-:W-:Y:S02]  /*fa730*/  IMAD.MOV.U32 R53, RZ, RZ, R57 ;  /* 0x000000ffff357224 */ /* 0x000fe400078e0039 */
[----:B------:R-:W-:-:S12]  /*fa740*/  IMAD.MOV.U32 R52, RZ, RZ, R58 ;  /* 0x000000ffff347224 */ /* 0x000fd800078e003a */
[----:B------:R-:W-:Y:S04]  /*fa750*/  STL.64 [R1+0xbb0], R20 ;  /* 0x000bb01401007387 */ /* 0x000fe80000100a00 */
[----:B------:R-:W-:Y:S04]  /*fa760*/  STL.64 [R1+0xbb8], R22 ;  /* 0x000bb81601007387 */ /* 0x000fe80000100a00 */
[----:B------:R0:W-:Y:S04]  /*fa770*/  STL.64 [R1+0xba0], R12 ;  /* 0x000ba00c01007387 */ /* 0x0001e80000100a00 */
[----:B------:R1:W-:Y:S04]  /*fa780*/  STL.64 [R1+0xba8], R14 ;  /* 0x000ba80e01007387 */ /* 0x0003e80000100a00 */
[----:B0-----:R-:W2:Y:S04]  /*fa790*/  LDL.LU R12, [R1+0x30] ;  /* 0x00003000010c7983 */ /* 0x001ea80000300800 */
[----:B------:R-:W2:Y:S04]  /*fa7a0*/  LDL.LU R13, [R1+0x34] ;  /* 0x00003400010d7983 */ /* 0x000ea80000300800 */
[----:B-1----:R-:W2:Y:S04]  /*fa7b0*/  LDL.LU R14, [R1+0x38] ;  /* 0x00003800010e7983 */ /* 0x002ea80000300800 */
[----:B------:R-:W2:Y:S04]  /*fa7c0*/  LDL.LU R15, [R1+0x3c] ;  /* 0x00003c00010f7983 */ /* 0x000ea80000300800 */
[----:B------:R-:W3:Y:S04]  /*fa7d0*/  LDL.LU R0, [R1+0x7c08] ;  /* 0x007c080001007983 */ /* 0x000ee80000300800 */
[----:B------:R-:W3:Y:S04]  /*fa7e0*/  LDL.LU R33, [R1+0x7c04] ;  /* 0x007c040001217983 */ /* 0x000ee80000300800 */
[----:B------:R-:W4:Y:S04]  /*fa7f0*/  LDL.LU R48, [R1+0x7c10] ;  /* 0x007c100001307983 */ /* 0x000f280000300800 */
[----:B------:R-:W4:Y:S04]  /*fa800*/  LDL.LU R34, [R1+0x7c0c] ;  /* 0x007c0c0001227983 */ /* 0x000f280000300800 */
        /* <DEDUP_REMOVED lines=34> */
[----:B---3--:R-:W-:-:S02]  /*faa30*/  IMAD R33, R33, 0x100, R0 ;  /* 0x0000010021217824 */ /* 0x008fc400078e0200 */
[----:B----4-:R-:W-:Y:S01]  /*faa40*/  IMAD R34, R34, 0x100, R48 ;  /* 0x0000010022227824 */ /* 0x010fe200078e0230 */
[----:B--2---:R-:W-:Y:S01]  /*faa50*/  HMMA.16816.F32 R16, R16, R2, R12 ;  /* 0x000000021010723c */ /* 0x004fe2000000180c */
[----:B------:R-:W-:Y:S01]  /*faa60*/  IMAD R35, R35, 0x100, R49 ;  /* 0x0000010023237824 */ /* 0x000fe200078e0231 */
[----:B------:R-:W-:Y:S01]  /*faa70*/  F2FP.F16.E5M2.UNPACK_B R33, R33 ;  /* 0x00000021ff21723e */ /* 0x000fe200020004ff */
[----:B------:R-:W2:Y:S01]  /*faa80*/  LDL.LU R0, [R1+0x8840] ;  /* 0x0088400001007983 */ /* 0x000ea20000300800 */
[----:B------:R-:W-:-:S03]  /*faa90*/  F2FP.F16.E5M2.UNPACK_B R34, R34 ;  /* 0x00000022ff22723e */ /* 0x000fc600020004ff */
[----:B------:R-:W3:Y:S01]  /*faaa0*/  LDL.LU.64 R14, [R1+0x8838] ;  /* 0x00883800010e7983 */ /* 0x000ee20000300a00 */
[----:B------:R-:W-:-:S03]  /*faab0*/  F2FP.F16.E5M2.UNPACK_B R35, R35 ;  /* 0x00000023ff23723e */ /* 0x000fc600020004ff */
[----:B------:R-:W4:Y:S04]  /*faac0*/  LDL.LU.64 R12, [R1+0x8830] ;  /* 0x00883000010c7983 */ /* 0x000f280000300a00 */
[C---:B------:R-:W-:Y:S04]  /*faad0*/  HMMA.16816.F32 R20, R32.reuse, R6, R20 ;  /* 0x000000062014723c */ /* 0x040fe80000001814 */
[----:B------:R0:W-:Y:S04]  /*faae0*/  STL.64 [R1+0x30], R16 ;  /* 0x0000301001007387 */ /* 0x0001e80000100a00 */
[----:B------:R1:W-:Y:S04]  /*faaf0*/  STL.64 [R1+0x38], R18 ;  /* 0x0000381201007387 */ /* 0x0003e80000100a00 */
[----:B0-----:R-:W4:Y:S04]  /*fab00*/  LDL.LU R16, [R1+0xfb0] ;  /* 0x000fb00001107983 */ /* 0x001f280000300800 */
[----:B------:R-:W4:Y:S04]  /*fab10*/  LDL.LU R17, [R1+0xfb4] ;  /* 0x000fb40001117983 */ /* 0x000f280000300800 */
[----:B-1----:R-:W4:Y:S04]  /*fab20*/  LDL.LU R18, [R1+0xfb8] ;  /* 0x000fb80001127983 */ /* 0x002f280000300800 */
[----:B------:R0:W-:Y:S04]  /*fab30*/  STL.64 [R1+0x20], R20 ;  /* 0x0000201401007387 */ /* 0x0001e80000100a00 */
[----:B------:R-:W-:Y:S01]  /*fab40*/  STL.64 [R1+0x28], R22 ;  /* 0x0000281601007387 */ /* 0x000fe20000100a00 */
[----:B------:R-:W-:Y:S03]  /*fab50*/  HMMA.16816.F32 R36, R32, R8, R36 ;  /* 0x000000082024723c */ /* 0x000fe60000001824 */
[----:B0-----:R-:W3:-:S15]  /*fab60*/  LDL.LU.64 R20, [R1+0x8828] ;  /* 0x0088280001147983 */ /* 0x001ede0000300a00 */
[----:B------:R-:W-:Y:S01]  /*fab70*/  NOP ;  /* 0x0000000000007918 */ /* 0x000fe20000000000 */
[----:B------:R-:W-:Y:S04]  /*fab80*/  STL.64 [R1+0x10], R36 ;  /* 0x0000102401007387 */ /* 0x000fe80000100a00 */
[----:B------:R0:W-:Y:S04]  /*fab90*/  STL.64 [R1+0x18], R38 ;  /* 0x0000182601007387 */ /* 0x0001e80000100a00 */
[----:B0-----:R-:W3:Y:S04]  /*faba0*/  LDL.LU.64 R38, [R1+0x8820] ;  /* 0x0088200001267983 */ /* 0x001ee80000300a00 */
[----:B------:R-:W3:Y:S01]  /*fabb0*/  LDL.LU.64 R36, [R1+0x8818] ;  /* 0x0088180001247983 */ /* 0x000ee20000300a00 */
[----:B------:R-:W-:Y:S01]  /*fabc0*/  HMMA.16816.F32 R28, R32, R4, R28 ;  /* 0x00000004201c723c */ /* 0x000fe2000000181c */
[----:B------:R-:W-:-:S02]  /*fabd0*/  IMAD R4, R51, 0x100, R50 ;  /* 0x0000010033047824 */ /* 0x000fc400078e0232 */
[----:B--2---:R-:W-:-:S07]  /*fabe0*/  IMAD.MOV.U32 R19, RZ, RZ, R0 ;  /* 0x000000ffff137224 */ /* 0x004fce00078e0000 */
[C---:B----4-:R-:W-:Y:S08]  /*fabf0*/  HMMA.16816.F32 R16, R32.reuse, R12, R16 ;  /* 0x0000000c2010723c */ /* 0x050ff00000001810 */
[C---:B---3--:R-:W-:Y:S08]  /*fac00*/  HMMA.16816.F32 R56, R32.reuse, R20, R56 ;  /* 0x000000142038723c */ /* 0x048ff00000001838 */
[C---:B------:R-:W-:Y:S08]  /*fac10*/  HMMA.16816.F32 R20, R32.reuse, R14, R24 ;  /* 0x0000000e2014723c */ /* 0x040ff00000001818 */
[----:B------:R-:W-:Y:S01]  /*fac20*/  HMMA.16816.F32 R24, R32, R10, R52 ;  /* 0x0000000a2018723c */ /* 0x000fe20000001834 */
        /* <DEDUP_REMOVED lines=9> */
[----:B------:R1:W-:Y:S04]  /*facc0*/  STL.64 [R1+0x8048], R24 ;  /* 0x0080481801007387 */ /* 0x0003e80000100a00 */
[----:B------:R-:W-:Y:S04]  /*facd0*/  STL.64 [R1+0x8068], R30 ;  /* 0x0080681e01007387 */ /* 0x000fe80000100a00 */
[----:B------:R-:W-:Y:S01]  /*face0*/  STL.64 [R1+0x8060], R28 ;  /* 0x0080601c01007387 */ /* 0x000fe20000100a00 */
[----:B------:R-:W-:-:S02]  /*facf0*/  IMAD.MOV.U32 R48, RZ, RZ, R39 ;  /* 0x000000ffff307224 */ /* 0x000fc400078e0027 */
[----:B------:R-:W-:Y:S01]  /*fad00*/  IMAD.MOV.U32 R49, RZ, RZ, R38 ;  /* 0x000000ffff317224 */ /* 0x000fe200078e0026 */
[----:B------:R-:W2:Y:S04]  /*fad10*/  LDL.LU R39, [R1+0x8814] ;  /* 0x0088140001277983 */ /* 0x000ea80000300800 */
[----:B------:R-:W3:Y:S01]  /*fad20*/  LDL.LU R38, [R1+0x8810] ;  /* 0x0088100001267983 */ /* 0x000ee20000300800 */
[----:B------:R-:W-:Y:S02]  /*fad30*/  IMAD.MOV.U32 R50, RZ, RZ, R37 ;  /* 0x000000ffff327224 */ /* 0x000fe400078e0025 */
[----:B------:R-:W-:Y:S01]  /*fad40*/  IMAD.MOV.U32 R51, RZ, RZ, R36 ;  /* 0x000000ffff337224 */ /* 0x000fe200078e0024 */
        /* <DEDUP_REMOVED lines=21> */
[----:B------:R-:W-:Y:S01]  /*faea0*/  IMAD R7, R41, 0x100, R40 ;  /* 0x0000010029077824 */ /* 0x000fe200078e0228 */
[----:B------:R-:W-:Y:S01]  /*faeb0*/  F2FP.F16.E5M2.UNPACK_B R16, R42.H1 ;  /* 0x0000002aff10723e */ /* 0x000fe200030004ff */
[----:B------:R-:W-:-:S02]  /*faec0*/  IMAD R5, R45, 0x100, R44 ;  /* 0x000001002d057824 */ /* 0x000fc400078e022c */
[----:B------:R-:W-:Y:S02]  /*faed0*/  IMAD R6, R47, 0x100, R46 ;  /* 0x000001002f067824 */ /* 0x000fe400078e022e */
[----:B--2---:R-:W-:Y:S02]  /*faee0*/  IMAD.MOV.U32 R59, RZ, RZ, R39 ;  /* 0x000000ffff3b7224 */ /* 0x004fe400078e0027 */
[----:B---3--:R-:W-:Y:S02]  /*faef0*/  IMAD.MOV.U32 R58, RZ, RZ, R38 ;  /* 0x000000ffff3a7224 */ /* 0x008fe400078e0026 */
[----:B----4-:R-:W-:Y:S02]  /*faf00*/  IMAD.MOV.U32 R57, RZ, RZ, R37 ;  /* 0x000000ffff397224 */ /* 0x010fe400078e0025 */
[----:B------:R-:W-:Y:S02]  /*faf10*/  IMAD.MOV.U32 R56, RZ, RZ, R36 ;  /* 0x000000ffff387224 */ /* 0x000fe400078e0024 */
[----:B------:R-:W2:Y:S04]  /*faf20*/  LDL.LU R36, [R1+0x8804] ;  /* 0x0088040001247983 */ /* 0x000ea80000300800 */
[----:B------:R-:W2:Y:S04]  /*faf30*/  LDL.LU R37, [R1+0x8800] ;  /* 0x0088000001257983 */ /* 0x000ea80000300800 */
[----:B------:R-:W2:Y:S04]  /*faf40*/  LDL.LU R38, [R1+0x87fc] ;  /* 0x0087fc0001267983 */ /* 0x000ea80000300800 */
[----:B------:R-:W2:Y:S04]  /*faf50*/  LDL.LU R39, [R1+0x87f8] ;  /* 0x0087f80001277983 */ /* 0x000ea80000300800 */
[----:B------:R-:W3:Y:S04]  /*faf60*/  LDL.LU R55, [R1+0x1aec] ;  /* 0x001aec0001377983 */ /* 0x000ee80000300800 */
[----:B------:R-:W4:Y:S04]  /*faf70*/  LDL.LU R40, [R1+0x1af8] ;  /* 0x001af80001287983 */ /* 0x000f280000300800 */
[----:B------:R-:W3:Y:S04]  /*faf80*/  LDL.LU R41, [R1+0x1afc] ;  /* 0x001afc0001297983 */ /* 0x000ee80000300800 */
[----:B------:R-:W3:Y:S04]  /*faf90*/  LDL.LU R42, [R1+0x1b08] ;  /* 0x001b0800012a7983 */ /* 0x000ee80000300800 */
[----:B------:R-:W3:Y:S04]  /*fafa0*/  LDL.LU R44, [R1+0xf10] ;  /* 0x000f1000012c7983 */ /* 0x000ee80000300800 */
[----:B------:R-:W3:Y:S04]  /*fafb0*/  LDL.LU R45, [R1+0xf14] ;  /* 0x000f1400012d7983 */ /* 0x000ee80000300800 */
[----:B------:R-:W3:Y:S04]  /*fafc0*/  LDL.LU R46, [R1+0xf18] ;  /* 0x000f1800012e7983 */ /* 0x000ee80000300800 */
[----:B------:R-:W3:Y:S01]  /*fafd0*/  LDL.LU R47, [R1+0xf1c] ;  /* 0x000f1c00012f7983 */ /* 0x000ee20000300800 */
[----:B------:R-:W-:-:S02]  /*fafe0*/  F2FP.F16.E5M2.UNPACK_B R17, R43.H1 ;  /* 0x0000002bff11723e */ /* 0x000fc400030004ff */
[----:B------:R-:W-:Y:S01]  /*faff0*/  F2FP.F16.E5M2.UNPACK_B R14, R12.H1 ;  /* 0x0000000cff0e723e */ /* 0x000fe200030004ff */
[----:B------:R-:W3:Y:S01]  /*fb000*/  LDL.LU R43, [R1+0x1b0c] ;  /* 0x001b0c00012b7983 */ /* 0x000ee20000300800 */
[----:B------:R-:W-:Y:S02]  /*fb010*/  F2FP.F16.E5M2.UNPACK_B R15, R13.H1 ;  /* 0x0000000dff0f723e */ /* 0x000fe400030004ff */
[----:B------:R-:W-:Y:S02]  /*fb020*/  F2FP.F16.E5M2.UNPACK_B R12, R18.H1 ;  /* 0x00000012ff0c723e */ /* 0x000fe400030004ff */
[----:B------:R-:W-:Y:S01]  /*fb030*/  F2FP.F16.E5M2.UNPACK_B R13, R19.H1 ;  /* 0x00000013ff0d723e */ /* 0x000fe200030004ff */
[----:B--2---:R-:W-:Y:S01]  /*fb040*/  HMMA.16816.F32 R32, R32, R2, R36 ;  /* 0x000000022020723c */ /* 0x004fe20000001824 */
[----:B------:R-:W-:Y:S02]  /*fb050*/  F2FP.F16.E5M2.UNPACK_B R36, R4 ;  /* 0x00000004ff24723e */ /* 0x000fe400020004ff */
[----:B------:R-:W-:-:S02]  /*fb060*/  F2FP.F16.E5M2.UNPACK_B R37, R5 ;  /* 0x00000005ff25723e */ /* 0x000fc400020004ff */
[----:B------:R-:W-:Y:S02]  /*fb070*/  F2FP.F16.E5M2.UNPACK_B R38, R6 ;  /* 0x00000006ff26723e */ /* 0x000fe400020004ff */
[----:B------:R-:W-:-:S07]  /*fb080*/  F2FP.F16.E5M2.UNPACK_B R39, R7 ;  /* 0x00000007ff27723e */ /* 0x000fce00020004ff */
[C---:B------:R-:W-:Y:S05]  /*fb090*/  HMMA.16816.F32 R4, R36.reuse, R16, R24 ;  /* 0x000000102404723c */ /* 0x040fea0000001818 */
[----:B------:R-:W-:Y:S04]  /*fb0a0*/  STL.64 [R1+0x8078], R34 ;  /* 0x0080782201007387 */ /* 0x000fe80000100a00 */
[----:B------:R-:W-:Y:S04]  /*fb0b0*/  STL.64 [R1+0x8070], R32 ;  /* 0x0080702001007387 */ /* 0x000fe80000100a00 */
[----:B------:R-:W-:Y:S04]  /*fb0c0*/  STL [R1+0x87c4], R16 ;  /* 0x0087c41001007387 */ /* 0x000fe80000100800 */
[----:B------:R-:W-:Y:S04]  /*fb0d0*/  STL [R1+0x87c0], R17 ;  /* 0x0087c01101007387 */ /* 0x000fe80000100800 */
[----:B------:R-:W-:Y:S04]  /*fb0e0*/  STL.64 [R1+0xe90], R4 ;  /* 0x000e900401007387 */ /* 0x000fe80000100a00 */
[----:B------:R0:W-:Y:S02]  /*fb0f0*/  STL.64 [R1+0xe98], R6 ;  /* 0x000e980601007387 */ /* 0x0001e40000100a00 */
[----:B0-----:R-:W-:Y:S01]  /*fb100*/  HMMA.16816.F32 R4, R36, R14, R8 ;  /* 0x0000000e2404723c */ /* 0x001fe20000001808 */
[----:B------:R-:W-:-:S02]  /*fb110*/  F2FP.F16.E5M2.UNPACK_B R10, R52.H1 ;  /* 0x00000034ff0a723e */ /* 0x000fc400030004ff */
[----:B------:R-:W-:-:S15]  /*fb120*/  F2FP.F16.E5M2.UNPACK_B R11, R53.H1 ;  /* 0x00000035ff0b723e */ /* 0x000fde00030004ff */
[----:B------:R-:W-:Y:S01]  /*fb130*/  NOP ;  /* 0x0000000000007918 */ /* 0x000fe20000000000 */
[----:B------:R-:W-:Y:S04]  /*fb140*/  STL.64 [R1+0xf50], R4 ;  /* 0x000f500401007387 */ /* 0x000fe80000100a00 */
[----:B------:R0:W-:Y:S04]  /*fb150*/  STL.64 [R1+0xf58], R6 ;  /* 0x000f580601007387 */ /* 0x0001e80000100a00 */
[----:B------:R-:W-:Y:S04]  /*fb160*/  STL.64 [R1+0x87a8], R14 ;  /* 0x0087a80e01007387 */ /* 0x000fe80000100a00 */
[----:B------:R1:W-:Y:S01]  /*fb170*/  STL.64 [R1+0x87a0], R12 ;  /* 0x0087a00c01007387 */ /* 0x0003e20000100a00 */
[C---:B0-----:R-:W-:Y:S08]  /*fb180*/  HMMA.16816.F32 R4, R36.reuse, R12, R20 ;  /* 0x0000000c2404723c */ /* 0x041ff00000001814 */
[----:B-1----:R-:W-:Y:S01]  /*fb190*/  HMMA.16816.F32 R12, R36, R10, R56 ;  /* 0x0000000a240c723c */ /* 0x002fe20000001838 */
[----:B------:R-:W-:-:S02]  /*fb1a0*/  F2FP.F16.E5M2.UNPACK_B R8, R54.H1 ;  /* 0x00000036ff08723e */ /* 0x000fc400030004ff */
[----:B---3--:R-:W-:-:S08]  /*fb1b0*/  F2FP.F16.E5M2.UNPACK_B R9, R55.H1 ;  /* 0x00000037ff09723e */ /* 0x008fd000030004ff */
[----:B------:R-:W-:Y:S04]  /*fb1c0*/  STL.64 [R1+0xf40], R4 ;  /* 0x000f400401007387 */ /* 0x000fe80000100a00 */
[----:B------:R4:W-:Y:S04]  /*fb1d0*/  STL.64 [R1+0xf48], R6 ;  /* 0x000f480601007387 */ /* 0x0009e80000100a00 */
[----:B------:R-:W-:Y:S04]  /*fb1e0*/  STL.64 [R1+0xf30], R12 ;  /* 0x000f300c01007387 */ /* 0x000fe80000100a00 */
[----:B------:R0:W-:Y:S04]  /*fb1f0*/  STL.64 [R1+0xf38], R14 ;  /* 0x000f380e01007387 */ /* 0x0001e80000100a00 */
[----:B------:R-:W-:Y:S04]  /*fb200*/  STL.64 [R1+0x8798], R10 ;  /* 0x0087980a01007387 */ /* 0x000fe80000100a00 */
[----:B------:R1:W-:Y:S01]  /*fb210*/  STL.64 [R1+0x8790], R8 ;  /* 0x0087900801007387 */ /* 0x0003e20000100a00 */
[----:B----4-:R-:W-:-:S02]  /*fb220*/  F2FP.F16.E5M2.UNPACK_B R6, R40.H1 ;  /* 0x00000028ff06723e */ /* 0x010fc400030004ff */
[----:B------:R-:W-:Y:S01]  /*fb230*/  F2FP.F16.E5M2.UNPACK_B R7, R41.H1 ;  /* 0x00000029ff07723e */ /* 0x000fe200030004ff */
[C---:B0-----:R-:W-:Y:S08]  /*fb240*/  HMMA.16816.F32 R12, R36.reuse, R8, R48 ;  /* 0x00000008240c723c */ /* 0x041ff00000001830 */
[----:B-1----:R-:W-:Y:S01]  /*fb250*/  HMMA.16816.F32 R8, R36, R6, R44 ;  /* 0x000000062408723c */ /* 0x002fe2000000182c */
[----:B------:R-:W-:-:S02]  /*fb260*/  IMAD.MOV.U32 R45, RZ, RZ, R61 ;  /* 0x000000ffff2d7224 */ /* 0x000fc400078e003d */
[----:B------:R-:W-:-:S08]  /*fb270*/  IMAD.MOV.U32 R46, RZ, RZ, R60 ;  /* 0x000000ffff2e7224 */ /* 0x000fd000078e003c */
[----:B------:R-:W-:Y:S04]  /*fb280*/  STL.64 [R1+0xf20], R12 ;  /* 0x000f200c01007387 */ /* 0x000fe80000100a00 */
[----:B------:R-:W-:Y:S04]  /*fb290*/  STL.64 [R1+0xf28], R14 ;  /* 0x000f280e01007387 */ /* 0x000fe80000100a00 */
[----:B------:R-:W2:Y:S04]  /*fb2a0*/  LDL.LU R44, [R1+0xe00] ;  /* 0x000e0000012c7983 */ /* 0x000ea80000300800 */
[----:B------:R0:W-:Y:S04]  /*fb2b0*/  STL.64 [R1+0xf10], R8 ;  /* 0x000f100801007387 */ /* 0x0001e80000100a00 */
[----:B------:R1:W-:Y:S04]  /*fb2c0*/  STL.64 [R1+0xf18], R10 ;  /* 0x000f180a01007387 */ /* 0x0003e80000100a00 */
[----:B------:R-:W3:Y:S04]  /*fb2d0*/  LDL.LU R61, [R1+0x87f4] ;  /* 0x0087f400013d7983 */ /* 0x000ee80000300800 */
[----:B------:R-:W4:Y:S04]  /*fb2e0*/  LDL.LU R60, [R1+0x87f0] ;  /* 0x0087f000013c7983 */ /* 0x000f280000300800 */
[----:B------:R-:W2:Y:S04]  /*fb2f0*/  LDL.LU R47, [R1+0xe0c] ;  /* 0x000e0c00012f7983 */ /* 0x000ea80000300800 */
[----:B--2---:R-:W-:Y:S04]  /*fb300*/  STL.64 [R1+0x87b8], R46 ;  /* 0x0087b82e01007387 */ /* 0x004fe80000100a00 */
[----:B------:R-:W-:Y:S04]  /*fb310*/  STL.64 [R1+0x87b0], R44 ;  /* 0x0087b02c01007387 */ /* 0x000fe80000100a00 */
[----:B------:R-:W2:Y:S04]  /*fb320*/  LDL.LU R56, [R1+0xea0] ;  /* 0x000ea00001387983 */ /* 0x000ea80000300800 */
[----:B------:R-:W2:Y:S01]  /*fb330*/  LDL.LU R57, [R1+0xea4] ;  /* 0x000ea40001397983 */ /* 0x000ea20000300800 */
[----:B---3--:R-:W-:-:S02]  /*fb340*/  IMAD.MOV.U32 R58, RZ, RZ, R61 ;  /* 0x000000ffff3a7224 */ /* 0x008fc400078e003d */
[----:B----4-:R-:W-:Y:S01]  /*fb350*/  IMAD.MOV.U32 R59, RZ, RZ, R60 ;  /* 0x000000ffff3b7224 */ /* 0x010fe200078e003c */
[----:B------:R-:W3:Y:S04]  /*fb360*/  LDL.LU R61, [R1+0x87ec] ;  /* 0x0087ec00013d7983 */ /* 0x000ee80000300800 */
[----:B------:R-:W4:Y:S04]  /*fb370*/  LDL.LU R60, [R1+0x87e8] ;  /* 0x0087e800013c7983 */ /* 0x000f280000300800 */
[----:B------:R-:W-:Y:S04]  /*fb380*/  STL.64 [R1+0x87d0], R58 ;  /* 0x0087d03a01007387 */ /* 0x000fe80000100a00 */
[----:B--2---:R2:W-:Y:S04]  /*fb390*/  STL.64 [R1+0x87c8], R56 ;  /* 0x0087c83801007387 */ /* 0x0045e80000100a00 */
[----:B------:R-:W2:Y:S04]  /*fb3a0*/  LDL.LU R24, [R1+0xec0] ;  /* 0x000ec00001187983 */ /* 0x000ea80000300800 */
[----:B------:R-:W2:Y:S04]  /*fb3b0*/  LDL.LU R25, [R1+0xec4] ;  /* 0x000ec40001197983 */ /* 0x000ea80000300800 */
[----:B------:R-:W2:Y:S04]  /*fb3c0*/  LDL.LU R26, [R1+0xec8] ;  /* 0x000ec800011a7983 */ /* 0x000ea80000300800 */
[----:B------:R-:W2:Y:S01]  /*fb3d0*/  LDL.LU R27, [R1+0xecc] ;  /* 0x000ecc00011b7983 */ /* 0x000ea20000300800 */
[----:B----4-:R-:W-:-:S03]  /*fb3e0*/  IMAD.MOV.U32 R28, RZ, RZ, R60 ;  /* 0x000000ffff1c7224 */ /* 0x010fc600078e003c */
[----:B------:R-:W1:Y:S01]  /*fb3f0*/  LDL.LU R60, [R1+0x87e4] ;  /* 0x0087e400013c7983 */ /* 0x000e620000300800 */
[----:B---3--:R-:W-:-:S03]  /*fb400*/  IMAD.MOV.U32 R29, RZ, RZ, R61 ;  /* 0x000000ffff1d7224 */ /* 0x008fc600078e003d */
[----:B------:R-:W3:Y:S04]  /*fb410*/  LDL.LU R61, [R1+0x87e0] ;  /* 0x0087e000013d7983 */ /* 0x000ee80000300800 */
[----:B------:R-:W4:Y:S04]  /*fb420*/  LDL.LU R30, [R1+0xed8] ;  /* 0x000ed800011e7983 */ /* 0x000f280000300800 */
[----:B------:R-:W4:Y:S04]  /*fb430*/  LDL.LU R31, [R1+0xedc] ;  /* 0x000edc00011f7983 */ /* 0x000f280000300800 */
[----:B0-----:R-:W4:Y:S04]  /*fb440*/  LDL.LU R8, [R1+0xef0] ;  /* 0x000ef00001087983 */ /* 0x001f280000300800 */
[----:B------:R-:W4:Y:S01]  /*fb450*/  LDL.LU R9, [R1+0xef4] ;  /* 0x000ef40001097983 */ /* 0x000f220000300800 */
[----:B-1----:R-:W-:-:S03]  /*fb460*/  IMAD.MOV.U32 R10, RZ, RZ, R60 ;  /* 0x000000ffff0a7224 */ /* 0x002fc600078e003c */
[----:B------:R-:W4:Y:S01]  /*fb470*/  LDL.LU R60, [R1+0x87dc] ;  /* 0x0087dc00013c7983 */ /* 0x000f220000300800 */
[----:B---3--:R-:W-:-:S03]  /*fb480*/  IMAD.MOV.U32 R11, RZ, RZ, R61 ;  /* 0x000000ffff0b7224 */ /* 0x008fc600078e003d */
[----:B------:R-:W3:Y:S04]  /*fb490*/  LDL.LU R61, [R1+0x87d8] ;  /* 0x0087d800013d7983 */ /* 0x000ee80000300800 */
[----:B--2---:R-:W2:Y:S04]  /*fb4a0*/  LDL.LU R56, [R1+0xf80] ;  /* 0x000f800001387983 */ /* 0x004ea80000300800 */
[----:B------:R-:W2:Y:S04]  /*fb4b0*/  LDL.LU R57, [R1+0xf84] ;  /* 0x000f840001397983 */ /* 0x000ea80000300800 */
[----:B------:R-:W2:Y:S04]  /*fb4c0*/  LDL.LU R58, [R1+0xf88] ;  /* 0x000f8800013a7983 */ /* 0x000ea80000300800 */
[----:B------:R-:W2:Y:S04]  /*fb4d0*/  LDL.LU R59, [R1+0xf8c] ;  /* 0x000f8c00013b7983 */ /* 0x000ea80000300800 */
[----:B------:R-:W2:Y:S01]  /*fb4e0*/  LDL.LU R40, [R1+0x1b18] ;  /* 0x001b180001287983 */ /* 0x000ea20000300800 */
[----:B------:R-:W-:-:S03]  /*fb4f0*/  F2FP.F16.E5M2.UNPACK_B R4, R42.H1 ;  /* 0x0000002aff04723e */ /* 0x000fc600030004ff */
[----:B------:R-:W2:Y:S01]  /*fb500*/  LDL.LU R41, [R1+0x1b1c] ;  /* 0x001b1c0001297983 */ /* 0x000ea20000300800 */
[----:B------:R-:W-:-:S03]  /*fb510*/  F2FP.F16.E5M2.UNPACK_B R5, R43.H1 ;  /* 0x0000002bff05723e */ /* 0x000fc600030004ff */
[----:B------:R-:W2:Y:S04]  /*fb520*/  LDL.LU R42, [R1+0x7c40] ;  /* 0x007c4000012a7983 */ /* 0x000ea80000300800 */
[----:B------:R-:W2:Y:S04]  /*fb530*/  LDL.LU R43, [R1+0x7c3c] ;  /* 0x007c3c00012b7983 */ /* 0x000ea80000300800 */
[----:B------:R-:W2:Y:S04]  /*fb540*/  LDL.LU R44, [R1+0xe80] ;  /* 0x000e8000012c7983 */ /* 0x000ea80000300800 */
[----:B------:R-:W2:Y:S04]  /*fb550*/  LDL.LU R45, [R1+0xe84] ;  /* 0x000e8400012d7983 */ /* 0x000ea80000300800 */
[----:B------:R-:W2:Y:S04]  /*fb560*/  LDL.LU R16, [R1+0x7c48] ;  /* 0x007c480001107983 */ /* 0x000ea80000300800 */
[----:B------:R-:W2:Y:S04]  /*fb570*/  LDL.LU R19, [R1+0x7c44] ;  /* 0x007c440001137983 */ /* 0x000ea80000300800 */
[----:B------:R-:W2:Y:S01]  /*fb580*/  LDL.LU R17, [R1+0x7c50] ;  /* 0x007c500001117983 */ /* 0x000ea20000300800 */
[----:B----4-:R-:W-:-:S03]  /*fb590*/  IMAD.MOV.U32 R47, RZ, RZ, R60 ;  /* 0x000000ffff2f7224 */ /* 0x010fc600078e003c */
[----:B------:R-:W4:Y:S01]  /*fb5a0*/  LDL.LU R60, [R1+0x7c4c] ;  /* 0x007c4c00013c7983 */ /* 0x000f220000300800 */
[----:B---3--:R-:W-:-:S03]  /*fb5b0*/  IMAD.MOV.U32 R46, RZ, RZ, R61 ;  /* 0x000000ffff2e7224 */ /* 0x008fc600078e003d */
[----:B------:R-:W3:Y:S04]  /*fb5c0*/  LDL.LU R0, [R1+0x7c58] ;  /* 0x007c580001007983 */ /* 0x000ee80000300800 */
[----:B------:R-:W3:Y:S04]  /*fb5d0*/  LDL.LU R61, [R1+0x7c54] ;  /* 0x007c5400013d7983 */ /* 0x000ee80000300800 */
[----:B------:R-:W3:Y:S04]  /*fb5e0*/  LDL.LU R12, [R1+0xf00] ;  /* 0x000f0000010c7983 */ /* 0x000ee80000300800 */
[----:B------:R-:W3:Y:S01]  /*fb5f0*/  LDL.LU R13, [R1+0xf04] ;  /* 0x000f0400010d7983 */ /* 0x000ee20000300800 */
        /* <DEDUP_REMOVED lines=20> */
[----:B------:R0:W-:Y:S01]  /*fb740*/  STL.64 [R1+0xf68], R58 ;  /* 0x000f683a01007387 */ /* 0x0001e20000100a00 */
[----:B------:R-:W-:-:S02]  /*fb750*/  F2FP.F16.E5M2.UNPACK_B R2, R40.H1 ;  /* 0x00000028ff02723e */ /* 0x000fc400030004ff */
[----:B------:R-:W-:Y:S01]  /*fb760*/  F2FP.F16.E5M2.UNPACK_B R3, R41.H1 ;  /* 0x00000029ff03723e */ /* 0x000fe200030004ff */
[----:B------:R-:W-:Y:S02]  /*fb770*/  IMAD R18, R43, 0x100, R42 ;  /* 0x000001002b127824 */ /* 0x000fe400078e022a */
[----:B------:R-:W-:Y:S01]  /*fb780*/  IMAD R19, R19, 0x100, R16 ;  /* 0x0000010013137824 */ /* 0x000fe200078e0210 */
[----:B0-----:R-:W2:Y:S04]  /*fb790*/  LDL.LU.64 R58, [R1+0x87d0] ;  /* 0x0087d000013a7983 */ /* 0x001ea80000300a00 */
[----:B------:R-:W2:Y:S04]  /*fb7a0*/  LDL.LU.64 R56, [R1+0x87c8] ;  /* 0x0087c80001387983 */ /* 0x000ea80000300a00 */
[----:B------:R-:W2:Y:S04]  /*fb7b0*/  LDL.LU R40, [R1+0xe70] ;  /* 0x000e700001287983 */ /* 0x000ea80000300800 */
[----:B------:R-:W2:Y:S04]  /*fb7c0*/  LDL.LU R41, [R1+0xe74] ;  /* 0x000e740001297983 */ /* 0x000ea80000300800 */
[----:B------:R-:W2:Y:S04]  /*fb7d0*/  LDL.LU R42, [R1+0xe78] ;  /* 0x000e7800012a7983 */ /* 0x000ea80000300800 */
[----:B------:R-:W2:Y:S04]  /*fb7e0*/  LDL.LU R43, [R1+0xe7c] ;  /* 0x000e7c00012b7983 */ /* 0x000ea80000300800 */
[----:B------:R-:W2:Y:S01]  /*fb7f0*/  LDL.LU R16, [R1+0x87c4] ;  /* 0x0087c40001107983 */ /* 0x000ea20000300800 */
[----:B----4-:R-:W-:-:S03]  /*fb800*/  IMAD R60, R60, 0x100, R17 ;  /* 0x000001003c3c7824 */ /* 0x010fc600078e0211 */
[----:B------:R-:W2:Y:S01]  /*fb810*/  LDL.LU R17, [R1+0x87c0] ;  /* 0x0087c00001117983 */ /* 0x000ea20000300800 */
[----:B------:R-:W-:Y:S01]  /*fb820*/  HMMA.16816.F32 R36, R36, R2, R44 ;  /* 0x000000022424723c */ /* 0x000fe2000000182c */
[----:B---3--:R-:W-:Y:S02]  /*fb830*/  IMAD R61, R61, 0x100, R0 ;  /* 0x000001003d3d7824 */ /* 0x008fe400078e0200 */
[----:B------:R-:W3:Y:S04]  /*fb840*/  LDL.LU.64 R46, [R1+0x87b8] ;  /* 0x0087b800012e7983 */ /* 0x000ee80000300a00 */
[----:B------:R-:W3:-:S12]  /*fb850*/  LDL.LU.64 R44, [R1+0x87b0] ;  /* 0x0087b000012c7983 */ /* 0x000ed80000300a00 */
        /* <DEDUP_REMOVED lines=11> */
[----:B------:R-:W4:Y:S01]  /*fb910*/  LDL.LU.64 R12, [R1+0x87a0] ;  /* 0x0087a000010c7983 */ /* 0x000f220000300a00 */
[----:B--2---:R-:W-:-:S15]  /*fb920*/  HMMA.16816.F32 R8, R36, R14, R8 ;  /* 0x0000000e2408723c */ /* 0x004fde0000001808 */
[----:B------:R-:W-:-:S04]  /*fb930*/  NOP ;  /* 0x0000000000007918 */ /* 0x000fc80000000000 */
[----:B------:R-:W-:Y:S04]  /*fb940*/  STL.64 [R1+0xef0], R8 ;  /* 0x000ef00801007387 */ /* 0x000fe80000100a00 */
[----:B------:R0:W-:Y:S04]  /*fb950*/  STL.64 [R1+0xef8], R10 ;  /* 0x000ef80a01007387 */ /* 0x0001e80000100a00 */
[----:B0-----:R-:W2:Y:S04]  /*fb960*/  LDL.LU.64 R10, [R1+0x8798] ;  /* 0x00879800010a7983 */ /* 0x001ea80000300a00 */
[----:B------:R-:W3:Y:S01]  /*fb970*/  LDL.LU.64 R8, [R1+0x8790] ;  /* 0x0087900001087983 */ /* 0x000ee20000300a00 */
[C---:B----4-:R-:W-:Y:S08]  /*fb980*/  HMMA.16816.F32 R32, R36.reuse, R12, R32 ;  /* 0x0000000c2420723c */ /* 0x050ff00000001820 */
        /* <DEDUP_REMOVED lines=155> */
[C---:B---3--:R-:W-:Y:S08]  /*fc340*/  HMMA.16816.F32 R24, R36.reuse, R14, R24 ;  /* 0x0000000e2418723c */ /* 0x048ff00000001818 */
[C---:B------:R-:W-:Y:S01]  /*fc350*/  HMMA.16816.F32 R20, R36.reuse, R12, R20 ;  /* 0x0000000c2414723c */ /* 0x040fe20000001814 */
[----:B------:R-:W-:Y:S04]  /*fc360*/  STL [R1+0x8720], R3 ;  /* 0x0087200301007387 */ /* 0x000fe80000100800 */
        /* <DEDUP_REMOVED lines=436> */
[----:B------:R-:W-:Y:S01]  /*fdeb0*/  F2FP.F16.E5M2.UNPACK_B R39, R61 ;  /* 0x0000003dff27723e */ /* 0x000fe200020004ff */
[----:B------:R-:W-:Y:S04]  /*fdec0*/  STL [R1+0x85e4], R2 ;  /* 0x0085e40201007387 */ /* 0x000fe80000100800 */
[----:B------:R-:W-:Y:S04]  /*fded0*/  STL [R1+0x85e0], R3 ;  /* 0x0085e00301007387 */ /* 0x000fe80000100800 */
[----:B------:R-:W-:Y:S04]  /*fdee0*/  STL.64 [R1+0xa80], R28 ;  /* 0x000a801c01007387 */ /* 0x000fe80000100a00 */
[----:B------:R0:W-:Y:S02]  /*fdef0*/  STL.64 [R1+0xa88], R30 ;  /* 0x000a881e01007387 */ /* 0x0001e40000100a00 */
[C---:B0-----:R-:W-:Y:S08]  /*fdf00*/  HMMA.16816.F32 R28, R36.reuse, R16, R24 ;  /* 0x00000010241c723c */ /* 0x041ff00000001818 */
[C---:B------:R-:W-:Y:S08]  /*fdf10*/  HMMA.16816.F32 R24, R36.reuse, R14, R20 ;  /* 0x0000000e2418723c */ /* 0x040ff00000001814 */
        /* <DEDUP_REMOVED lines=94> */
[----:B------:R-:W3:Y:S01]  /*fe500*/  LDL.LU R2, [R1+0x85e4] ;  /* 0x0085e40001027983 */ /* 0x000ee20000300800 */
[----:B----4-:R-:W-:-:S03]  /*fe510*/  IMAD R60, R60, 0x100, R3 ;  /* 0x000001003c3c7824 */ /* 0x010fc600078e0203 */
[----:B------:R-:W3:Y:S01]  /*fe520*/  LDL.LU R3, [R1+0x85e0] ;  /* 0x0085e00001037983 */ /* 0x000ee20000300800 */
[----:B------:R-:W-:Y:S01]  /*fe530*/  IMAD R61, R20, 0x100, R61 ;  /* 0x00000100143d7824 */ /* 0x000fe200078e023d */
[----:B---3--:R-:W-:Y:S02]  /*fe540*/  HMMA.16816.F32 R36, R36, R2, R52 ;  /* 0x000000022424723c */ /* 0x008fe40000001834 */
[----:B------:R-:W3:Y:S04]  /*fe550*/  LDL.LU.64 R54, [R1+0x85d8] ;  /* 0x0085d80001367983 */ /* 0x000ee80000300a00 */
        /* <DEDUP_REMOVED lines=30> */
[----:B------:R0:W-:Y:S04]  /*fe740*/  STL.64 [R1+0xa58], R42 ;  /* 0x000a582a01007387 */ /* 0x0001e80000100a00 */
[----:B0-----:R-:W2:Y:S04]  /*fe750*/  LDL.LU.64 R42, [R1+0x8598] ;  /* 0x00859800012a7983 */ /* 0x001ea80000300a00 */
[----:B------:R-:W2:Y:S01]  /*fe760*/  LDL.LU.64 R40, [R1+0x8590] ;  /* 0x0085900001287983 */ /* 0x000ea20000300a00 */
[C---:B---3--:R-:W-:Y:S08]  /*fe770*/  HMMA.16816.F32 R32, R36.reuse, R8, R32 ;  /* 0x000000082420723c */ /* 0x048ff00000001820 */
[C---:B------:R-:W-:Y:S01]  /*fe780*/  HMMA.16816.F32 R28, R36.reuse, R6, R28 ;  /* 0x00000006241c723c */ /* 0x040fe2000000181c */
[----:B------:R-:W-:Y:S04]  /*fe790*/  STL.64 [R1+0x8578], R10 ;  /* 0x0085780a01007387 */ /* 0x000fe80000100a00 */
[----:B------:R4:W-:Y:S03]  /*fe7a0*/  STL.64 [R1+0x8570], R8 ;  /* 0x0085700801007387 */ /* 0x0009e60000100a00 */
[C---:B----4-:R-:W-:Y:S03]  /*fe7b0*/  HMMA.16816.F32 R8, R36.reuse, R4, R24 ;  /* 0x000000042408723c */ /* 0x050fe60000001818 */
[----:B------:R-:W-:Y:S04]  /*fe7c0*/  STL.64 [R1+0xa40], R32 ;  /* 0x000a402001007387 */ /* 0x000fe80000100a00 */
[----:B------:R-:W-:Y:S04]  /*fe7d0*/  STL.64 [R1+0xa48], R34 ;  /* 0x000a482201007387 */ /* 0x000fe80000100a00 */
[----:B------:R-:W-:Y:S04]  /*fe7e0*/  STL.64 [R1+0x8558], R6 ;  /* 0x0085580601007387 */ /* 0x000fe80000100a00 */
        /* <DEDUP_REMOVED lines=9> */
[----:B------:R0:W-:Y:S02]  /*fe880*/  STL.64 [R1+0xa28], R10 ;  /* 0x000a280a01007387 */ /* 0x0001e40000100a00 */
[C---:B0-----:R-:W-:Y:S05]  /*fe890*/  HMMA.16816.F32 R8, R36.reuse, R16, R48 ;  /* 0x000000102408723c */ /* 0x041fea0000001830 */
[----:B------:R-:W-:Y:S04]  /*fe8a0*/  STL.64 [R1+0xa10], R4 ;  /* 0x000a100401007387 */ /* 0x000fe80000100a00 */
[----:B------:R0:W-:Y:S02]  /*fe8b0*/  STL.64 [R1+0xa18], R6 ;  /* 0x000a180601007387 */ /* 0x0001e40000100a00 */
[----:B0-----:R-:W-:Y:S08]  /*fe8c0*/  HMMA.16816.F32 R4, R36, R14, R44 ;  /* 0x0000000e2404723c */ /* 0x001ff0000000182c */
[----:B------:R-:W-:Y:S04]  /*fe8d0*/  STL.64 [R1+0x9f0], R8 ;  /* 0x0009f00801007387 */ /* 0x000fe80000100a00 */
[----:B------:R-:W-:Y:S01]  /*fe8e0*/  STL.64 [R1+0x9f8], R10 ;  /* 0x0009f80a01007387 */ /* 0x000fe20000100a00 */
[----:B--2---:R-:W-:-:S03]  /*fe8f0*/  IMAD.MOV.U32 R20, RZ, RZ, R43 ;  /* 0x000000ffff147224 */ /* 0x004fc600078e002b */
[----:B------:R-:W2:Y:S04]  /*fe900*/  LDL.LU R43, [R1+0x8588] ;  /* 0x00858800012b7983 */ /* 0x000ea80000300800 */
[----:B------:R-:W-:Y:S04]  /*fe910*/  STL.64 [R1+0x9e0], R4 ;  /* 0x0009e00401007387 */ /* 0x000fe80000100a00 */
[----:B------:R-:W-:Y:S01]  /*fe920*/  STL.64 [R1+0x9e8], R6 ;  /* 0x0009e80601007387 */ /* 0x000fe20000100a00 */
[----:B------:R-:W-:-:S03]  /*fe930*/  IMAD.MOV.U32 R21, RZ, RZ, R41 ;  /* 0x000000ffff157224 */ /* 0x000fc600078e0029 */
[----:B------:R-:W3:Y:S04]  /*fe940*/  LDL.LU R41, [R1+0x8584] ;  /* 0x0085840001297983 */ /* 0x000ee80000300800 */
[----:B------:R-:W4:Y:S04]  /*fe950*/  LDL.LU R22, [R1+0x8a8] ;  /* 0x0008a80001167983 */ /* 0x000f280000300800 */
[----:B------:R-:W4:Y:S01]  /*fe960*/  LDL.LU R23, [R1+0x8ac] ;  /* 0x0008ac0001177983 */ /* 0x000f220000300800 */
[----:B------:R-:W-:-:S03]  /*fe970*/  IMAD.MOV.U32 R30, RZ, RZ, R42 ;  /* 0x000000ffff1e7224 */ /* 0x000fc600078e002a */
[----:B----4-:R-:W-:Y:S04]  /*fe980*/  STL.64 [R1+0x8538], R22 ;  /* 0x0085381601007387 */ /* 0x010fe80000100a00 */
[----:B------:R0:W-:Y:S04]  /*fe990*/  STL.64 [R1+0x8530], R20 ;  /* 0x0085301401007387 */ /* 0x0001e80000100a00 */
[----:B------:R-:W4:Y:S01]  /*fe9a0*/  LDL.LU R28, [R1+0x8c0] ;  /* 0x0008c000011c7983 */ /* 0x000f220000300800 */
[----:B---3--:R-:W-:Y:S02]  /*fe9b0*/  IMAD.MOV.U32 R31, RZ, RZ, R41 ;  /* 0x000000ffff1f7224 */ /* 0x008fe400078e0029 */
[----:B--2---:R-:W-:-:S03]  /*fe9c0*/  IMAD.MOV.U32 R29, RZ, RZ, R43 ;  /* 0x000000ffff1d7224 */ /* 0x004fc600078e002b */
[----:B------:R-:W-:Y:S04]  /*fe9d0*/  STL.64 [R1+0x8548], R30 ;  /* 0x0085481e01007387 */ /* 0x000fe80000100a00 */
[----:B----4-:R1:W-:Y:S04]  /*fe9e0*/  STL.64 [R1+0x8540], R28 ;  /* 0x0085401c01007387 */ /* 0x0103e80000100a00 */
        /* <DEDUP_REMOVED lines=86> */
[----:B------:R-:W4:Y:S01]  /*fef50*/  LDL.LU R43, [R1+0x8520] ;  /* 0x00852000012b7983 */ /* 0x000f220000300800 */
[----:B------:R-:W-:Y:S01]  /*fef60*/  IMAD R61, R56, 0x100, R61 ;  /* 0x00000100383d7824 */ /* 0x000fe200078e023d */
[----:B----4-:R-:W-:Y:S02]  /*fef70*/  HMMA.16816.F32 R36, R36, R2, R40 ;  /* 0x000000022424723c */ /* 0x010fe40000001828 */
[----:B------:R-:W4:-:S15]  /*fef80*/  LDL.LU R40, [R1+0x8e0] ;  /* 0x0008e00001287983 */ /* 0x000f1e0000300800 */
[----:B------:R-:W-:Y:S02]  /*fef90*/  NOP ;  /* 0x0000000000007918 */ /* 0x000fe40000000000 */
[----:B------:R0:W-:Y:S04]  /*fefa0*/  STL.64 [R1+0x910], R36 ;  /* 0x0009102401007387 */ /* 0x0001e80000100a00 */
[----:B------:R1:W-:Y:S04]  /*fefb0*/  STL.64 [R1+0x918], R38 ;  /* 0x0009182601007387 */ /* 0x0003e80000100a00 */
[----:B------:R-:W4:Y:S04]  /*fefc0*/  LDL.LU R41, [R1+0x8e4] ;  /* 0x0008e40001297983 */ /* 0x000f280000300800 */
[----:B------:R-:W4:Y:S04]  /*fefd0*/  LDL.LU R42, [R1+0x8e8] ;  /* 0x0008e800012a7983 */ /* 0x000f280000300800 */
[----:B------:R-:W4:Y:S01]  /*fefe0*/  LDL.LU R43, [R1+0x8ec] ;  /* 0x0008ec00012b7983 */ /* 0x000f220000300800 */
[----:B0-----:R-:W-:-:S02]  /*feff0*/  F2FP.F16.E5M2.UNPACK_B R36, R18 ;  /* 0x00000012ff24723e */ /* 0x001fc400020004ff */
[----:B------:R-:W-:Y:S02]  /*ff000*/  F2FP.F16.E5M2.UNPACK_B R37, R19 ;  /* 0x00000013ff25723e */ /* 0x000fe400020004ff */
[----:B-1----:R-:W-:Y:S02]  /*ff010*/  F2FP.F16.E5M2.UNPACK_B R38, R60 ;  /* 0x0000003cff26723e */ /* 0x002fe400020004ff */
[----:B------:R-:W-:-:S07]  /*ff020*/  F2FP.F16.E5M2.UNPACK_B R39, R61 ;  /* 0x0000003dff27723e */ /* 0x000fce00020004ff */
[C---:B------:R-:W-:Y:S08]  /*ff030*/  HMMA.16816.F32 R44, R36.reuse, R16, R44 ;  /* 0x00000010242c723c */ /* 0x040ff0000000182c */
        /* <DEDUP_REMOVED lines=10> */
[----:B------:R-:W-:Y:S04]  /*ff0e0*/  STL.64 [R1+0x84e0], R14 ;  /* 0x0084e00e01007387 */ /* 0x000fe80000100a00 */
[----:B------:R2:W-:Y:S01]  /*ff0f0*/  STL.64 [R1+0x84d8], R12 ;  /* 0x0084d80c01007387 */ /* 0x0005e20000100a00 */
[C---:B----4-:R-:W-:Y:S08]  /*ff100*/  HMMA.16816.F32 R40, R36.reuse, R12, R40 ;  /* 0x0000000c2428723c */ /* 0x050ff00000001828 */
[C---:B--2---:R-:W-:Y:S11]  /*ff110*/  HMMA.16816.F32 R12, R36.reuse, R8, R28 ;  /* 0x00000008240c723c */ /* 0x044ff6000000181c */
        /* <DEDUP_REMOVED lines=9> */
[----:B---3--:R-:W-:Y:S01]  /*ff1b0*/  HMMA.16816.F32 R8, R36, R4, R20 ;  /* 0x000000042408723c */ /* 0x008fe20000001814 */
[----:B------:R-:W-:Y:S10]  /*ff1c0*/  STL.64 [R1+0x84a0], R6 ;  /* 0x0084a00601007387 */ /* 0x000ff40000100a00 */
[----:B------:R-:W-:Y:S04]  /*ff1d0*/  STL.64 [R1+0xfa0], R12 ;  /* 0x000fa00c01007387 */ /* 0x000fe80000100a00 */
[----:B------:R-:W-:Y:S04]  /*ff1e0*/  STL.64 [R1+0xfa8], R14 ;  /* 0x000fa80e01007387 */ /* 0x000fe80000100a00 */
[----:B------:R0:W-:Y:S04]  /*ff1f0*/  STL.64 [R1+0x8498], R4 ;  /* 0x0084980401007387 */ /* 0x0001e80000100a00 */
[----:B------:R-:W-:Y:S04]  /*ff200*/  STL.64 [R1+0xf90], R8 ;  /* 0x000f900801007387 */ /* 0x000fe80000100a00 */
[----:B------:R-:W-:Y:S01]  /*ff210*/  STL.64 [R1+0xf98], R10 ;  /* 0x000f980a01007387 */ /* 0x000fe20000100a00 */
[----:B------:R-:W-:-:S03]  /*ff220*/  IMAD.MOV.U32 R20, RZ, RZ, R49 ;  /* 0x000000ffff147224 */ /* 0x000fc600078e0031 */
[----:B------:R-:W2:Y:S04]  /*ff230*/  LDL.LU R49, [R1+0x84fc] ;  /* 0x0084fc0001317983 */ /* 0x000ea80000300800 */
[----:B------:R-:W3:Y:S04]  /*ff240*/  LDL.LU R21, [R1+0x7d4] ;  /* 0x0007d40001157983 */ /* 0x000ee80000300800 */
[----:B------:R-:W4:Y:S01]  /*ff250*/  LDL.LU R22, [R1+0x7d8] ;  /* 0x0007d80001167983 */ /* 0x000f220000300800 */
[----:B------:R-:W-:-:S03]  /*ff260*/  IMAD.MOV.U32 R23, RZ, RZ, R44 ;  /* 0x000000ffff177224 */ /* 0x000fc600078e002c */
[----:B------:R-:W3:Y:S01]  /*ff270*/  LDL.LU R44, [R1+0x84f8] ;  /* 0x0084f800012c7983 */ /* 0x000ee20000300800 */
[----:B------:R-:W-:Y:S02]  /*ff280*/  IMAD.MOV.U32 R31, RZ, RZ, R48 ;  /* 0x000000ffff1f7224 */ /* 0x000fe400078e0030 */
[----:B------:R-:W-:Y:S02]  /*ff290*/  IMAD.MOV.U32 R28, RZ, RZ, R51 ;  /* 0x000000ffff1c7224 */ /* 0x000fe400078e0033 */
[----:B------:R-:W-:Y:S02]  /*ff2a0*/  IMAD.MOV.U32 R29, RZ, RZ, R50 ;  /* 0x000000ffff1d7224 */ /* 0x000fe400078e0032 */
[----:B------:R-:W-:Y:S02]  /*ff2b0*/  IMAD R40, R53, 0x100, R52 ;  /* 0x0000010035287824 */ /* 0x000fe400078e0234 */
[----:B------:R-:W-:Y:S02]  /*ff2c0*/  IMAD R41, R55, 0x100, R54 ;  /* 0x0000010037297824 */ /* 0x000fe400078e0236 */
[----:B------:R-:W-:-:S02]  /*ff2d0*/  IMAD R19, R0, 0x100, R59 ;  /* 0x0000010000137824 */ /* 0x000fc400078e023b */
[----:B------:R-:W-:Y:S02]  /*ff2e0*/  IMAD.MOV.U32 R24, RZ, RZ, R45 ;  /* 0x000000ffff187224 */ /* 0x000fe400078e002d */
[----:B------:R-:W-:Y:S02]  /*ff2f0*/  IMAD.MOV.U32 R25, RZ, RZ, R46 ;  /* 0x000000ffff197224 */ /* 0x000fe400078e002e */
[----:B------:R-:W-:Y:S02]  /*ff300*/  IMAD.MOV.U32 R26, RZ, RZ, R47 ;  /* 0x000000ffff1a7224 */ /* 0x000fe400078e002f */
[----:B--2---:R-:W-:Y:S01]  /*ff310*/  IMAD.MOV.U32 R30, RZ, RZ, R49 ;  /* 0x000000ffff1e7224 */ /* 0x004fe200078e0031 */
[----:B----4-:R-:W-:Y:S04]  /*ff320*/  STL.64 [R1+0x84b0], R22 ;  /* 0x0084b01601007387 */ /* 0x010fe80000100a00 */
[----:B---3--:R1:W-:Y:S04]  /*ff330*/  STL.64 [R1+0x84a8], R20 ;  /* 0x0084a81401007387 */ /* 0x0083e80000100a00 */
[----:B------:R-:W-:Y:S04]  /*ff340*/  STL.64 [R1+0x84d0], R30 ;  /* 0x0084d01e01007387 */ /* 0x000fe80000100a00 */
[----:B------:R2:W-:Y:S04]  /*ff350*/  STL.64 [R1+0x84c8], R28 ;  /* 0x0084c81c01007387 */ /* 0x0005e80000100a00 */
        /* <DEDUP_REMOVED lines=36> */
[----:B------:R-:W-:-:S03]  /*ff5a0*/  IMAD.MOV.U32 R35, RZ, RZ, R44 ;  /* 0x000000ffff237224 */ /* 0x000fc600078e002c */
[----:B------:R-:W2:Y:S04]  /*ff5b0*/  LDL.LU R44, [R1+0x84f4] ;  /* 0x0084f400012c7983 */ /* 0x000ea80000300800 */
[----:B------:R-:W2:Y:S04]  /*ff5c0*/  LDL.LU R45, [R1+0x84f0] ;  /* 0x0084f000012d7983 */ /* 0x000ea80000300800 */
[----:B------:R-:W2:Y:S04]  /*ff5d0*/  LDL.LU R46, [R1+0x84ec] ;  /* 0x0084ec00012e7983 */ /* 0x000ea80000300800 */
[----:B------:R-:W2:Y:S04]  /*ff5e0*/  LDL.LU R47, [R1+0x84e8] ;  /* 0x0084e800012f7983 */ /* 0x000ea80000300800 */
[----:B------:R-:W3:Y:S01]  /*ff5f0*/  LDL.LU R27, [R1+0x7ec] ;  /* 0x0007ec00011b7983 */ /* 0x000ee20000300800 */
[----:B------:R-:W-:-:S03]  /*ff600*/  IMAD R18, R58, 0x100, R57 ;  /* 0x000001003a127824 */ /* 0x000fc600078e0239 */
[----:B------:R-:W3:Y:S04]  /*ff610*/  LDL.LU R56, [R1+0x7c0] ;  /* 0x0007c00001387983 */ /* 0x000ee80000300800 */
[----:B------:R-:W3:Y:S04]  /*ff620*/  LDL.LU R57, [R1+0x7c4] ;  /* 0x0007c40001397983 */ /* 0x000ee80000300800 */
[----:B------:R-:W3:Y:S04]  /*ff630*/  LDL.LU R58, [R1+0x7c8] ;  /* 0x0007c800013a7983 */ /* 0x000ee80000300800 */
[----:B------:R-:W3:Y:S01]  /*ff640*/  LDL.LU R59, [R1+0x7cc] ;  /* 0x0007cc00013b7983 */ /* 0x000ee20000300800 */
[----:B--2---:R-:W-:Y:S03]  /*ff650*/  HMMA.16816.F32 R36, R36, R2, R44 ;  /* 0x000000022424723c */ /* 0x004fe6000000182c */
[----:B------:R-:W2:-:S15]  /*ff660*/  LDL.LU R44, [R1+0x810] ;  /* 0x00081000012c7983 */ /* 0x000e9e0000300800 */
[----:B------:R-:W-:Y:S01]  /*ff670*/  NOP ;  /* 0x0000000000007918 */ /* 0x000fe20000000000 */
[----:B------:R0:W-:Y:S04]  /*ff680*/  STL.64 [R1+0x8a0], R36 ;  /* 0x0008a02401007387 */ /* 0x0001e80000100a00 */
[----:B------:R1:W-:Y:S04]  /*ff690*/  STL.64 [R1+0x8a8], R38 ;  /* 0x0008a82601007387 */ /* 0x0003e80000100a00 */
[----:B------:R-:W2:Y:S04]  /*ff6a0*/  LDL.LU R45, [R1+0x814] ;  /* 0x00081400012d7983 */ /* 0x000ea80000300800 */
[----:B------:R-:W2:Y:S04]  /*ff6b0*/  LDL.LU R46, [R1+0x818] ;  /* 0x00081800012e7983 */ /* 0x000ea80000300800 */
        /* <DEDUP_REMOVED lines=38> */
[----:B0-----:R-:W3:Y:S04]  /*ff920*/  LDL.LU.64 R54, [R1+0x8490] ;  /* 0x0084900001367983 */ /* 0x001ee80000300a00 */
        /* <DEDUP_REMOVED lines=34> */
[----:B---3--:R-:W-:-:S02]  /*ffb50*/  IMAD.MOV.U32 R20, RZ, RZ, R54 ;  /* 0x000000ffff147224 */ /* 0x008fc400078e0036 */
[----:B------:R-:W-:Y:S02]  /*ffb60*/  IMAD.MOV.U32 R21, RZ, RZ, R55 ;  /* 0x000000ffff157224 */ /* 0x000fe400078e0037 */
[----:B----4-:R-:W-:-:S06]  /*ffb70*/  IMAD.MOV.U32 R22, RZ, RZ, R53 ;  /* 0x000000ffff167224 */ /* 0x010fcc00078e0035 */
[----:B------:R-:W-:Y:S04]  /*ffb80*/  STL.64 [R1+0x10b0], R12 ;  /* 0x0010b00c01007387 */ /* 0x000fe80000100a00 */
[----:B------:R-:W-:Y:S04]  /*ffb90*/  STL.64 [R1+0x10b8], R14 ;  /* 0x0010b80e01007387 */ /* 0x000fe80000100a00 */
[----:B------:R-:W2:Y:S04]  /*ffba0*/  LDL.LU R54, [R1+0x8474] ;  /* 0x0084740001367983 */ /* 0x000ea80000300800 */
[----:B------:R-:W-:Y:S04]  /*ffbb0*/  STL.64 [R1+0x10a0], R8 ;  /* 0x0010a00801007387 */ /* 0x000fe80000100a00 */
[----:B------:R-:W-:Y:S04]  /*ffbc0*/  STL.64 [R1+0x10a8], R10 ;  /* 0x0010a80a01007387 */ /* 0x000fe80000100a00 */
[----:B------:R-:W3:Y:S04]  /*ffbd0*/  LDL.LU R55, [R1+0x8470] ;  /* 0x0084700001377983 */ /* 0x000ee80000300800 */
[----:B------:R-:W4:Y:S04]  /*ffbe0*/  LDL.LU R53, [R1+0x846c] ;  /* 0x00846c0001357983 */ /* 0x000f280000300800 */
[----:B------:R-:W2:Y:S04]  /*ffbf0*/  LDL.LU R23, [R1+0x72c] ;  /* 0x00072c0001177983 */ /* 0x000ea80000300800 */
[----:B--2---:R-:W-:Y:S04]  /*ffc00*/  STL.64 [R1+0x83f8], R22 ;  /* 0x0083f81601007387 */ /* 0x004fe80000100a00 */
[----:B------:R0:W-:Y:S04]  /*ffc10*/  STL.64 [R1+0x83f0], R20 ;  /* 0x0083f01401007387 */ /* 0x0001e80000100a00 */
[----:B------:R-:W2:Y:S01]  /*ffc20*/  LDL.LU R28, [R1+0x110] ;  /* 0x00011000011c7983 */ /* 0x000ea20000300800 */
[----:B------:R-:W-:-:S02]  /*ffc30*/  IMAD.MOV.U32 R29, RZ, RZ, R54 ;  /* 0x000000ffff1d7224 */ /* 0x000fc400078e0036 */
[----:B---3--:R-:W-:Y:S02]  /*ffc40*/  IMAD.MOV.U32 R30, RZ, RZ, R55 ;  /* 0x000000ffff1e7224 */ /* 0x008fe400078e0037 */
[----:B----4-:R-:W-:Y:S01]  /*ffc50*/  IMAD.MOV.U32 R31, RZ, RZ, R53 ;  /* 0x000000ffff1f7224 */ /* 0x010fe200078e0035 */
[----:B------:R-:W3:Y:S04]  /*ffc60*/  LDL.LU R54, [R1+0x8468] ;  /* 0x0084680001367983 */ /* 0x000ee80000300800 */
[----:B------:R-:W4:Y:S04]  /*ffc70*/  LDL.LU R55, [R1+0x8464] ;  /* 0x0084640001377983 */ /* 0x000f280000300800 */
[----:B------:R-:W4:Y:S04]  /*ffc80*/  LDL.LU R53, [R1+0x8460] ;  /* 0x0084600001357983 */ /* 0x000f280000300800 */
[----:B------:R-:W-:Y:S04]  /*ffc90*/  STL.64 [R1+0x8418], R30 ;  /* 0x0084181e01007387 */ /* 0x000fe80000100a00 */
[----:B--2---:R-:W-:Y:S04]  /*ffca0*/  STL.64 [R1+0x8410], R28 ;  /* 0x0084101c01007387 */ /* 0x004fe80000100a00 */
[----:B------:R-:W2:Y:S04]  /*ffcb0*/  LDL.LU R44, [R1+0x740] ;  /* 0x00074000012c7983 */ /* 0x000ea80000300800 */
[----:B------:R-:W2:Y:S01]  /*ffcc0*/  LDL.LU R45, [R1+0x744] ;  /* 0x00074400012d7983 */ /* 0x000ea20000300800 */
[----:B---3--:R-:W-:-:S02]  /*ffcd0*/  IMAD.MOV.U32 R46, RZ, RZ, R54 ;  /* 0x000000ffff2e7224 */ /* 0x008fc400078e0036 */
[----:B----4-:R-:W-:Y:S01]  /*ffce0*/  IMAD.MOV.U32 R47, RZ, RZ, R55 ;  /* 0x000000ffff2f7224 */ /* 0x010fe200078e0037 */
[----:B------:R-:W3:Y:S04]  /*ffcf0*/  LDL.LU R54, [R1+0x845c] ;  /* 0x00845c0001367983 */ /* 0x000ee80000300800 */
[----:B------:R-:W4:Y:S01]  /*ffd00*/  LDL.LU R55, [R1+0x8458] ;  /* 0x0084580001377983 */ /* 0x000f220000300800 */
[----:B------:R-:W-:-:S03]  /*ffd10*/  IMAD.MOV.U32 R48, RZ, RZ, R53 ;  /* 0x000000ffff307224 */ /* 0x000fc600078e0035 */
[----:B------:R-:W-:Y:S04]  /*ffd20*/  STL.64 [R1+0x8448], R46 ;  /* 0x0084482e01007387 */ /* 0x000fe80000100a00 */
[----:B--2---:R1:W-:Y:S04]  /*ffd30*/  STL.64 [R1+0x8440], R44 ;  /* 0x0084402c01007387 */ /* 0x0043e80000100a00 */
[----:B------:R-:W2:Y:S04]  /*ffd40*/  LDL.LU R53, [R1+0x8454] ;  /* 0x0084540001357983 */ /* 0x000ea80000300800 */
[----:B------:R-:W2:Y:S04]  /*ffd50*/  LDL.LU R49, [R1+0x754] ;  /* 0x0007540001317983 */ /* 0x000ea80000300800 */
[----:B------:R-:W2:Y:S04]  /*ffd60*/  LDL.LU R50, [R1+0x758] ;  /* 0x0007580001327983 */ /* 0x000ea80000300800 */
[----:B------:R-:W2:Y:S04]  /*ffd70*/  LDL.LU R51, [R1+0x75c] ;  /* 0x00075c0001337983 */ /* 0x000ea80000300800 */
[----:B0-----:R-:W2:Y:S04]  /*ffd80*/  LDL.LU R20, [R1+0x770] ;  /* 0x0007700001147983 */ /* 0x001ea80000300800 */
[----:B-1----:R-:W2:Y:S04]  /*ffd90*/  LDL.LU R44, [R1+0x7b0] ;  /* 0x0007b000012c7983 */ /* 0x002ea80000300800 */
[----:B------:R-:W2:Y:S04]  /*ffda0*/  LDL.LU R45, [R1+0x7b4] ;  /* 0x0007b400012d7983 */ /* 0x000ea80000300800 */
[----:B------:R-:W2:Y:S04]  /*ffdb0*/  LDL.LU R46, [R1+0x7b8] ;  /* 0x0007b800012e7983 */ /* 0x000ea80000300800 */
[----:B------:R-:W2:Y:S01]  /*ffdc0*/  LDL.LU R47, [R1+0x7bc] ;  /* 0x0007bc00012f7983 */ /* 0x000ea20000300800 */
[----:B---3--:R-:W-:-:S02]  /*ffdd0*/  IMAD.MOV.U32 R22, RZ, RZ, R54 ;  /* 0x000000ffff167224 */ /* 0x008fc400078e0036 */
[----:B----4-:R-:W-:Y:S02]  /*ffde0*/  IMAD.MOV.U32 R21, RZ, RZ, R55 ;  /* 0x000000ffff157224 */ /* 0x010fe400078e0037 */
[----:B--2---:R-:W-:Y:S02]  /*ffdf0*/  IMAD.MOV.U32 R23, RZ, RZ, R53 ;  /* 0x000000ffff177224 */ /* 0x004fe400078e0035 */
        /* <DEDUP_REMOVED lines=38> */
[----:B------:R-:W-:Y:S04]  /*100060*/  STL.64 [R1+0x1090], R44 ;  /* 0x0010902c01007387 */ /* 0x000fe80000100a00 */
[----:B------:R0:W-:Y:S04]  /*100070*/  STL.64 [R1+0x1098], R46 ;  /* 0x0010982e01007387 */ /* 0x0001e80000100a00 */
[----:B0-----:R-:W4:Y:S04]  /*100080*/  LDL.LU.64 R46, [R1+0x8448] ;  /* 0x00844800012e7983 */ /* 0x001f280000300a00 */
[----:B------:R-:W4:Y:S01]  /*100090*/  LDL.LU.64 R44, [R1+0x8440] ;  /* 0x00844000012c7983 */ /* 0x000f220000300a00 */
[----:B--2---:R-:W-:-:S03]  /*1000a0*/  IMAD R18, R18, 0x100, R53 ;  /* 0x0000010012127824 */ /* 0x004fc600078e0235 */
[----:B------:R-:W2:Y:S01]  /*1000b0*/  LDL.LU R53, [R1+0x8438] ;  /* 0x0084380001357983 */ /* 0x000ea20000300800 */
[----:B---3--:R-:W-:-:S03]  /*1000c0*/  IMAD R19, R19, 0x100, R54 ;  /* 0x0000010013137824 */ /* 0x008fc600078e0236 */
[----:B------:R-:W2:Y:S01]  /*1000d0*/  LDL.LU R54, [R1+0x8434] ;  /* 0x0084340001367983 */ /* 0x000ea20000300800 */
[----:B----4-:R-:W-:-:S03]  /*1000e0*/  IMAD R40, R40, 0x100, R55 ;  /* 0x0000010028287824 */ /* 0x010fc600078e0237 */
[----:B------:R-:W2:Y:S01]  /*1000f0*/  LDL.LU R55, [R1+0x8430] ;  /* 0x0084300001377983 */ /* 0x000ea20000300800 */
[----:B------:R-:W-:Y:S01]  /*100100*/  IMAD R41, R61, 0x100, R41 ;  /* 0x000001003d297824 */ /* 0x000fe200078e0229 */
[----:B--2---:R-:W-:Y:S02]  /*100110*/  HMMA.16816.F32 R36, R36, R2, R52 ;  /* 0x000000022424723c */ /* 0x004fe40000001834 */
[----:B------:R-:W2:-:S15]  /*100120*/  LDL.LU R52, [R1+0x760] ;  /* 0x0007600001347983 */ /* 0x000e9e0000300800 */
[----:B------:R-:W-:Y:S02]  /*100130*/  NOP ;  /* 0x0000000000007918 */ /* 0x000fe40000000000 */
        /* <DEDUP_REMOVED lines=25> */
[C---:B------:R-:W-:Y:S08]  /*1002d0*/  HMMA.16816.F32 R48, R36.reuse, R6, R48 ;  /* 0x000000062430723c */ /* 0x040ff00000001830 */
[----:B----4-:R-:W-:-:S15]  /*1002e0*/  HMMA.16816.F32 R20, R36, R10, R20 ;  /* 0x0000000a2414723c */ /* 0x010fde0000001814 */
[----:B------:R-:W-:-:S04]  /*1002f0*/  NOP ;  /* 0x0000000000007918 */ /* 0x000fc80000000000 */
[----:B------:R-:W-:Y:S04]  /*100300*/  STL.64 [R1+0x1050], R20 ;  /* 0x0010501401007387 */ /* 0x000fe80000100a00 */
[----:B------:R0:W-:Y:S04]  /*100310*/  STL.64 [R1+0x1058], R22 ;  /* 0x0010581601007387 */ /* 0x0001e80000100a00 */
[----:B0-----:R-:W4:Y:S04]  /*100320*/  LDL.LU.64 R22, [R1+0x83f8] ;  /* 0x0083f80001167983 */ /* 0x001f280000300a00 */
[----:B------:R-:W4:Y:S01]  /*100330*/  LDL.LU.64 R20, [R1+0x83f0] ;  /* 0x0083f00001147983 */ /* 0x000f220000300a00 */
[C---:B--2---:R-:W-:Y:S08]  /*100340*/  HMMA.16816.F32 R52, R36.reuse, R8, R52 ;  /* 0x000000082434723c */ /* 0x044ff00000001834 */
        /* <DEDUP_REMOVED lines=8> */
[----:B------:R-:W-:Y:S04]  /*1003d0*/  STL.64 [R1+0x1030], R48 ;  /* 0x0010303001007387 */ /* 0x000fe80000100a00 */
[----:B------:R-:W-:Y:S04]  /*1003e0*/  STL.64 [R1+0x1038], R50 ;  /* 0x0010383201007387 */ /* 0x000fe80000100a00 */
[----:B------:R3:W-:Y:S02]  /*1003f0*/  STL.64 [R1+0x83d0], R4 ;  /* 0x0083d00401007387 */ /* 0x0007e40000100a00 */
[----:B---3--:R-:W-:Y:S01]  /*100400*/  HMMA.16816.F32 R4, R36, R2, R28 ;  /* 0x000000022404723c */ /* 0x008fe2000000181c */
[----:B------:R-:W-:-:S02]  /*100410*/  F2FP.F16.E5M2.UNPACK_B R36, R18 ;  /* 0x00000012ff24723e */ /* 0x000fc400020004ff */
[----:B------:R-:W-:Y:S02]  /*100420*/  F2FP.F16.E5M2.UNPACK_B R37, R19 ;  /* 0x00000013ff25723e */ /* 0x000fe400020004ff */
[----:B------:R-:W-:Y:S02]  /*100430*/  F2FP.F16.E5M2.UNPACK_B R38, R40 ;  /* 0x00000028ff26723e */ /* 0x000fe400020004ff */
[----:B------:R-:W-:Y:S01]  /*100440*/  F2FP.F16.E5M2.UNPACK_B R39, R41 ;  /* 0x00000029ff27723e */ /* 0x000fe200020004ff */
[----:B------:R-:W-:Y:S04]  /*100450*/  STL.64 [R1+0x1020], R44 ;  /* 0x0010202c01007387 */ /* 0x000fe80000100a00 */
[----:B------:R-:W-:Y:S02]  /*100460*/  STL.64 [R1+0x1028], R46 ;  /* 0x0010282e01007387 */ /* 0x000fe40000100a00 */
[C---:B------:R-:W-:Y:S05]  /*100470*/  HMMA.16816.F32 R24, R36.reuse, R16, R24 ;  /* 0x000000102418723c */ /* 0x040fea0000001818 */
[----:B------:R-:W-:Y:S04]  /*100480*/  STL.64 [R1+0x1010], R4 ;  /* 0x0010100401007387 */ /* 0x000fe80000100a00 */
[----:B------:R0:W-:Y:S02]  /*100490*/  STL.64 [R1+0x1018], R6 ;  /* 0x0010180601007387 */ /* 0x0001e40000100a00 */
[C---:B0-----:R-:W-:Y:S08]  /*1004a0*/  HMMA.16816.F32 R4, R36.reuse, R12, R56 ;  /* 0x0000000c2404723c */ /* 0x041ff00000001838 */
[----:B------:R-:W-:Y:S04]  /*1004b0*/  STL.64 [R1+0x11e0], R24 ;  /* 0x0011e01801007387 */ /* 0x000fe80000100a00 */
[----:B------:R-:W-:Y:S04]  /*1004c0*/  STL.64 [R1+0x11e8], R26 ;  /* 0x0011e81a01007387 */ /* 0x000fe80000100a00 */
[----:B------:R-:W-:Y:S01]  /*1004d0*/  STL.64 [R1+0x8398], R14 ;  /* 0x0083980e01007387 */ /* 0x000fe20000100a00 */
[----:B----4-:R-:W-:-:S15]  /*1004e0*/  HMMA.16816.F32 R20, R36, R14, R20 ;  /* 0x0000000e2414723c */ /* 0x010fde0000001814 */
        /* <DEDUP_REMOVED lines=122> */
[----:B------:R-:W-:Y:S01]  /*100c90*/  IMAD R19, R20, 0x100, R27 ;  /* 0x0000010014137824 */ /* 0x000fe200078e021b */
        /* <DEDUP_REMOVED lines=28> */
[----:B------:R-:W-:-:S02]  /*100e60*/  IMAD R40, R22, 0x100, R21 ;  /* 0x0000010016287824 */ /* 0x000fc400078e0215 */
[----:B------:R-:W-:-:S06]  /*100e70*/  IMAD R41, R0, 0x100, R23 ;  /* 0x0000010000297824 */ /* 0x000fcc00078e0217 */
        /* <DEDUP_REMOVED lines=52> */
[----:B-1----:R-:W3:Y:S04]  /*1011c0*/  LDL.LU R24, [R1+0x640] ;  /* 0x0006400001187983 */ /* 0x002ee80000300800 */
        /* <DEDUP_REMOVED lines=70> */
[----:B------:R0:W-:Y:S01]  /*101630*/  STL.64 [R1+0x1278], R26 ;  /* 0x0012781a01007387 */ /* 0x0001e20000100a00 */
[----:B---3--:R-:W-:Y:S03]  /*101640*/  HMMA.16816.F32 R36, R36, R2, R20 ;  /* 0x000000022424723c */ /* 0x008fe60000001814 */
[----:B0-----:R-:W3:Y:S04]  /*101650*/  LDL.LU.64 R26, [R1+0x8328] ;  /* 0x00832800011a7983 */ /* 0x001ee80000300a00 */
[----:B------:R-:W3:Y:S04]  /*101660*/  LDL.LU.64 R24, [R1+0x8320] ;  /* 0x0083200001187983 */ /* 0x000ee80000300a00 */
[----:B------:R-:W4:Y:S04]  /*101670*/  LDL.LU.64 R22, [R1+0x8318] ;  /* 0x0083180001167983 */ /* 0x000f280000300a00 */
[----:B------:R-:W4:Y:S04]  /*101680*/  LDL.LU.64 R20, [R1+0x8310] ;  /* 0x0083100001147983 */ /* 0x000f280000300a00 */
        /* <DEDUP_REMOVED lines=20> */
[----:B------:R-:W-:Y:S01]  /*1017d0*/  STL.64 [R1+0x82d0], R10 ;  /* 0x0082d00a01007387 */ /* 0x000fe20000100a00 */
        /* <DEDUP_REMOVED lines=8> */
[----:B----4-:R-:W-:Y:S01]  /*101860*/  HMMA.16816.F32 R8, R36, R4, R20 ;  /* 0x000000042408723c */ /* 0x010fe20000001814 */
[----:B------:R-:W-:Y:S10]  /*101870*/  STL.64 [R1+0x82b0], R6 ;  /* 0x0082b00601007387 */ /* 0x000ff40000100a00 */
        /* <DEDUP_REMOVED lines=128> */
[C---:B---3--:R-:W-:Y:S08]  /*102080*/  HMMA.16816.F32 R44, R36.reuse, R2, R44 ;  /* 0x00000002242c723c */ /* 0x048ff0000000182c */
[----:B----4-:R-:W-:-:S15]  /*102090*/  HMMA.16816.F32 R20, R36, R6, R20 ;  /* 0x000000062414723c */ /* 0x010fde0000001814 */
[----:B------:R-:W-:-:S04]  /*1020a0*/  NOP ;  /* 0x0000000000007918 */ /* 0x000fc80000000000 */
[----:B------:R-:W-:Y:S04]  /*1020b0*/  STL.64 [R1+0x13f0], R20 ;  /* 0x0013f01401007387 */ /* 0x000fe80000100a00 */
[----:B------:R0:W-:Y:S04]  /*1020c0*/  STL.64 [R1+0x13f8], R22 ;  /* 0x0013f81601007387 */ /* 0x0001e80000100a00 */
[----:B0-----:R-:W3:Y:S04]  /*1020d0*/  LDL.LU.64 R22, [R1+0x82a0] ;  /* 0x0082a00001167983 */ /* 0x001ee80000300a00 */
[----:B------:R-:W3:Y:S01]  /*1020e0*/  LDL.LU.64 R20, [R1+0x8298] ;  /* 0x0082980001147983 */ /* 0x000ee20000300a00 */
[----:B--2---:R-:W-:Y:S01]  /*1020f0*/  HMMA.16816.F32 R52, R36, R4, R52 ;  /* 0x000000042434723c */ /* 0x004fe20000001834 */
        /* <DEDUP_REMOVED lines=89> */
[C---:B----4-:R-:W-:Y:S08]  /*102690*/  HMMA.16816.F32 R44, R36.reuse, R4, R44 ;  /* 0x00000004242c723c */ /* 0x050ff0000000182c */
[----:B---3--:R-:W-:Y:S03]  /*1026a0*/  HMMA.16816.F32 R36, R36, R2, R32 ;  /* 0x000000022424723c */ /* 0x008fe60000001820 */
        /* <DEDUP_REMOVED lines=64> */
[----:B------:R-:W-:Y:S01]  /*102ab0*/  F2FP.F16.E5M2.UNPACK_B R39, R41 ;  /* 0x00000029ff27723e */ /* 0x000fe200020004ff */
        /* <DEDUP_REMOVED lines=119> */
[----:B------:R-:W4:Y:S01]  /*103230*/  LDL.LU.64 R24, [R1+0x81e8] ;  /* 0x0081e80001187983 */ /* 0x000f220000300a00 */
[----:B------:R-:W-:-:S02]  /*103240*/  IMAD R18, R18, 0x100, R40 ;  /* 0x0000010012127824 */ /* 0x000fc400078e0228 */
[----:B------:R-:W-:Y:S02]  /*103250*/  IMAD R19, R61, 0x100, R19 ;  /* 0x000001003d137824 */ /* 0x000fe400078e0213 */
[----:B------:R-:W-:Y:S02]  /*103260*/  IMAD R40, R42, 0x100, R60 ;  /* 0x000001002a287824 */ /* 0x000fe400078e023c */
[----:B------:R-:W-:Y:S01]  /*103270*/  IMAD R41, R56, 0x100, R43 ;  /* 0x0000010038297824 */ /* 0x000fe200078e022b */
        /* <DEDUP_REMOVED lines=8> */
[----:B------:R-:W-:Y:S11]  /*103300*/  HMMA.16816.F32 R40, R36, R12, R44 ;  /* 0x0000000c2428723c */ /* 0x000ff6000000182c */
[----:B------:R-:W-:Y:S04]  /*103310*/  STL.64 [R1+0x1630], R52 ;  /* 0x0016303401007387 */ /* 0x000fe80000100a00 */
[----:B------:R-:W-:Y:S04]  /*103320*/  STL.64 [R1+0x1638], R54 ;  /* 0x0016383601007387 */ /* 0x000fe80000100a00 */
[----:B------:R-:W-:Y:S01]  /*103330*/  STL.64 [R1+0x81c8], R14 ;  /* 0x0081c80e01007387 */ /* 0x000fe20000100a00 */
[----:B------:R-:W-:-:S02]  /*103340*/  IMAD R18, R58, 0x100, R57 ;  /* 0x000001003a127824 */ /* 0x000fc400078e0239 */
[----:B------:R-:W-:Y:S01]  /*103350*/  IMAD R19, R0, 0x100, R59 ;  /* 0x0000010000137824 */ /* 0x000fe200078e023b */
[C---:B--2---:R-:W-:Y:S08]  /*103360*/  HMMA.16816.F32 R48, R36.reuse, R14, R48 ;  /* 0x0000000e2430723c */ /* 0x044ff00000001830 */
[C---:B---3--:R-:W-:Y:S11]  /*103370*/  HMMA.16816.F32 R32, R36.reuse, R10, R32 ;  /* 0x0000000a2420723c */ /* 0x048ff60000001820 */
        /* <DEDUP_REMOVED lines=92> */
[----:B------:R-:W4:Y:S01]  /*103940*/  LDL.LU R3, [R1+0x81e0] ;  /* 0x0081e00001037983 */ /* 0x000f220000300800 */
[----:B--2---:R-:W-:Y:S01]  /*103950*/  IMAD R41, R44, 0x100, R41 ;  /* 0x000001002c297824 */ /* 0x004fe200078e0229 */
        /* <DEDUP_REMOVED lines=39> */
[C---:B----4-:R-:W-:Y:S01]  /*103bd0*/  HMMA.16816.F32 R52, R36.reuse, R6, R52 ;  /* 0x000000062434723c */ /* 0x050fe20000001834 */
[----:B------:R-:W-:Y:S07]  /*103be0*/  STL.64 [R1+0x8178], R6 ;  /* 0x0081780601007387 */ /* 0x000fee0000100a00 */
[C---:B--2---:R-:W-:Y:S11]  /*103bf0*/  HMMA.16816.F32 R48, R36.reuse, R4, R48 ;  /* 0x000000042430723c */ /* 0x044ff60000001830 */
        /* <DEDUP_REMOVED lines=9> */
[----:B------:R-:W-:Y:S02]  /*103c90*/  STL.64 [R1+0x1748], R50 ;  /* 0x0017483201007387 */ /* 0x000fe40000100a00 */
[C---:B------:R-:W-:Y:S08]  /*103ca0*/  HMMA.16816.F32 R28, R36.reuse, R16, R28 ;  /* 0x00000010241c723c */ /* 0x040ff0000000181c */
[C---:B------:R-:W-:Y:S01]  /*103cb0*/  HMMA.16816.F32 R24, R36.reuse, R14, R24 ;  /* 0x0000000e2418723c */ /* 0x040fe20000001818 */
[----:B------:R-:W-:Y:S04]  /*103cc0*/  STL.64 [R1+0x1580], R4 ;  /* 0x0015800401007387 */ /* 0x000fe80000100a00 */
[----:B------:R3:W-:Y:S03]  /*103cd0*/  STL.64 [R1+0x1588], R6 ;  /* 0x0015880601007387 */ /* 0x0007e60000100a00 */
[C---:B---3--:R-:W-:Y:S03]  /*103ce0*/  HMMA.16816.F32 R4, R36.reuse, R12, R20 ;  /* 0x0000000c2404723c */ /* 0x048fe60000001814 */
[----:B------:R0:W-:Y:S04]  /*103cf0*/  STL.64 [R1+0x1730], R28 ;  /* 0x0017301c01007387 */ /* 0x0001e80000100a00 */
[----:B------:R-:W-:Y:S04]  /*103d00*/  STL.64 [R1+0x1738], R30 ;  /* 0x0017381e01007387 */ /* 0x000fe80000100a00 */
[----:B------:R-:W-:Y:S04]  /*103d10*/  STL.64 [R1+0x8148], R14 ;  /* 0x0081480e01007387 */ /* 0x000fe80000100a00 */
[----:B------:R-:W-:Y:S04]  /*103d20*/  STL.64 [R1+0x1720], R24 ;  /* 0x0017201801007387 */ /* 0x000fe80000100a00 */
[----:B------:R-:W-:Y:S04]  /*103d30*/  STL.64 [R1+0x1728], R26 ;  /* 0x0017281a01007387 */ /* 0x000fe80000100a00 */
[----:B------:R-:W-:Y:S04]  /*103d40*/  STL.64 [R1+0x8140], R12 ;  /* 0x0081400c01007387 */ /* 0x000fe80000100a00 */
[----:B------:R-:W-:Y:S04]  /*103d50*/  STL.64 [R1+0x1710], R4 ;  /* 0x0017100401007387 */ /* 0x000fe80000100a00 */
[----:B------:R1:W-:Y:S04]  /*103d60*/  STL.64 [R1+0x1718], R6 ;  /* 0x0017180601007387 */ /* 0x0003e80000100a00 */
[----:B0-----:R-:W2:Y:S01]  /*103d70*/  LDL.LU R28, [R1+0x210] ;  /* 0x00021000011c7983 */ /* 0x001ea20000300800 */
[----:B-1----:R-:W-:-:S15]  /*103d80*/  HMMA.16816.F32 R4, R36, R10, R56 ;  /* 0x0000000a2404723c */ /* 0x002fde0000001838 */
        /* <DEDUP_REMOVED lines=92> */
[----:B------:R-:W-:Y:S01]  /*104350*/  IMAD R19, R61, 0x100, R19 ;  /* 0x000001003d137824 */ /* 0x000fe200078e0213 */
[----:B------:R-:W-:-:S04]  /*104360*/  F2FP.F16.E5M2.UNPACK_B R36, R18 ;  /* 0x00000012ff24723e */ /* 0x000fc800020004ff */
[----:B------:R-:W-:Y:S01]  /*104370*/  F2FP.F16.E5M2.UNPACK_B R37, R19 ;  /* 0x00000013ff25723e */ /* 0x000fe200020004ff */
[----:B------:R-:W-:Y:S02]  /*104380*/  IMAD R18, R22, 0x100, R21 ;  /* 0x0000010016127824 */ /* 0x000fe400078e0215 */
[----:B------:R-:W-:-:S04]  /*104390*/  IMAD R19, R56, 0x100, R23 ;  /* 0x0000010038137824 */ /* 0x000fc800078e0217 */
[C---:B----4-:R-:W-:Y:S08]  /*1043a0*/  HMMA.16816.F32 R52, R36.reuse, R14, R52 ;  /* 0x0000000e2434723c */ /* 0x050ff00000001834 */
        /* <DEDUP_REMOVED lines=101> */
[----:B------:R-:W2:Y:S01]  /*104a00*/  LDL.LU R59, [R1+0x14c] ;  /* 0x00014c00013b7983 */ /* 0x000ea20000300800 */
[----:B---3--:R-:W-:Y:S03]  /*104a10*/  HMMA.16816.F32 R36, R36, R2, R16 ;  /* 0x000000022424723c */ /* 0x008fe60000001810 */
[----:B------:R-:W3:Y:S04]  /*104a20*/  LDL.LU.64 R18, [R1+0x8138] ;  /* 0x0081380001127983 */ /* 0x000ee80000300a00 */
[----:B------:R-:W4:-:S12]  /*104a30*/  LDL.LU.64 R16, [R1+0x8130] ;  /* 0x0081300001107983 */ /* 0x000f180000300a00 */
[----:B------:R-:W-:Y:S04]  /*104a40*/  STL.64 [R1+0x1680], R36 ;  /* 0x0016802401007387 */ /* 0x000fe80000100a00 */
[----:B------:R0:W-:Y:S02]  /*104a50*/  STL.64 [R1+0x1688], R38 ;  /* 0x0016882601007387 */ /* 0x0001e40000100a00 */
[----:B0-----:R-:W-:Y:S02]  /*104a60*/  F2FP.F16.E5M2.UNPACK_B R38, R40 ;  /* 0x00000028ff26723e */ /* 0x001fe400020004ff */
[----:B------:R-:W-:Y:S02]  /*104a70*/  F2FP.F16.E5M2.UNPACK_B R39, R41 ;  /* 0x00000029ff27723e */ /* 0x000fe400020004ff */
[----:B---3--:R-:W-:-:S02]  /*104a80*/  F2FP.F16.E5M2.UNPACK_B R36, R18 ;  /* 0x00000012ff24723e */ /* 0x008fc400020004ff */
[----:B------:R-:W-:-:S07]  /*104a90*/  F2FP.F16.E5M2.UNPACK_B R37, R19 ;  /* 0x00000013ff25723e */ /* 0x000fce00020004ff */
[----:B----4-:R-:W-:-:S15]  /*104aa0*/  HMMA.16816.F32 R12, R36, R16, R12 ;  /* 0x00000010240c723c */ /* 0x010fde000000180c */
        /* <DEDUP_REMOVED lines=58> */
[----:B------:R0:W-:Y:S04]  /*104e50*/  STL.64 [R1+0x17a0], R24 ;  /* 0x0017a01801007387 */ /* 0x0001e80000100a00 */
[----:B------:R1:W-:Y:S04]  /*104e60*/  STL.64 [R1+0x17a8], R26 ;  /* 0x0017a81a01007387 */ /* 0x0003e80000100a00 */
        /* <DEDUP_REMOVED lines=74> */
[----:B----4-:R-:W-:-:S02]  /*105310*/  IMAD R41, R41, 0x100, R17 ;  /* 0x0000010029297824 */ /* 0x010fc400078e0211 */
[----:B------:R-:W-:Y:S02]  /*105320*/  IMAD R40, R40, 0x100, R2 ;  /* 0x0000010028287824 */ /* 0x000fe400078e0202 */
[----:B------:R-:W-:-:S14]  /*105330*/  IMAD R19, R19, 0x100, R3 ;  /* 0x0000010013137824 */ /* 0x000fdc00078e0203 */
        /* <DEDUP_REMOVED lines=28> */
[----:B---3--:R-:W-:Y:S01]  /*105500*/  HMMA.16816.F32 R44, R36, R4, R44 ;  /* 0x00000004242c723c */ /* 0x008fe2000000182c */
[----:B------:R-:W-:-:S02]  /*105510*/  IMAD R40, R20, 0x100, R43 ;  /* 0x0000010014287824 */ /* 0x000fc400078e022b */
[----:B------:R-:W-:Y:S02]  /*105520*/  IMAD R19, R22, 0x100, R21 ;  /* 0x0000010016137824 */ /* 0x000fe400078e0215 */
[----:B------:R-:W-:-:S03]  /*105530*/  IMAD R18, R0, 0x100, R23 ;  /* 0x0000010000127824 */ /* 0x000fc600078e0217 */
[C---:B------:R-:W-:Y:S08]  /*105540*/  HMMA.16816.F32 R20, R36.reuse, R2, R56 ;  /* 0x000000022414723c */ /* 0x040ff00000001838 */
[C---:B----4-:R-:W-:Y:S08]  /*105550*/  HMMA.16816.F32 R28, R36.reuse, R14, R28 ;  /* 0x0000000e241c723c */ /* 0x050ff0000000181c */
[C---:B--2---:R-:W-:Y:S11]  /*105560*/  HMMA.16816.F32 R24, R36.reuse, R12, R24 ;  /* 0x0000000c2418723c */ /* 0x044ff60000001818 */
[----:B------:R0:W-:Y:S04]  /*105570*/  STL.64 [R1+0x1910], R28 ;  /* 0x0019101c01007387 */ /* 0x0001e80000100a00 */
[----:B------:R1:W-:Y:S04]  /*105580*/  STL.64 [R1+0x1918], R30 ;  /* 0x0019181e01007387 */ /* 0x0003e80000100a00 */
[----:B0-----:R-:W2:Y:S04]  /*105590*/  LDL.LU R28, [R1+0xc00] ;  /* 0x000c0000011c7983 */ /* 0x001ea80000300800 */
[----:B------:R0:W-:Y:S04]  /*1055a0*/  STL.64 [R1+0x1900], R24 ;  /* 0x0019001801007387 */ /* 0x0001e80000100a00 */
[----:B------:R3:W-:Y:S04]  /*1055b0*/  STL.64 [R1+0x1908], R26 ;  /* 0x0019081a01007387 */ /* 0x0007e80000100a00 */
[----:B------:R-:W2:Y:S04]  /*1055c0*/  LDL.LU R29, [R1+0xc04] ;  /* 0x000c0400011d7983 */ /* 0x000ea80000300800 */
[----:B-1----:R-:W2:Y:S04]  /*1055d0*/  LDL.LU R30, [R1+0xc08] ;  /* 0x000c0800011e7983 */ /* 0x002ea80000300800 */
[----:B------:R-:W2:Y:S04]  /*1055e0*/  LDL.LU R31, [R1+0xc0c] ;  /* 0x000c0c00011f7983 */ /* 0x000ea80000300800 */
[----:B0-----:R-:W4:Y:S04]  /*1055f0*/  LDL.LU R24, [R1+0xbf0] ;  /* 0x000bf00001187983 */ /* 0x001f280000300800 */
[----:B------:R-:W4:Y:S04]  /*105600*/  LDL.LU R25, [R1+0xbf4] ;  /* 0x000bf40001197983 */ /* 0x000f280000300800 */
[----:B---3--:R-:W4:Y:S04]  /*105610*/  LDL.LU R26, [R1+0xbf8] ;  /* 0x000bf800011a7983 */ /* 0x008f280000300800 */
[----:B------:R-:W4:Y:S01]  /*105620*/  LDL.LU R27, [R1+0xbfc] ;  /* 0x000bfc00011b7983 */ /* 0x000f220000300800 */
[C---:B------:R-:W-:Y:S08]  /*105630*/  HMMA.16816.F32 R32, R36.reuse, R10, R32 ;  /* 0x0000000a2420723c */ /* 0x040ff00000001820 */
[----:B------:R-:W-:Y:S11]  /*105640*/  HMMA.16816.F32 R52, R36, R8, R52 ;  /* 0x000000082434723c */ /* 0x000ff60000001834 */
[----:B------:R-:W-:Y:S04]  /*105650*/  STL.64 [R1+0x18f0], R32 ;  /* 0x0018f02001007387 */ /* 0x000fe80000100a00 */
[----:B------:R0:W-:Y:S04]  /*105660*/  STL.64 [R1+0x18f8], R34 ;  /* 0x0018f82201007387 */ /* 0x0001e80000100a00 */
[----:B0-----:R-:W3:Y:S04]  /*105670*/  LDL.LU.64 R34, [R1+0x8078] ;  /* 0x0080780001227983 */ /* 0x001ee80000300a00 */
[----:B------:R-:W3:Y:S04]  /*105680*/  LDL.LU.64 R32, [R1+0x8070] ;  /* 0x0080700001207983 */ /* 0x000ee80000300a00 */
[----:B------:R-:W-:Y:S04]  /*105690*/  STL.64 [R1+0x18e0], R52 ;  /* 0x0018e03401007387 */ /* 0x000fe80000100a00 */
[----:B------:R-:W-:Y:S04]  /*1056a0*/  STL.64 [R1+0x18e8], R54 ;  /* 0x0018e83601007387 */ /* 0x000fe80000100a00 */
[----:B------:R-:W-:Y:S04]  /*1056b0*/  STL.64 [R1+0x18d0], R48 ;  /* 0x0018d03001007387 */ /* 0x000fe80000100a00 */
[----:B------:R-:W-:Y:S04]  /*1056c0*/  STL.64 [R1+0x18d8], R50 ;  /* 0x0018d83201007387 */ /* 0x000fe80000100a00 */
[----:B------:R0:W-:Y:S04]  /*1056d0*/  STL.64 [R1+0x18c0], R44 ;  /* 0x0018c02c01007387 */ /* 0x0001e80000100a00 */
[----:B------:R1:W-:Y:S01]  /*1056e0*/  STL.64 [R1+0x18c8], R46 ;  /* 0x0018c82e01007387 */ /* 0x0003e20000100a00 */
[----:B------:R-:W-:-:S03]  /*1056f0*/  IMAD R41, R42, 0x100, R60 ;  /* 0x000001002a297824 */ /* 0x000fc600078e023c */
[----:B0-----:R-:W3:Y:S04]  /*105700*/  LDL.LU R44, [R1+0xbb0] ;  /* 0x000bb000012c7983 */ /* 0x001ee80000300800 */
[----:B------:R0:W-:Y:S04]  /*105710*/  STL.64 [R1+0x1780], R20 ;  /* 0x0017801401007387 */ /* 0x0001e80000100a00 */
[----:B------:R0:W-:Y:S04]  /*105720*/  STL.64 [R1+0x1788], R22 ;  /* 0x0017881601007387 */ /* 0x0001e80000100a00 */
[----:B------:R-:W3:Y:S04]  /*105730*/  LDL.LU R45, [R1+0xbb4] ;  /* 0x000bb400012d7983 */ /* 0x000ee80000300800 */
[----:B-1----:R-:W3:Y:S04]  /*105740*/  LDL.LU R46, [R1+0xbb8] ;  /* 0x000bb800012e7983 */ /* 0x002ee80000300800 */
[----:B------:R-:W3:Y:S01]  /*105750*/  LDL.LU R47, [R1+0xbbc] ;  /* 0x000bbc00012f7983 */ /* 0x000ee20000300800 */
[----:B------:R-:W-:-:S03]  /*105760*/  F2FP.F16.E5M2.UNPACK_B R36, R41 ;  /* 0x00000029ff24723e */ /* 0x000fc600020004ff */
[----:B0-----:R-:W3:Y:S04]  /*105770*/  LDL.LU R20, [R1+0xbe0] ;  /* 0x000be00001147983 */ /* 0x001ee80000300800 */
[----:B------:R-:W3:Y:S04]  /*105780*/  LDL.LU R21, [R1+0xbe4] ;  /* 0x000be40001157983 */ /* 0x000ee80000300800 */
[----:B------:R-:W3:Y:S04]  /*105790*/  LDL.LU R22, [R1+0xbe8] ;  /* 0x000be80001167983 */ /* 0x000ee80000300800 */
[----:B------:R-:W3:Y:S01]  /*1057a0*/  LDL.LU R23, [R1+0xbec] ;  /* 0x000bec0001177983 */ /* 0x000ee20000300800 */
        /* <DEDUP_REMOVED lines=11> */
[C---:B--2---:R-:W-:Y:S03]  /*105860*/  HMMA.16816.F32 R40, R36.reuse, R16, R28 ;  /* 0x000000102428723c */ /* 0x044fe6000000181c */
[----:B------:R-:W2:Y:S05]  /*105870*/  LDL.LU R28, [R1+0xba0] ;  /* 0x000ba000011c7983 */ /* 0x000eaa0000300800 */
[C---:B----4-:R-:W-:Y:S11]  /*105880*/  HMMA.16816.F32 R24, R36.reuse, R14, R24 ;  /* 0x0000000e2418723c */ /* 0x050ff60000001818 */
[----:B------:R0:W-:Y:S04]  /*105890*/  STL.64 [R1+0x18b0], R40 ;  /* 0x0018b02801007387 */ /* 0x0001e80000100a00 */
[----:B------:R-:W-:Y:S04]  /*1058a0*/  STL.64 [R1+0x18b8], R42 ;  /* 0x0018b82a01007387 */ /* 0x000fe80000100a00 */
[----:B------:R1:W-:Y:S04]  /*1058b0*/  STL.64 [R1+0x18a0], R24 ;  /* 0x0018a01801007387 */ /* 0x0003e80000100a00 */
[----:B------:R4:W-:Y:S04]  /*1058c0*/  STL.64 [R1+0x18a8], R26 ;  /* 0x0018a81a01007387 */ /* 0x0009e80000100a00 */
        /* <DEDUP_REMOVED lines=11> */
[----:B-1----:R-:W2:Y:S04]  /*105980*/  LDL.LU R24, [R1+0x30] ;  /* 0x0000300001187983 */ /* 0x002ea80000300800 */
[----:B------:R-:W2:Y:S04]  /*105990*/  LDL.LU R25, [R1+0x34] ;  /* 0x0000340001197983 */ /* 0x000ea80000300800 */
[----:B----4-:R-:W4:Y:S04]  /*1059a0*/  LDL.LU R26, [R1+0x38] ;  /* 0x00003800011a7983 */ /* 0x010f280000300800 */
[----:B------:R-:W4:Y:S01]  /*1059b0*/  LDL.LU R27, [R1+0x3c] ;  /* 0x00003c00011b7983 */ /* 0x000f220000300800 */
[C---:B---3--:R-:W-:Y:S08]  /*1059c0*/  HMMA.16816.F32 R20, R36.reuse, R12, R20 ;  /* 0x0000000c2414723c */ /* 0x048ff00000001814 */
[C---:B------:R-:W-:Y:S08]  /*1059d0*/  HMMA.16816.F32 R56, R36.reuse, R10, R56 ;  /* 0x0000000a2438723c */ /* 0x040ff00000001838 */
[C---:B------:R-:W-:Y:S08]  /*1059e0*/  HMMA.16816.F32 R44, R36.reuse, R6, R44 ;  /* 0x00000006242c723c */ /* 0x040ff0000000182c */
[C---:B------:R-:W-:Y:S01]  /*1059f0*/  HMMA.16816.F32 R48, R36.reuse, R8, R48 ;  /* 0x000000082430723c */ /* 0x040fe20000001830 */
[----:B------:R0:W-:Y:S04]  /*105a00*/  STL.64 [R1+0x1890], R20 ;  /* 0x0018901401007387 */ /* 0x0001e80000100a00 */
[----:B------:R1:W-:Y:S04]  /*105a10*/  STL.64 [R1+0x1898], R22 ;  /* 0x0018981601007387 */ /* 0x0003e80000100a00 */
[----:B0-----:R-:W3:Y:S04]  /*105a20*/  LDL.LU R20, [R1+0x20] ;  /* 0x0000200001147983 */ /* 0x001ee80000300800 */
[----:B------:R-:W3:Y:S04]  /*105a30*/  LDL.LU R21, [R1+0x24] ;  /* 0x0000240001157983 */ /* 0x000ee80000300800 */
[----:B-1----:R-:W3:Y:S04]  /*105a40*/  LDL.LU R22, [R1+0x28] ;  /* 0x0000280001167983 */ /* 0x002ee80000300800 */
[----:B------:R-:W3:Y:S04]  /*105a50*/  LDL.LU R23, [R1+0x2c] ;  /* 0x00002c0001177983 */ /* 0x000ee80000300800 */
[----:B------:R0:W-:Y:S04]  /*105a60*/  STL.64 [R1+0x19a0], R56 ;  /* 0x0019a03801007387 */ /* 0x0001e80000100a00 */
[----:B------:R1:W-:Y:S04]  /*105a70*/  STL.64 [R1+0x19a8], R58 ;  /* 0x0019a83a01007387 */ /* 0x0003e80000100a00 */
[----:B0-----:R-:W3:Y:S04]  /*105a80*/  LDL.LU R56, [R1+0x10] ;  /* 0x0000100001387983 */ /* 0x001ee80000300800 */
[----:B------:R-:W3:Y:S04]  /*105a90*/  LDL.LU R57, [R1+0x14] ;  /* 0x0000140001397983 */ /* 0x000ee80000300800 */
[----:B-1----:R-:W3:Y:S04]  /*105aa0*/  LDL.LU R58, [R1+0x18] ;  /* 0x00001800013a7983 */ /* 0x002ee80000300800 */
[----:B------:R-:W3:Y:S04]  /*105ab0*/  LDL.LU R59, [R1+0x1c] ;  /* 0x00001c00013b7983 */ /* 0x000ee80000300800 */
[----:B------:R-:W3:Y:S04]  /*105ac0*/  LDL.LU R55, [R1+0x221c] ;  /* 0x00221c0001377983 */ /* 0x000ee80000300800 */
[----:B------:R0:W-:Y:S04]  /*105ad0*/  STL.64 [R1+0x1990], R48 ;  /* 0x0019903001007387 */ /* 0x0001e80000100a00 */
[----:B------:R1:W-:Y:S04]  /*105ae0*/  STL.64 [R1+0x1998], R50 ;  /* 0x0019983201007387 */ /* 0x0003e80000100a00 */
[----:B0-----:R-:W3:Y:S04]  /*105af0*/  LDL.LU R48, [R1+0x2220] ;  /* 0x0022200001307983 */ /* 0x001ee80000300800 */
[----:B------:R0:W-:Y:S04]  /*105b00*/  STL.64 [R1+0x1980], R44 ;  /* 0x0019802c01007387 */ /* 0x0001e80000100a00 */
[----:B------:R0:W-:Y:S04]  /*105b10*/  STL.64 [R1+0x1988], R46 ;  /* 0x0019882e01007387 */ /* 0x0001e80000100a00 */
[----:B------:R-:W3:Y:S04]  /*105b20*/  LDL.LU R49, [R1+0x2224] ;  /* 0x0022240001317983 */ /* 0x000ee80000300800 */
[----:B-1----:R-:W3:Y:S04]  /*105b30*/  LDL.LU R50, [R1+0x2228] ;  /* 0x0022280001327983 */ /* 0x002ee80000300800 */
        /* <DEDUP_REMOVED lines=9> */
[----:B--2---:R-:W-:Y:S01]  /*105bd0*/  HMMA.16816.F32 R28, R36, R4, R28 ;  /* 0x00000004241c723c */ /* 0x004fe2000000181c */
[----:B------:R-:W-:-:S15]  /*105be0*/  IMAD R41, R41, 0x100, R0 ;  /* 0x0000010029297824 */ /* 0x000fde00078e0200 */
[----:B------:R-:W-:-:S03]  /*105bf0*/  NOP ;  /* 0x0000000000007918 */ /* 0x000fc60000000000 */
[----:B------:R-:W-:Y:S04]  /*105c00*/  STL.64 [R1+0x1970], R28 ;  /* 0x0019701c01007387 */ /* 0x000fe80000100a00 */
[----:B------:R0:W-:Y:S04]  /*105c10*/  STL.64 [R1+0x1978], R30 ;  /* 0x0019781e01007387 */ /* 0x0001e80000100a00 */
[----:B0-----:R-:W2:Y:S04]  /*105c20*/  LDL.LU.64 R30, [R1+0x8068] ;  /* 0x00806800011e7983 */ /* 0x001ea80000300a00 */
[----:B------:R-:W2:Y:S04]  /*105c30*/  LDL.LU.64 R28, [R1+0x8060] ;  /* 0x00806000011c7983 */ /* 0x000ea80000300a00 */
[----:B------:R-:W2:Y:S01]  /*105c40*/  LDL.LU R0, [R1+0x8058] ;  /* 0x0080580001007983 */ /* 0x000ea20000300800 */
[----:B----4-:R-:W-:Y:S01]  /*105c50*/  HMMA.16816.F32 R36, R36, R2, R24 ;  /* 0x000000022424723c */ /* 0x010fe20000001818 */
[----:B------:R-:W-:-:S02]  /*105c60*/  IMAD R40, R40, 0x100, R18 ;  /* 0x0000010028287824 */ /* 0x000fc400078e0212 */
[----:B------:R-:W-:Y:S02]  /*105c70*/  IMAD R19, R52, 0x100, R19 ;  /* 0x0000010034137824 */ /* 0x000fe400078e0213 */
[----:B------:R-:W-:Y:S01]  /*105c80*/  IMAD R18, R54, 0x100, R53 ;  /* 0x0000010036127824 */ /* 0x000fe200078e0235 */
[----:B------:R-:W4:Y:S04]  /*105c90*/  LDL.LU.64 R26, [R1+0x8050] ;  /* 0x00805000011a7983 */ /* 0x000f280000300a00 */
[----:B------:R-:W4:Y:S09]  /*105ca0*/  LDL.LU.64 R24, [R1+0x8048] ;  /* 0x0080480001187983 */ /* 0x000f320000300a00 */
[----:B------:R0:W-:Y:S04]  /*105cb0*/  STL.64 [R1+0x1880], R36 ;  /* 0x0018802401007387 */ /* 0x0001e80000100a00 */
[----:B------:R1:W-:Y:S01]  /*105cc0*/  STL.64 [R1+0x1888], R38 ;  /* 0x0018882601007387 */ /* 0x0003e20000100a00 */
[----:B0-----:R-:W-:-:S02]  /*105cd0*/  F2FP.F16.E5M2.UNPACK_B R36, R41 ;  /* 0x00000029ff24723e */ /* 0x001fc400020004ff */
[----:B------:R-:W-:Y:S02]  /*105ce0*/  F2FP.F16.E5M2.UNPACK_B R37, R40 ;  /* 0x00000028ff25723e */ /* 0x000fe400020004ff */
[----:B-1----:R-:W-:Y:S02]  /*105cf0*/  F2FP.F16.E5M2.UNPACK_B R38, R19 ;  /* 0x00000013ff26723e */ /* 0x002fe400020004ff */
[----:B------:R-:W-:-:S07]  /*105d00*/  F2FP.F16.E5M2.UNPACK_B R39, R18 ;  /* 0x00000012ff27723e */ /* 0x000fce00020004ff */
[C---:B---3--:R-:W-:Y:S01]  /*105d10*/  HMMA.16816.F32 R16, R36.reuse, R16, R20 ;  /* 0x000000102410723c */ /* 0x048fe20000001814 */
[----:B------:R-:W3:Y:S04]  /*105d20*/  LDL.LU.64 R22, [R1+0x8040] ;  /* 0x0080400001167983 */ /* 0x000ee80000300a00 */
[----:B------:R-:W3:Y:S03]  /*105d30*/  LDL.LU.64 R20, [R1+0x8038] ;  /* 0x0080380001147983 */ /* 0x000ee60000300a00 */
[----:B------:R-:W-:Y:S11]  /*105d40*/  HMMA.16816.F32 R56, R36, R14, R56 ;  /* 0x0000000e2438723c */ /* 0x000ff60000001838 */
[----:B------:R0:W-:Y:S04]  /*105d50*/  STL.64 [R1+0x1870], R16 ;  /* 0x0018701001007387 */ /* 0x0001e80000100a00 */
[----:B------:R1:W-:Y:S04]  /*105d60*/  STL.64 [R1+0x1878], R18 ;  /* 0x0018781201007387 */ /* 0x0003e80000100a00 */
[----:B0-----:R-:W3:Y:S04]  /*105d70*/  LDL.LU R16, [R1] ;  /* 0x0000000001107983 */ /* 0x001ee80000300800 */
[----:B------:R-:W3:Y:S04]  /*105d80*/  LDL.LU R17, [R1+0x4] ;  /* 0x0000040001117983 */ /* 0x000ee80000300800 */
[----:B-1----:R-:W3:Y:S01]  /*105d90*/  LDL.LU R18, [R1+0x8] ;  /* 0x0000080001127983 */ /* 0x002ee20000300800 */
[----:B--2---:R-:W-:-:S03]  /*105da0*/  IMAD.MOV.U32 R19, RZ, RZ, R0 ;  /* 0x000000ffff137224 */ /* 0x004fc600078e0000 */
[----:B------:R1:W5:Y:S04]  /*105db0*/  LDL.LU R0, [R1+0x8030] ;  /* 0x0080300001007983 */ /* 0x0003680000300800 */
[----:B------:R-:W-:Y:S04]  /*105dc0*/  STL.64 [R1+0x1770], R56 ;  /* 0x0017703801007387 */ /* 0x000fe80000100a00 */
[----:B------:R0:W-:Y:S04]  /*105dd0*/  STL.64 [R1+0x1778], R58 ;  /* 0x0017783a01007387 */ /* 0x0001e80000100a00 */
[----:B0-----:R-:W2:Y:S04]  /*105de0*/  LDL.LU.64 R58, [R1+0x8028] ;  /* 0x00802800013a7983 */ /* 0x001ea80000300a00 */
[----:B------:R-:W2:Y:S01]  /*105df0*/  LDL.LU.64 R56, [R1+0x8020] ;  /* 0x0080200001387983 */ /* 0x000ea20000300a00 */
[----:B------:R-:W-:-:S02]  /*105e00*/  IADD3 R55, P4, PT, R55, UR51, RZ ;  /* 0x0000003337377c10 */ /* 0x000fc4000ff9e0ff */
[----:B------:R-:W-:Y:S02]  /*105e10*/  IADD3 R48, P3, PT, R48, UR51, RZ ;  /* 0x0000003330307c10 */ /* 0x000fe4000ff7e0ff */
[----:B------:R-:W-:Y:S02]  /*105e20*/  IADD3 R49, P2, PT, R49, UR51, RZ ;  /* 0x0000003331317c10 */ /* 0x000fe4000ff5e0ff */
[----:B------:R-:W-:Y:S02]  /*105e30*/  IADD3 R50, P1, PT, R50, UR51, RZ ;  /* 0x0000003332327c10 */ /* 0x000fe4000ff3e0ff */
[----:B------:R-:W-:Y:S02]  /*105e40*/  IADD3 R51, P0, PT, R51, UR51, RZ ;  /* 0x0000003333337c10 */ /* 0x000fe4000ff1e0ff */
[----:B------:R-:W-:Y:S02]  /*105e50*/  IADD3 R44, P6, PT, R44, UR51, RZ ;  /* 0x000000332c2c7c10 */ /* 0x000fe4000ffde0ff */
[----:B------:R-:W-:-:S02]  /*105e60*/  IADD3 R45, P5, PT, R45, UR51, RZ ;  /* 0x000000332d2d7c10 */ /* 0x000fc4000ffbe0ff */
[----:B------:R-:W-:Y:S02]  /*105e70*/  IADD3.X R46, PT, PT, R46, UR72, RZ, P4, !PT ;  /* 0x000000482e2e7c10 */ /* 0x000fe4000a7fe4ff */
[----:B------:R-:W-:Y:S02]  /*105e80*/  IADD3 R47, P4, PT, R47, UR51, RZ ;  /* 0x000000332f2f7c10 */ /* 0x000fe4000ff9e0ff */
[----:B------:R-:W-:Y:S01]  /*105e90*/  IADD3.X R61, PT, PT, R61, UR72, RZ, P3, !PT ;  /* 0x000000483d3d7c10 */ /* 0x000fe20009ffe4ff */
[C---:B---3--:R-:W-:Y:S08]  /*105ea0*/  HMMA.16816.F32 R12, R36.reuse, R12, R16 ;  /* 0x0000000c240c723c */ /* 0x048ff00000001810 */
[C---:B------:R-:W-:Y:S11]  /*105eb0*/  HMMA.16816.F32 R16, R36.reuse, R8, R20 ;  /* 0x000000082410723c */ /* 0x040ff60000001814 */
[----:B------:R-:W-:Y:S04]  /*105ec0*/  STL.64 [R1+0x1660], R12 ;  /* 0x0016600c01007387 */ /* 0x000fe80000100a00 */
[----:B------:R4:W-:Y:S02]  /*105ed0*/  STL.64 [R1+0x1668], R14 ;  /* 0x0016680e01007387 */ /* 0x0009e40000100a00 */
[----:B----4-:R-:W-:Y:S01]  /*105ee0*/  HMMA.16816.F32 R12, R36, R6, R24 ;  /* 0x00000006240c723c */ /* 0x010fe20000001818 */
[----:B------:R-:W-:-:S02]  /*105ef0*/  IADD3 R60, P3, PT, R60, UR51, RZ ;  /* 0x000000333c3c7c10 */ /* 0x000fc4000ff7e0ff */
[----:B------:R-:W-:Y:S02]  /*105f00*/  IADD3.X R42, PT, PT, R42, UR72, RZ, P2, !PT ;  /* 0x000000482a2a7c10 */ /* 0x000fe400097fe4ff */
[----:B------:R-:W-:-:S03]  /*105f10*/  IADD3 R43, P2, PT, R43, UR51, RZ ;  /* 0x000000332b2b7c10 */ /* 0x000fc6000ff5e0ff */
        /* <DEDUP_REMOVED lines=13> */
[----:B------:R2:W-:Y:S04]  /*105ff0*/  STL [R1+0x221c], R55 ;  /* 0x00221c3701007387 */ /* 0x0005e80000100800 */
        /* <DEDUP_REMOVED lines=9> */
[----:B0-----:R-:W4:Y:S04]  /*106090*/  LDL.LU R11, [R1+0x21fc] ;  /* 0x0021fc00010b7983 */ /* 0x001f280000300800 */
[----:B------:R0:W-:Y:S04]  /*1060a0*/  STL [R1+0x2208], R60 ;  /* 0x0022083c01007387 */ /* 0x0001e80000100800 */
[----:B------:R-:W4:Y:S04]  /*1060b0*/  LDL.LU R56, [R1+0x21f8] ;  /* 0x0021f80001387983 */ /* 0x000f280000300800 */
[----:B------:R0:W-:Y:S04]  /*1060c0*/  STL [R1+0x2204], R42 ;  /* 0x0022042a01007387 */ /* 0x0001e80000100800 */
[----:B------:R-:W4:Y:S04]  /*1060d0*/  LDL.LU R57, [R1+0x21f4] ;  /* 0x0021f40001397983 */ /* 0x000f280000300800 */
[----:B------:R0:W-:Y:S04]  /*1060e0*/  STL [R1+0x2200], R43 ;  /* 0x0022002b01007387 */ /* 0x0001e80000100800 */
        /* <DEDUP_REMOVED lines=16> */
[----:B---3--:R-:W3:Y:S04]  /*1061f0*/  LDL.LU R48, [R1+0x6f7c] ;  /* 0x006f7c0001307983 */ /* 0x008ee80000300800 */
[----:B----4-:R-:W4:Y:S04]  /*106200*/  LDL.LU R49, [R1+0x21bc] ;  /* 0x0021bc0001317983 */ /* 0x010f280000300800 */
[----:B------:R-:W4:Y:S04]  /*106210*/  LDL.LU R50, [R1+0x6f74] ;  /* 0x006f740001327983 */ /* 0x000f280000300800 */
[----:B------:R-:W4:Y:S04]  /*106220*/  LDL.LU R51, [R1+0x21b8] ;  /* 0x0021b80001337983 */ /* 0x000f280000300800 */
[----:B------:R-:W4:Y:S04]  /*106230*/  LDL.LU R44, [R1+0x6f6c] ;  /* 0x006f6c00012c7983 */ /* 0x000f280000300800 */
[----:B------:R-:W4:Y:S04]  /*106240*/  LDL.LU R45, [R1+0x21b4] ;  /* 0x0021b400012d7983 */ /* 0x000f280000300800 */
[----:B------:R-:W4:Y:S04]  /*106250*/  LDL.LU R46, [R1+0x6f64] ;  /* 0x006f6400012e7983 */ /* 0x000f280000300800 */
[----:B-1----:R-:W4:Y:S04]  /*106260*/  LDL.LU R47, [R1+0x6f90] ;  /* 0x006f9000012f7983 */ /* 0x002f280000300800 */
[----:B------:R-:W4:Y:S04]  /*106270*/  LDL.LU R61, [R1+0x6f5c] ;  /* 0x006f5c00013d7983 */ /* 0x000f280000300800 */
[----:B0-----:R-:W4:Y:S04]  /*106280*/  LDL.LU R60, [R1+0x6f88] ;  /* 0x006f8800013c7983 */ /* 0x001f280000300800 */
[----:B------:R-:W4:Y:S04]  /*106290*/  LDL.LU R42, [R1+0x6f54] ;  /* 0x006f5400012a7983 */ /* 0x000f280000300800 */
[----:B------:R-:W4:Y:S01]  /*1062a0*/  LDL.LU R43, [R1+0x6f80] ;  /* 0x006f8000012b7983 */ /* 0x000f220000300800 */
[----:B------:R-:W-:-:S02]  /*1062b0*/  IADD3.X R11, PT, PT, R11, UR72, RZ, P1, !PT ;  /* 0x000000480b0b7c10 */ /* 0x000fc40008ffe4ff */
[----:B------:R-:W-:Y:S02]  /*1062c0*/  IADD3 R56, P1, PT, R56, UR51, RZ ;  /* 0x0000003338387c10 */ /* 0x000fe4000ff3e0ff */
[----:B------:R-:W-:Y:S02]  /*1062d0*/  IADD3.X R57, PT, PT, R57, UR72, RZ, P0, !PT ;  /* 0x0000004839397c10 */ /* 0x000fe400087fe4ff */
[----:B------:R-:W-:Y:S02]  /*1062e0*/  IADD3 R58, P0, PT, R58, UR51, RZ ;  /* 0x000000333a3a7c10 */ /* 0x000fe4000ff1e0ff */
[----:B------:R-:W-:Y:S01]  /*1062f0*/  IADD3.X R59, PT, PT, R59, UR72, RZ, P6, !PT ;  /* 0x000000483b3b7c10 */ /* 0x000fe2000b7fe4ff */
[----:B------:R0:W-:Y:S01]  /*106300*/  STL [R1+0x21fc], R11 ;  /* 0x0021fc0b01007387 */ /* 0x0001e20000100800 */
[----:B------:R-:W-:-:S03]  /*106310*/  IADD3 R12, P6, PT, R12, UR51, RZ ;  /* 0x000000330c0c7c10 */ /* 0x000fc6000ffde0ff */
[----:B------:R1:W-:Y:S01]  /*106320*/  STL [R1+0x21f8], R56 ;  /* 0x0021f83801007387 */ /* 0x0003e20000100800 */
[----:B------:R-:W-:-:S03]  /*106330*/  IADD3.X R13, PT, PT, R13, UR72, RZ, P5, !PT ;  /* 0x000000480d0d7c10 */ /* 0x000fc6000affe4ff */
        /* <DEDUP_REMOVED lines=23> */
[----:B--2---:R-:W-:-:S03]  /*1064b0*/  IADD3.X R55, PT, PT, R55, UR72, RZ, P6, !PT ;  /* 0x0000004837377c10 */ /* 0x004fc6000b7fe4ff */
[----:B------:R2:W-:Y:S01]  /*1064c0*/  STL [R1+0x21c8], R41 ;  /* 0x0021c82901007387 */ /* 0x0005e20000100800 */
[----:B---3--:R-:W-:-:S03]  /*1064d0*/  IADD3 R48, P6, PT, R48, UR51, RZ ;  /* 0x0000003330307c10 */ /* 0x008fc6000ffde0ff */
[----:B------:R3:W-:Y:S01]  /*1064e0*/  STL [R1+0x6f8c], R52 ;  /* 0x006f8c3401007387 */ /* 0x0007e20000100800 */
[----:B----4-:R-:W-:-:S03]  /*1064f0*/  IADD3.X R49, PT, PT, R49, UR72, RZ, P5, !PT ;  /* 0x0000004831317c10 */ /* 0x010fc6000affe4ff */
        /* <DEDUP_REMOVED lines=14> */
[----:B------:R0:W-:Y:S04]  /*1065e0*/  STL [R1+0x6f6c], R44 ;  /* 0x006f6c2c01007387 */ /* 0x0001e80000100800 */
[----:B------:R0:W-:Y:S01]  /*1065f0*/  STL [R1+0x21b4], R45 ;  /* 0x0021b42d01007387 */ /* 0x0001e20000100800 */
[----:B------:R-:W-:-:S03]  /*106600*/  IADD3.X R60, PT, PT, R60, UR72, RZ, P1, !PT ;  /* 0x000000483c3c7c10 */ /* 0x000fc60008ffe4ff */
[----:B------:R0:W-:Y:S01]  /*106610*/  STL [R1+0x6f64], R46 ;  /* 0x006f642e01007387 */ /* 0x0001e20000100800 */
[----:B------:R-:W-:-:S03]  /*106620*/  IADD3 R42, P1, PT, R42, UR51, RZ ;  /* 0x000000332a2a7c10 */ /* 0x000fc6000ff3e0ff */
[----:B------:R1:W-:Y:S04]  /*106630*/  STL [R1+0x6f90], R47 ;  /* 0x006f902f01007387 */ /* 0x0003e80000100800 */
[----:B------:R1:W-:Y:S01]  /*106640*/  STL [R1+0x6f5c], R61 ;  /* 0x006f5c3d01007387 */ /* 0x0003e20000100800 */
[----:B------:R-:W-:-:S03]  /*106650*/  IADD3.X R43, PT, PT, R43, UR72, RZ, P0, !PT ;  /* 0x000000482b2b7c10 */ /* 0x000fc600087fe4ff */
[----:B0-----:R-:W4:Y:S04]  /*106660*/  LDL.LU R11, [R1+0x6f4c] ;  /* 0x006f4c00010b7983 */ /* 0x001f280000300800 */
[----:B------:R0:W-:Y:S04]  /*106670*/  STL [R1+0x6f88], R60 ;  /* 0x006f883c01007387 */ /* 0x0001e80000100800 */
[----:B-1----:R-:W4:Y:S04]  /*106680*/  LDL.LU R56, [R1+0x6f78] ;  /* 0x006f780001387983 */ /* 0x002f280000300800 */
        /* <DEDUP_REMOVED lines=29> */
[----:B-1----:R-:W4:Y:S04]  /*106860*/  LDL.LU R42, [R1+0x6f08] ;  /* 0x006f0800012a7983 */ /* 0x002f280000300800 */
[----:B------:R-:W4:Y:S01]  /*106870*/  LDL.LU R43, [R1+0x6ed4] ;  /* 0x006ed400012b7983 */ /* 0x000f220000300800 */
[----:B------:R-:W-:-:S02]  /*106880*/  IADD3 R11, P0, PT, R11, UR51, RZ ;  /* 0x000000330b0b7c10 */ /* 0x000fc4000ff1e0ff */
[----:B------:R-:W-:Y:S02]  /*106890*/  IADD3.X R56, PT, PT, R56, UR72, RZ, P6, !PT ;  /* 0x0000004838387c10 */ /* 0x000fe4000b7fe4ff */
[----:B------:R-:W-:Y:S02]  /*1068a0*/  IADD3 R57, P6, PT, R57, UR51, RZ ;  /* 0x0000003339397c10 */ /* 0x000fe4000ffde0ff */
[----:B------:R-:W-:Y:S02]  /*1068b0*/  IADD3.X R58, PT, PT, R58, UR72, RZ, P5, !PT ;  /* 0x000000483a3a7c10 */ /* 0x000fe4000affe4ff */
[----:B------:R-:W-:Y:S01]  /*1068c0*/  IADD3 R59, P5, PT, R59, UR51, RZ ;  /* 0x000000333b3b7c10 */ /* 0x000fe2000ffbe0ff */
        /* <DEDUP_REMOVED lines=19> */
[----:B--2---:R-:W-:-:S03]  /*106a00*/  IADD3 R41, P0, PT, R41, UR51, RZ ;  /* 0x0000003329297c10 */ /* 0x004fc6000ff1e0ff */
[----:B------:R2:W-:Y:S01]  /*106a10*/  STL [R1+0x6f24], R17 ;  /* 0x006f241101007387 */ /* 0x0005e20000100800 */
[----:B---3--:R-:W-:-:S03]  /*106a20*/  IADD3.X R52, PT, PT, R52, UR72, RZ, P6, !PT ;  /* 0x0000004834347c10 */ /* 0x008fc6000b7fe4ff */
[----:B------:R3:W-:Y:S01]  /*106a30*/  STL [R1+0x6f50], R18 ;  /* 0x006f501201007387 */ /* 0x0007e20000100800 */
[----:B----4-:R-:W-:-:S03]  /*106a40*/  IADD3 R53, P6, PT, R53, UR51, RZ ;  /* 0x0000003335357c10 */ /* 0x010fc6000ffde0ff */
        /* <DEDUP_REMOVED lines=22> */
[----:B------:R0:W-:Y:S04]  /*106bb0*/  STL [R1+0x6f20], R44 ;  /* 0x006f202c01007387 */ /* 0x0001e80000100800 */
[----:B------:R0:W-:Y:S01]  /*106bc0*/  STL [R1+0x6eec], R45 ;  /* 0x006eec2d01007387 */ /* 0x0001e20000100800 */
[----:B------:R-:W-:-:S03]  /*106bd0*/  IADD3 R60, P0, PT, R60, UR51, RZ ;  /* 0x000000333c3c7c10 */ /* 0x000fc6000ff1e0ff */
[----:B------:R0:W-:Y:S01]  /*106be0*/  STL [R1+0x6f18], R46 ;  /* 0x006f182e01007387 */ /* 0x0001e20000100800 */
[----:B------:R-:W-:-:S03]  /*106bf0*/  IADD3.X R42, PT, PT, R42, UR72, RZ, P6, !PT ;  /* 0x000000482a2a7c10 */ /* 0x000fc6000b7fe4ff */
[----:B------:R1:W-:Y:S04]  /*106c00*/  STL [R1+0x6ee4], R47 ;  /* 0x006ee42f01007387 */ /* 0x0003e80000100800 */
[----:B------:R1:W-:Y:S01]  /*106c10*/  STL [R1+0x6f10], R61 ;  /* 0x006f103d01007387 */ /* 0x0003e20000100800 */
[----:B------:R-:W-:-:S03]  /*106c20*/  IADD3 R43, P6, PT, R43, UR51, RZ ;  /* 0x000000332b2b7c10 */ /* 0x000fc6000ffde0ff */
        /* <DEDUP_REMOVED lines=190> */
[----:B--2---:R-:W2:Y:S04]  /*107810*/  LDL.LU R57, [R1+0x6e00] ;  /* 0x006e000001397983 */ /* 0x004ea80000300800 */
[----:B------:R0:W-:Y:S04]  /*107820*/  STL [R1+0x6ddc], R43 ;  /* 0x006ddc2b01007387 */ /* 0x0001e80000100800 */
        /* <DEDUP_REMOVED lines=30> */
[----:B--2---:R-:W-:Y:S02]  /*107a10*/  IADD3.X R57, PT, PT, R57, UR72, RZ, P1, !PT ;  /* 0x0000004839397c10 */ /* 0x004fe40008ffe4ff */
[----:B---3--:R-:W-:Y:S02]  /*107a20*/  IADD3 R58, P1, PT, R58, UR51, RZ ;  /* 0x000000333a3a7c10 */ /* 0x008fe4000ff3e0ff */
[----:B----4-:R-:W-:Y:S01]  /*107a30*/  IADD3.X R59, PT, PT, R59, UR72, RZ, P0, !PT ;  /* 0x000000483b3b7c10 */ /* 0x010fe200087fe4ff */
        /* <DEDUP_REMOVED lines=90> */
[----:B--2---:R-:W-:Y:S02]  /*107fe0*/  IADD3 R57, P0, PT, R57, UR51, RZ ;  /* 0x0000003339397c10 */ /* 0x004fe4000ff1e0ff */
[----:B---3--:R-:W-:Y:S02]  /*107ff0*/  IADD3.X R58, PT, PT, R58, UR72, RZ, P6, !PT ;  /* 0x000000483a3a7c10 */ /* 0x008fe4000b7fe4ff */
[----:B----4-:R-:W-:Y:S01]  /*108000*/  IADD3 R59, P6, PT, R59, UR51, RZ ;  /* 0x000000333b3b7c10 */ /* 0x010fe2000ffde0ff */
        /* <DEDUP_REMOVED lines=1023> */
[----:B------:R-:W-:Y:S01]  /*10c000*/  STL [R1+0x6838], R11 ;  /* 0x0068380b01007387 */ /* 0x000fe20000100800 */
[----:B------:R-:W-:-:S03]  /*10c010*/  IADD3 R12, P3, PT, R12, UR51, RZ ;  /* 0x000000330c0c7c10 */ /* 0x000fc6000ff7e0ff */
[----:B------:R-:W-:Y:S01]  /*10c020*/  STL [R1+0x6804], R56 ;  /* 0x0068043801007387 */ /* 0x000fe20000100800 */
[----:B------:R-:W-:-:S03]  /*10c030*/  IADD3.X R13, PT, PT, R13, UR72, RZ, P2, !PT ;  /* 0x000000480d0d7c10 */ /* 0x000fc600097fe4ff */
        /* <DEDUP_REMOVED lines=37> */
[----:B------:R-:W-:-:S03]  /*10c290*/  IADD3.X R46, PT, PT, R46, UR72, RZ, P6, !PT ;  /* 0x000000482e2e7c10 */ /* 0x000fc6000b7fe4ff */
[----:B------:R0:W-:Y:S01]  /*10c2a0*/  STL [R1+0x67b4], R50 ;  /* 0x0067b43201007387 */ /* 0x0001e20000100800 */
[----:B------:R-:W-:-:S03]  /*10c2b0*/  IADD3.X R47, PT, PT, R47, UR72, RZ, P5, !PT ;  /* 0x000000482f2f7c10 */ /* 0x000fc6000affe4ff */
[----:B------:R-:W-:Y:S01]  /*10c2c0*/  STL [R1+0x67e0], R51 ;  /* 0x0067e03301007387 */ /* 0x000fe20000100800 */
[----:B------:R-:W-:-:S03]  /*10c2d0*/  IADD3.X R61, PT, PT, R61, UR72, RZ, P4, !PT ;  /* 0x000000483d3d7c10 */ /* 0x000fc6000a7fe4ff */
[----:B------:R-:W-:Y:S01]  /*10c2e0*/  STL [R1+0x67ac], R44 ;  /* 0x0067ac2c01007387 */ /* 0x000fe20000100800 */
[----:B------:R-:W-:-:S03]  /*10c2f0*/  IADD3.X R43, PT, PT, R43, UR72, RZ, P1, !PT ;  /* 0x000000482b2b7c10 */ /* 0x000fc60008ffe4ff */
[----:B------:R-:W-:Y:S01]  /*10c300*/  STL [R1+0x67d8], R45 ;  /* 0x0067d82d01007387 */ /* 0x000fe20000100800 */
[----:B------:R-:W-:-:S03]  /*10c310*/  IADD3.X R60, PT, PT, R60, UR72, RZ, P3, !PT ;  /* 0x000000483c3c7c10 */ /* 0x000fc60009ffe4ff */
[----:B------:R-:W-:Y:S01]  /*10c320*/  STL [R1+0x67d0], R46 ;  /* 0x0067d02e01007387 */ /* 0x000fe20000100800 */
[----:B------:R-:W-:-:S03]  /*10c330*/  IADD3.X R42, PT, PT, R42, UR72, RZ, P2, !PT ;  /* 0x000000482a2a7c10 */ /* 0x000fc600097fe4ff */
[----:B------:R-:W-:Y:S04]  /*10c340*/  STL [R1+0x67c8], R47 ;  /* 0x0067c82f01007387 */ /* 0x000fe80000100800 */
[----:B------:R-:W-:Y:S04]  /*10c350*/  STL [R1+0x67c0], R61 ;  /* 0x0067c03d01007387 */ /* 0x000fe80000100800 */
[----:B------:R1:W-:Y:S04]  /*10c360*/  STL [R1+0x67a8], R43 ;  /* 0x0067a82b01007387 */ /* 0x0003e80000100800 */
[----:B------:R2:W-:Y:S04]  /*10c370*/  STL [R1+0x67b8], R60 ;  /* 0x0067b83c01007387 */ /* 0x0005e80000100800 */
[----:B------:R3:W-:Y:S04]  /*10c380*/  STL [R1+0x67b0], R42 ;  /* 0x0067b02a01007387 */ /* 0x0007e80000100800 */
[----:B0-----:R-:W4:Y:S04]  /*10c390*/  LDL.LU R50, [R1+0x67a4] ;  /* 0x0067a40001327983 */ /* 0x001f280000300800 */
[----:B-1----:R-:W4:Y:S04]  /*10c3a0*/  LDL.LU R43, [R1+0x679c] ;  /* 0x00679c00012b7983 */ /* 0x002f280000300800 */
[----:B------:R-:W4:Y:S04]  /*10c3b0*/  LDL.LU R51, [R1+0x6794] ;  /* 0x0067940001337983 */ /* 0x000f280000300800 */
[----:B------:R-:W4:Y:S04]  /*10c3c0*/  LDL.LU R44, [R1+0x678c] ;  /* 0x00678c00012c7983 */ /* 0x000f280000300800 */
[----:B------:R-:W4:Y:S04]  /*10c3d0*/  LDL.LU R46, [R1+0x6784] ;  /* 0x00678400012e7983 */ /* 0x000f280000300800 */
[----:B------:R-:W4:Y:S04]  /*10c3e0*/  LDL.LU R47, [R1+0x677c] ;  /* 0x00677c00012f7983 */ /* 0x000f280000300800 */
[----:B------:R-:W4:Y:S04]  /*10c3f0*/  LDL.LU R61, [R1+0x6774] ;  /* 0x00677400013d7983 */ /* 0x000f280000300800 */
[----:B--2---:R-:W2:Y:S04]  /*10c400*/  LDL.LU R60, [R1+0x67a0] ;  /* 0x0067a000013c7983 */ /* 0x004ea80000300800 */
[----:B---3--:R-:W3:Y:S04]  /*10c410*/  LDL.LU R42, [R1+0x676c] ;  /* 0x00676c00012a7983 */ /* 0x008ee80000300800 */
[----:B------:R-:W2:Y:S01]  /*10c420*/  LDL.LU R45, [R1+0x2fd8] ;  /* 0x002fd800012d7983 */ /* 0x000ea20000300800 */
[----:B----4-:R-:W-:-:S02]  /*10c430*/  IADD3 R50, P5, PT, R50, UR51, RZ ;  /* 0x0000003332327c10 */ /* 0x010fc4000ffbe0ff */
[----:B------:R-:W-:-:S05]  /*10c440*/  IADD3 R43, P4, PT, R43, UR51, RZ ;  /* 0x000000332b2b7c10 */ /* 0x000fca000ff9e0ff */
[----:B------:R0:W-:Y:S04]  /*10c450*/  STL [R1+0x679c], R43 ;  /* 0x00679c2b01007387 */ /* 0x0001e80000100800 */
[----:B0-----:R-:W4:Y:S01]  /*10c460*/  LDL.LU R43, [R1+0x6798] ;  /* 0x00679800012b7983 */ /* 0x001f220000300800 */
[----:B------:R-:W-:Y:S02]  /*10c470*/  IADD3 R51, P3, PT, R51, UR51, RZ ;  /* 0x0000003333337c10 */ /* 0x000fe4000ff7e0ff */
[----:B------:R-:W-:Y:S01]  /*10c480*/  IADD3 R44, P2, PT, R44, UR51, RZ ;  /* 0x000000332c2c7c10 */ /* 0x000fe2000ff5e0ff */
[----:B------:R-:W-:Y:S01]  /*10c490*/  STL [R1+0x67a4], R50 ;  /* 0x0067a43201007387 */ /* 0x000fe20000100800 */
[----:B------:R-:W-:Y:S02]  /*10c4a0*/  IADD3 R46, P1, PT, R46, UR51, RZ ;  /* 0x000000332e2e7c10 */ /* 0x000fe4000ff3e0ff */
[----:B------:R-:W-:-:S02]  /*10c4b0*/  IADD3 R47, P0, PT, R47, UR51, RZ ;  /* 0x000000332f2f7c10 */ /* 0x000fc4000ff1e0ff */
[----:B------:R-:W-:Y:S01]  /*10c4c0*/  IADD3 R61, P6, PT, R61, UR51, RZ ;  /* 0x000000333d3d7c10 */ /* 0x000fe2000ffde0ff */
[----:B--2---:R-:W-:Y:S01]  /*10c4d0*/  VIADD R45, R45, 0x1 ;  /* 0x000000012d2d7836 */ /* 0x004fe20000000000 */
[----:B------:R-:W-:-:S04]  /*10c4e0*/  IADD3.X R60, PT, PT, R60, UR72, RZ, P5, !PT ;  /* 0x000000483c3c7c10 */ /* 0x000fc8000affe4ff */
[----:B------:R-:W-:Y:S04]  /*10c4f0*/  STL [R1+0x2fd8], R45 ;  /* 0x002fd82d01007387 */ /* 0x000fe80000100800 */
[----:B------:R-:W-:Y:S04]  /*10c500*/  STL [R1+0x6794], R51 ;  /* 0x0067943301007387 */ /* 0x000fe80000100800 */
[----:B------:R-:W-:Y:S04]  /*10c510*/  STL [R1+0x678c], R44 ;  /* 0x00678c2c01007387 */ /* 0x000fe80000100800 */
[----:B------:R-:W-:Y:S04]  /*10c520*/  STL [R1+0x6784], R46 ;  /* 0x0067842e01007387 */ /* 0x000fe80000100800 */
[----:B------:R-:W2:Y:S04]  /*10c530*/  LDL.LU R56, [R1+0x6764] ;  /* 0x0067640001387983 */ /* 0x000ea80000300800 */
[----:B------:R-:W-:Y:S04]  /*10c540*/  STL [R1+0x677c], R47 ;  /* 0x00677c2f01007387 */ /* 0x000fe80000100800 */
[----:B------:R-:W2:Y:S04]  /*10c550*/  LDL.LU R57, [R1+0x6790] ;  /* 0x0067900001397983 */ /* 0x000ea80000300800 */
[----:B------:R-:W-:Y:S04]  /*10c560*/  STL [R1+0x6774], R61 ;  /* 0x0067743d01007387 */ /* 0x000fe80000100800 */
[----:B------:R-:W2:Y:S04]  /*10c570*/  LDL.LU R58, [R1+0x675c] ;  /* 0x00675c00013a7983 */ /* 0x000ea80000300800 */
[----:B------:R0:W-:Y:S04]  /*10c580*/  STL [R1+0x67a0], R60 ;  /* 0x0067a03c01007387 */ /* 0x0001e80000100800 */
        /* <DEDUP_REMOVED lines=10> */
[----:B---3--:R-:W-:-:S03]  /*10c630*/  IADD3 R42, P5, PT, R42, UR51, RZ ;  /* 0x000000332a2a7c10 */ /* 0x008fc6000ffbe0ff */
[----:B------:R-:W3:Y:S04]  /*10c640*/  LDL.LU R41, [R1+0x6760] ;  /* 0x0067600001297983 */ /* 0x000ee80000300800 */
[----:B------:R-:W3:Y:S04]  /*10c650*/  LDL.LU R52, [R1+0x672c] ;  /* 0x00672c0001347983 */ /* 0x000ee80000300800 */
[----:B0-----:R-:W3:Y:S04]  /*10c660*/  LDL.LU R60, [R1+0x6758] ;  /* 0x00675800013c7983 */ /* 0x001ee80000300800 */
[----:B------:R-:W3:Y:S04]  /*10c670*/  LDL.LU R53, [R1+0x6724] ;  /* 0x0067240001357983 */ /* 0x000ee80000300800 */
[----:B------:R-:W3:Y:S04]  /*10c680*/  LDL.LU R54, [R1+0x6750] ;  /* 0x0067500001367983 */ /* 0x000ee80000300800 */
[----:B------:R-:W3:Y:S04]  /*10c690*/  LDL.LU R55, [R1+0x671c] ;  /* 0x00671c0001377983 */ /* 0x000ee80000300800 */
[----:B------:R0:W-:Y:S04]  /*10c6a0*/  STL [R1+0x676c], R42 ;  /* 0x00676c2a01007387 */ /* 0x0001e80000100800 */
[----:B------:R-:W3:Y:S04]  /*10c6b0*/  LDL.LU R48, [R1+0x6748] ;  /* 0x0067480001307983 */ /* 0x000ee80000300800 */
[----:B------:R-:W3:Y:S04]  /*10c6c0*/  LDL.LU R49, [R1+0x6714] ;  /* 0x0067140001317983 */ /* 0x000ee80000300800 */
[----:B0-----:R-:W3:Y:S04]  /*10c6d0*/  LDL.LU R42, [R1+0x6740] ;  /* 0x00674000012a7983 */ /* 0x001ee80000300800 */
[----:B------:R-:W3:Y:S04]  /*10c6e0*/  LDL.LU R50, [R1+0x670c] ;  /* 0x00670c0001327983 */ /* 0x000ee80000300800 */
[----:B------:R-:W3:Y:S04]  /*10c6f0*/  LDL.LU R51, [R1+0x6738] ;  /* 0x0067380001337983 */ /* 0x000ee80000300800 */
[----:B------:R-:W3:Y:S01]  /*10c700*/  LDL.LU R44, [R1+0x6704] ;  /* 0x00670400012c7983 */ /* 0x000ee20000300800 */
[----:B----4-:R-:W-:-:S05]  /*10c710*/  IADD3.X R43, PT, PT, R43, UR72, RZ, P4, !PT ;  /* 0x000000482b2b7c10 */ /* 0x010fca000a7fe4ff */
[----:B------:R0:W-:Y:S04]  /*10c720*/  STL [R1+0x6798], R43 ;  /* 0x0067982b01007387 */ /* 0x0001e80000100800 */
[----:B------:R-:W4:Y:S04]  /*10c730*/  LDL.LU R46, [R1+0x6730] ;  /* 0x00673000012e7983 */ /* 0x000f280000300800 */
[----:B------:R-:W4:Y:S04]  /*10c740*/  LDL.LU R47, [R1+0x66fc] ;  /* 0x0066fc00012f7983 */ /* 0x000f280000300800 */
[----:B------:R-:W4:Y:S04]  /*10c750*/  LDL.LU R61, [R1+0x6728] ;  /* 0x00672800013d7983 */ /* 0x000f280000300800 */
[----:B0-----:R-:W4:Y:S01]  /*10c760*/  LDL.LU R43, [R1+0x66f4] ;  /* 0x0066f400012b7983 */ /* 0x001f220000300800 */
[----:B--2---:R-:W-:-:S02]  /*10c770*/  IADD3 R56, P4, PT, R56, UR51, RZ ;  /* 0x0000003338387c10 */ /* 0x004fc4000ff9e0ff */
        /* <DEDUP_REMOVED lines=24> */
[----:B---3--:R-:W-:-:S03]  /*10c900*/  IADD3.X R41, PT, PT, R41, UR72, RZ, P4, !PT ;  /* 0x0000004829297c10 */ /* 0x008fc6000a7fe4ff */
[----:B------:R-:W-:Y:S01]  /*10c910*/  STL [R1+0x6734], R40 ;  /* 0x0067342801007387 */ /* 0x000fe20000100800 */
[----:B------:R-:W-:Y:S02]  /*10c920*/  IADD3.X R60, PT, PT, R60, UR72, RZ, P3, !PT ;  /* 0x000000483c3c7c10 */ /* 0x000fe40009ffe4ff */
[----:B------:R-:W-:Y:S02]  /*10c930*/  IADD3 R52, P4, PT, R52, UR51, RZ ;  /* 0x0000003334347c10 */ /* 0x000fe4000ff9e0ff */
[----:B------:R-:W-:Y:S01]  /*10c940*/  IADD3 R53, P3, PT, R53, UR51, RZ ;  /* 0x0000003335357c10 */ /* 0x000fe2000ff7e0ff */
[----:B------:R0:W-:Y:S01]  /*10c950*/  STL [R1+0x6758], R60 ;  /* 0x0067583c01007387 */ /* 0x0001e20000100800 */
[----:B------:R-:W-:-:S03]  /*10c960*/  IADD3.X R54, PT, PT, R54, UR72, RZ, P2, !PT ;  /* 0x0000004836367c10 */ /* 0x000fc600097fe4ff */
[----:B------:R-:W-:Y:S01]  /*10c970*/  STL [R1+0x6760], R41 ;  /* 0x0067602901007387 */ /* 0x000fe20000100800 */
[----:B------:R-:W-:-:S03]  /*10c980*/  IADD3 R55, P2, PT, R55, UR51, RZ ;  /* 0x0000003337377c10 */ /* 0x000fc6000ff5e0ff */
[----:B0-----:R-:W2:Y:S04]  /*10c990*/  LDL.LU R60, [R1+0x6720] ;  /* 0x00672000013c7983 */ /* 0x001ea80000300800 */
[----:B------:R-:W-:Y:S01]  /*10c9a0*/  STL [R1+0x672c], R52 ;  /* 0x00672c3401007387 */ /* 0x000fe20000100800 */
[----:B------:R-:W-:-:S03]  /*10c9b0*/  IADD3.X R48, PT, PT, R48, UR72, RZ, P1, !PT ;  /* 0x0000004830307c10 */ /* 0x000fc60008ffe4ff */
[----:B------:R-:W-:Y:S01]  /*10c9c0*/  STL [R1+0x6724], R53 ;  /* 0x0067243501007387 */ /* 0x000fe20000100800 */
[----:B------:R-:W-:Y:S02]  /*10c9d0*/  IADD3 R49, P1, PT, R49, UR51, RZ ;  /* 0x0000003331317c10 */ /* 0x000fe4000ff3e0ff */
[----:B------:R-:W-:Y:S01]  /*10c9e0*/  IADD3.X R42, PT, PT, R42, UR72, RZ, P0, !PT ;  /* 0x000000482a2a7c10 */ /* 0x000fe200087fe4ff */
[----:B------:R-:W-:Y:S01]  /*10c9f0*/  STL [R1+0x6750], R54 ;  /* 0x0067503601007387 */ /* 0x000fe20000100800 */
[----:B------:R-:W-:-:S03]  /*10ca00*/  IADD3 R50, P0, PT, R50, UR51, RZ ;  /* 0x0000003332327c10 */ /* 0x000fc6000ff1e0ff */
[----:B------:R-:W-:Y:S01]  /*10ca10*/  STL [R1+0x671c], R55 ;  /* 0x00671c3701007387 */ /* 0x000fe20000100800 */
[----:B------:R-:W-:-:S03]  /*10ca20*/  IADD3.X R51, PT, PT, R51, UR72, RZ, P6, !PT ;  /* 0x0000004833337c10 */ /* 0x000fc6000b7fe4ff */
[----:B------:R0:W-:Y:S01]  /*10ca30*/  STL [R1+0x6740], R42 ;  /* 0x0067402a01007387 */ /* 0x0001e20000100800 */
[----:B------:R-:W-:-:S03]  /*10ca40*/  IADD3 R44, P6, PT, R44, UR51, RZ ;  /* 0x000000332c2c7c10 */ /* 0x000fc6000ffde0ff */
[----:B------:R-:W-:Y:S04]  /*10ca50*/  STL [R1+0x6748], R48 ;  /* 0x0067483001007387 */ /* 0x000fe80000100800 */
[----:B0-----:R-:W3:Y:S04]  /*10ca60*/  LDL.LU R42, [R1+0x66ec] ;  /* 0x0066ec00012a7983 */ /* 0x001ee80000300800 */
[----:B------:R-:W-:Y:S04]  /*10ca70*/  STL [R1+0x6714], R49 ;  /* 0x0067143101007387 */ /* 0x000fe80000100800 */
[----:B------:R-:W-:Y:S04]  /*10ca80*/  STL [R1+0x670c], R50 ;  /* 0x00670c3201007387 */ /* 0x000fe80000100800 */
[----:B------:R-:W-:Y:S04]  /*10ca90*/  STL [R1+0x6738], R51 ;  /* 0x0067383301007387 */ /* 0x000fe80000100800 */
[----:B------:R-:W-:Y:S01]  /*10caa0*/  STL [R1+0x6704], R44 ;  /* 0x0067042c01007387 */ /* 0x000fe20000100800 */
[----:B----4-:R-:W-:-:S02]  /*10cab0*/  IADD3.X R46, PT, PT, R46, UR72, RZ, P5, !PT ;  /* 0x000000482e2e7c10 */ /* 0x010fc4000affe4ff */
[----:B------:R-:W-:-:S03]  /*10cac0*/  IADD3 R47, P5, PT, R47, UR51, RZ ;  /* 0x000000332f2f7c10 */ /* 0x000fc6000ffbe0ff */
[----:B------:R-:W-:Y:S01]  /*10cad0*/  STL [R1+0x6730], R46 ;  /* 0x0067302e01007387 */ /* 0x000fe20000100800 */
[----:B------:R-:W-:-:S03]  /*10cae0*/  IADD3.X R61, PT, PT, R61, UR72, RZ, P4, !PT ;  /* 0x000000483d3d7c10 */ /* 0x000fc6000a7fe4ff */
[----:B------:R-:W4:Y:S01]  /*10caf0*/  LDL.LU R56, [R1+0x6718] ;  /* 0x0067180001387983 */ /* 0x000f220000300800 */
[----:B------:R-:W-:-:S03]  /*10cb00*/  IADD3 R43, P4, PT, R43, UR51, RZ ;  /* 0x000000332b2b7c10 */ /* 0x000fc6000ff9e0ff */
[----:B------:R-:W-:Y:S04]  /*10cb10*/  STL [R1+0x66fc], R47 ;  /* 0x0066fc2f01007387 */ /* 0x000fe80000100800 */
[----:B------:R-:W4:Y:S04]  /*10cb20*/  LDL.LU R57, [R1+0x66e4] ;  /* 0x0066e40001397983 */ /* 0x000f280000300800 */
[----:B------:R-:W-:Y:S04]  /*10cb30*/  STL [R1+0x6728], R61 ;  /* 0x0067283d01007387 */ /* 0x000fe80000100800 */
        /* <DEDUP_REMOVED lines=18> */
[----:B--2---:R-:W-:-:S05]  /*10cc60*/  IADD3.X R60, PT, PT, R60, UR72, RZ, P3, !PT ;  /* 0x000000483c3c7c10 */ /* 0x004fca0009ffe4ff */
[----:B------:R0:W-:Y:S04]  /*10cc70*/  STL [R1+0x6720], R60 ;  /* 0x0067203c01007387 */ /* 0x0001e80000100800 */
[----:B------:R-:W2:Y:S04]  /*10cc80*/  LDL.LU R48, [R1+0x669c] ;  /* 0x00669c0001307983 */ /* 0x000ea80000300800 */
[----:B------:R-:W2:Y:S04]  /*10cc90*/  LDL.LU R49, [R1+0x66c8] ;  /* 0x0066c80001317983 */ /* 0x000ea80000300800 */
[----:B0-----:R-:W2:Y:S04]  /*10cca0*/  LDL.LU R60, [R1+0x6694] ;  /* 0x00669400013c7983 */ /* 0x001ea80000300800 */
[----:B------:R-:W2:Y:S04]  /*10ccb0*/  LDL.LU R50, [R1+0x66c0] ;  /* 0x0066c00001327983 */ /* 0x000ea80000300800 */
[----:B------:R-:W2:Y:S04]  /*10ccc0*/  LDL.LU R51, [R1+0x668c] ;  /* 0x00668c0001337983 */ /* 0x000ea80000300800 */
[----:B------:R-:W2:Y:S01]  /*10ccd0*/  LDL.LU R44, [R1+0x66b8] ;  /* 0x0066b800012c7983 */ /* 0x000ea20000300800 */
[----:B---3--:R-:W-:-:S05]  /*10cce0*/  IADD3 R42, P3, PT, R42, UR51, RZ ;  /* 0x000000332a2a7c10 */ /* 0x008fca000ff7e0ff */
[----:B------:R0:W-:Y:S04]  /*10ccf0*/  STL [R1+0x66ec], R42 ;  /* 0x0066ec2a01007387 */ /* 0x0001e80000100800 */
[----:B------:R-:W3:Y:S04]  /*10cd00*/  LDL.LU R46, [R1+0x6684] ;  /* 0x00668400012e7983 */ /* 0x000ee80000300800 */
[----:B------:R-:W3:Y:S04]  /*10cd10*/  LDL.LU R47, [R1+0x66b0] ;  /* 0x0066b000012f7983 */ /* 0x000ee80000300800 */
[----:B------:R-:W3:Y:S04]  /*10cd20*/  LDL.LU R61, [R1+0x667c] ;  /* 0x00667c00013d7983 */ /* 0x000ee80000300800 */
[----:B0-----:R-:W3:Y:S01]  /*10cd30*/  LDL.LU R42, [R1+0x66a8] ;  /* 0x0066a800012a7983 */ /* 0x001ee20000300800 */
[----:B----4-:R-:W-:-:S02]  /*10cd40*/  IADD3.X R56, PT, PT, R56, UR72, RZ, P2, !PT ;  /* 0x0000004838387c10 */ /* 0x010fc400097fe4ff */
        /* <DEDUP_REMOVED lines=24> */
[----:B------:R-:W-:Y:S02]  /*10ced0*/  IADD3 R41, P3, PT, R41, UR51, RZ ;  /* 0x0000003329297c10 */ /* 0x000fe4000ff7e0ff */
[----:B------:R-:W-:Y:S02]  /*10cee0*/  IADD3.X R52, PT, PT, R52, UR72, RZ, P2, !PT ;  /* 0x0000004834347c10 */ /* 0x000fe400097fe4ff */
[----:B------:R-:W-:Y:S01]  /*10cef0*/  IADD3 R43, P2, PT, R43, UR51, RZ ;  /* 0x000000332b2b7c10 */ /* 0x000fe2000ff5e0ff */
[----:B------:R-:W-:Y:S04]  /*10cf00*/  STL [R1+0x66e8], R40 ;  /* 0x0066e82801007387 */ /* 0x000fe80000100800 */
[----:B------:R0:W-:Y:S04]  /*10cf10*/  STL [R1+0x66ac], R43 ;  /* 0x0066ac2b01007387 */ /* 0x0001e80000100800 */
[----:B------:R-:W-:Y:S04]  /*10cf20*/  STL [R1+0x66b4], R41 ;  /* 0x0066b42901007387 */ /* 0x000fe80000100800 */
[----:B0-----:R-:W4:Y:S01]  /*10cf30*/  LDL.LU R43, [R1+0x6674] ;  /* 0x00667400012b7983 */ /* 0x001f220000300800 */
[----:B------:R-:W-:-:S02]  /*10cf40*/  IADD3.X R53, PT, PT, R53, UR72, RZ, P1, !PT ;  /* 0x0000004835357c10 */ /* 0x000fc40008ffe4ff */
[----:B------:R-:W-:Y:S02]  /*10cf50*/  IADD3 R54, P1, PT, R54, UR51, RZ ;  /* 0x0000003336367c10 */ /* 0x000fe4000ff3e0ff */
[----:B------:R-:W-:Y:S01]  /*10cf60*/  IADD3.X R55, PT, PT, R55, UR72, RZ, P0, !PT ;  /* 0x0000004837377c10 */ /* 0x000fe200087fe4ff */
[----:B------:R-:W-:Y:S04]  /*10cf70*/  STL [R1+0x66e0], R52 ;  /* 0x0066e03401007387 */ /* 0x000fe80000100800 */
[----:B------:R-:W-:Y:S04]  /*10cf80*/  STL [R1+0x66d8], R53 ;  /* 0x0066d83501007387 */ /* 0x000fe80000100800 */
[----:B------:R-:W-:Y:S04]  /*10cf90*/  STL [R1+0x66a4], R54 ;  /* 0x0066a43601007387 */ /* 0x000fe80000100800 */
[----:B------:R-:W-:Y:S01]  /*10cfa0*/  STL [R1+0x66d0], R55 ;  /* 0x0066d03701007387 */ /* 0x000fe20000100800 */
[----:B--2---:R-:W-:-:S02]  /*10cfb0*/  IADD3 R48, P0, PT, R48, UR51, RZ ;  /* 0x0000003330307c10 */ /* 0x004fc4000ff1e0ff */
[----:B------:R-:W-:Y:S02]  /*10cfc0*/  IADD3.X R49, PT, PT, R49, UR72, RZ, P6, !PT ;  /* 0x0000004831317c10 */ /* 0x000fe4000b7fe4ff */
[----:B------:R-:W-:Y:S02]  /*10cfd0*/  IADD3 R60, P6, PT, R60, UR51, RZ ;  /* 0x000000333c3c7c10 */ /* 0x000fe4000ffde0ff */
[----:B------:R-:W-:-:S03]  /*10cfe0*/  IADD3.X R50, PT, PT, R50, UR72, RZ, P5, !PT ;  /* 0x0000004832327c10 */ /* 0x000fc6000affe4ff */
[----:B------:R0:W-:Y:S01]  /*10cff0*/  STL [R1+0x6694], R60 ;  /* 0x0066943c01007387 */ /* 0x0001e20000100800 */
[----:B------:R-:W-:-:S03]  /*10d000*/  IADD3 R51, P5, PT, R51, UR51, RZ ;  /* 0x0000003333337c10 */ /* 0x000fc6000ffbe0ff */
[----:B------:R-:W-:Y:S01]  /*10d010*/  STL [R1+0x669c], R48 ;  /* 0x00669c3001007387 */ /* 0x000fe20000100800 */
[----:B------:R-:W-:-:S03]  /*10d020*/  IADD3.X R44, PT, PT, R44, UR72, RZ, P4, !PT ;  /* 0x000000482c2c7c10 */ /* 0x000fc6000a7fe4ff */
[----:B0-----:R-:W2:Y:S04]  /*10d030*/  LDL.LU R60, [R1+0x66a0] ;  /* 0x0066a000013c7983 */ /* 0x001ea80000300800 */
[----:B------:R-:W-:Y:S01]  /*10d040*/  STL [R1+0x66c8], R49 ;  /* 0x0066c83101007387 */ /* 0x000fe20000100800 */
[----:B---3--:R-:W-:-:S03]  /*10d050*/  IADD3 R46, P4, PT, R46, UR51, RZ ;  /* 0x000000332e2e7c10 */ /* 0x008fc6000ff9e0ff */
[----:B------:R-:W-:Y:S01]  /*10d060*/  STL [R1+0x66c0], R50 ;  /* 0x0066c03201007387 */ /* 0x000fe20000100800 */
[----:B------:R-:W-:-:S03]  /*10d070*/  IADD3.X R47, PT, PT, R47, UR72, RZ, P3, !PT ;  /* 0x000000482f2f7c10 */ /* 0x000fc60009ffe4ff */
[----:B------:R-:W-:Y:S01]  /*10d080*/  STL [R1+0x668c], R51 ;  /* 0x00668c3301007387 */ /* 0x000fe20000100800 */
[----:B------:R-:W-:-:S03]  /*10d090*/  IADD3 R61, P3, PT, R61, UR51, RZ ;  /* 0x000000333d3d7c10 */ /* 0x000fc6000ff7e0ff */
[----:B------:R-:W-:Y:S01]  /*10d0a0*/  STL [R1+0x66b8], R44 ;  /* 0x0066b82c01007387 */ /* 0x000fe20000100800 */
[----:B------:R-:W-:-:S03]  /*10d0b0*/  IADD3.X R42, PT, PT, R42, UR72, RZ, P2, !PT ;  /* 0x000000482a2a7c10 */ /* 0x000fc600097fe4ff */
[----:B------:R-:W-:Y:S04]  /*10d0c0*/  STL [R1+0x6684], R46 ;  /* 0x0066842e01007387 */ /* 0x000fe80000100800 */
[----:B------:R-:W3:Y:S04]  /*10d0d0*/  LDL.LU R56, [R1+0x666c] ;  /* 0x00666c0001387983 */ /* 0x000ee80000300800 */
[----:B------:R-:W-:Y:S04]  /*10d0e0*/  STL [R1+0x66b0], R47 ;  /* 0x0066b02f01007387 */ /* 0x000fe80000100800 */
[----:B------:R-:W3:Y:S04]  /*10d0f0*/  LDL.LU R57, [R1+0x6698] ;  /* 0x0066980001397983 */ /* 0x000ee80000300800 */
[----:B------:R-:W-:Y:S04]  /*10d100*/  STL [R1+0x667c], R61 ;  /* 0x00667c3d01007387 */ /* 0x000fe80000100800 */
[----:B------:R-:W3:Y:S04]  /*10d110*/  LDL.LU R58, [R1+0x6664] ;  /* 0x00666400013a7983 */ /* 0x000ee80000300800 */
[----:B------:R0:W-:Y:S04]  /*10d120*/  STL [R1+0x66a8], R42 ;  /* 0x0066a82a01007387 */ /* 0x0001e80000100800 */
        /* <DEDUP_REMOVED lines=12> */
[----:B0-----:R-:W3:Y:S04]  /*10d1f0*/  LDL.LU R42, [R1+0x6660] ;  /* 0x00666000012a7983 */ /* 0x001ee80000300800 */
[----:B------:R-:W3:Y:S04]  /*10d200*/  LDL.LU R53, [R1+0x662c] ;  /* 0x00662c0001357983 */ /* 0x000ee80000300800 */
[----:B------:R-:W3:Y:S04]  /*10d210*/  LDL.LU R54, [R1+0x6658] ;  /* 0x0066580001367983 */ /* 0x000ee80000300800 */
[----:B------:R-:W3:Y:S01]  /*10d220*/  LDL.LU R55, [R1+0x6624] ;  /* 0x0066240001377983 */ /* 0x000ee20000300800 */
[----:B----4-:R-:W-:-:S05]  /*10d230*/  IADD3 R43, P2, PT, R43, UR51, RZ ;  /* 0x000000332b2b7c10 */ /* 0x010fca000ff5e0ff */
[----:B------:R0:W-:Y:S04]  /*10d240*/  STL [R1+0x6674], R43 ;  /* 0x0066742b01007387 */ /* 0x0001e80000100800 */
        /* <DEDUP_REMOVED lines=10> */
[----:B------:R-:W2:Y:S04]  /*10d2f0*/  LDL.LU R61, [R1+0x6630] ;  /* 0x00663000013d7983 */ /* 0x000ea80000300800 */
[----:B0-----:R-:W2:Y:S01]  /*10d300*/  LDL.LU R60, [R1+0x65fc] ;  /* 0x0065fc00013c7983 */ /* 0x001ea20000300800 */
[----:B---3--:R-:W-:-:S02]  /*10d310*/  IADD3 R56, P1, PT, R56, UR51, RZ ;  /* 0x0000003338387c10 */ /* 0x008fc4000ff3e0ff */
        /* <DEDUP_REMOVED lines=26> */
[----:B------:R-:W-:Y:S02]  /*10d4c0*/  IADD3.X R42, PT, PT, R42, UR72, RZ, P0, !PT ;  /* 0x000000482a2a7c10 */ /* 0x000fe400087fe4ff */
[----:B------:R-:W-:-:S03]  /*10d4d0*/  IADD3 R52, P1, PT, R52, UR51, RZ ;  /* 0x0000003334347c10 */ /* 0x000fc6000ff3e0ff */
[----:B------:R0:W-:Y:S01]  /*10d4e0*/  STL [R1+0x6660], R42 ;  /* 0x0066602a01007387 */ /* 0x0001e20000100800 */
[----:B------:R-:W-:-:S03]  /*10d4f0*/  IADD3 R53, P0, PT, R53, UR51, RZ ;  /* 0x0000003335357c10 */ /* 0x000fc6000ff1e0ff */
[----:B------:R-:W-:Y:S01]  /*10d500*/  STL [R1+0x6668], R41 ;  /* 0x0066682901007387 */ /* 0x000fe20000100800 */
[----:B------:R-:W-:Y:S02]  /*10d510*/  IADD3.X R54, PT, PT, R54, UR72, RZ, P6, !PT ;  /* 0x0000004836367c10 */ /* 0x000fe4000b7fe4ff */
[----:B------:R-:W-:Y:S01]  /*10d520*/  IADD3 R55, P6, PT, R55, UR51, RZ ;  /* 0x0000003337377c10 */ /* 0x000fe2000ffde0ff */
[----:B0-----:R-:W3:Y:S04]  /*10d530*/  LDL.LU R42, [R1+0x6628] ;  /* 0x00662800012a7983 */ /* 0x001ee80000300800 */
[----:B------:R-:W-:Y:S04]  /*10d540*/  STL [R1+0x6634], R52 ;  /* 0x0066343401007387 */ /* 0x000fe80000100800 */
[----:B------:R-:W-:Y:S04]  /*10d550*/  STL [R1+0x662c], R53 ;  /* 0x00662c3501007387 */ /* 0x000fe80000100800 */
[----:B------:R-:W-:Y:S04]  /*10d560*/  STL [R1+0x6658], R54 ;  /* 0x0066583601007387 */ /* 0x000fe80000100800 */
[----:B------:R-:W-:Y:S01]  /*10d570*/  STL [R1+0x6624], R55 ;  /* 0x0066243701007387 */ /* 0x000fe20000100800 */
[----:B----4-:R-:W-:-:S02]  /*10d580*/  IADD3.X R48, PT, PT, R48, UR72, RZ, P5, !PT ;  /* 0x0000004830307c10 */ /* 0x010fc4000affe4ff */
[----:B------:R-:W-:-:S05]  /*10d590*/  IADD3.X R43, PT, PT, R43, UR72, RZ, P4, !PT ;  /* 0x000000482b2b7c10 */ /* 0x000fca000a7fe4ff */
[----:B------:R0:W-:Y:S04]  /*10d5a0*/  STL [R1+0x6648], R43 ;  /* 0x0066482b01007387 */ /* 0x0001e80000100800 */
[----:B------:R-:W-:Y:S04]  /*10d5b0*/  STL [R1+0x6650], R48 ;  /* 0x0066503001007387 */ /* 0x000fe80000100800 */
[----:B0-----:R-:W4:Y:S01]  /*10d5c0*/  LDL.LU R43, [R1+0x65f4] ;  /* 0x0065f400012b7983 */ /* 0x001f220000300800 */
[----:B------:R-:W-:Y:S02]  /*10d5d0*/  IADD3 R49, P5, PT, R49, UR51, RZ ;  /* 0x0000003331317c10 */ /* 0x000fe4000ffbe0ff */
[----:B------:R-:W-:-:S02]  /*10d5e0*/  IADD3 R50, P4, PT, R50, UR51, RZ ;  /* 0x0000003332327c10 */ /* 0x000fc4000ff9e0ff */
[----:B------:R-:W-:Y:S02]  /*10d5f0*/  IADD3.X R51, PT, PT, R51, UR72, RZ, P3, !PT ;  /* 0x0000004833337c10 */ /* 0x000fe40009ffe4ff */
[----:B------:R-:W-:Y:S01]  /*10d600*/  IADD3 R44, P3, PT, R44, UR51, RZ ;  /* 0x000000332c2c7c10 */ /* 0x000fe2000ff7e0ff */
[----:B------:R-:W-:Y:S04]  /*10d610*/  STL [R1+0x661c], R49 ;  /* 0x00661c3101007387 */ /* 0x000fe80000100800 */
[----:B------:R-:W-:Y:S04]  /*10d620*/  STL [R1+0x6614], R50 ;  /* 0x0066143201007387 */ /* 0x000fe80000100800 */
[----:B------:R-:W-:Y:S04]  /*10d630*/  STL [R1+0x6640], R51 ;  /* 0x0066403301007387 */ /* 0x000fe80000100800 */
[----:B------:R-:W-:Y:S01]  /*10d640*/  STL [R1+0x660c], R44 ;  /* 0x00660c2c01007387 */ /* 0x000fe20000100800 */
[----:B--2---:R-:W-:-:S02]  /*10d650*/  IADD3.X R46, PT, PT, R46, UR72, RZ, P2, !PT ;  /* 0x000000482e2e7c10 */ /* 0x004fc400097fe4ff */
[----:B------:R-:W-:-:S03]  /*10d660*/  IADD3 R47, P2, PT, R47, UR51, RZ ;  /* 0x000000332f2f7c10 */ /* 0x000fc6000ff5e0ff */
[----:B------:R-:W-:Y:S01]  /*10d670*/  STL [R1+0x6638], R46 ;  /* 0x0066382e01007387 */ /* 0x000fe20000100800 */
[----:B------:R-:W-:-:S03]  /*10d680*/  IADD3.X R61, PT, PT, R61, UR72, RZ, P1, !PT ;  /* 0x000000483d3d7c10 */ /* 0x000fc60008ffe4ff */
[----:B------:R-:W2:Y:S01]  /*10d690*/  LDL.LU R56, [R1+0x6620] ;  /* 0x0066200001387983 */ /* 0x000ea20000300800 */
[----:B------:R-:W-:-:S03]  /*10d6a0*/  IADD3 R60, P1, PT, R60, UR51, RZ ;  /* 0x000000333c3c7c10 */ /* 0x000fc6000ff3e0ff */
        /* <DEDUP_REMOVED lines=20> */
[----:B------:R-:W2:Y:S01]  /*10d7f0*/  LDL.LU R55, [R1+0x65d8] ;  /* 0x0065d80001377983 */ /* 0x000ea20000300800 */
[----:B---3--:R-:W-:-:S05]  /*10d800*/  IADD3.X R42, PT, PT, R42, UR72, RZ, P0, !PT ;  /* 0x000000482a2a7c10 */ /* 0x008fca00087fe4ff */
[----:B------:R0:W-:Y:S04]  /*10d810*/  STL [R1+0x6628], R42 ;  /* 0x0066282a01007387 */ /* 0x0001e80000100800 */
        /* <DEDUP_REMOVED lines=10> */
[----:B------:R-:W4:Y:S04]  /*10d8c0*/  LDL.LU R61, [R1+0x6584] ;  /* 0x00658400013d7983 */ /* 0x000f280000300800 */
[----:B0-----:R-:W4:Y:S01]  /*10d8d0*/  LDL.LU R43, [R1+0x65b0] ;  /* 0x0065b000012b7983 */ /* 0x001f220000300800 */
[----:B--2---:R-:W-:-:S02]  /*10d8e0*/  IADD3.X R56, PT, PT, R56, UR72, RZ, P6, !PT ;  /* 0x0000004838387c10 */ /* 0x004fc4000b7fe4ff */
        /* <DEDUP_REMOVED lines=27> */
[----:B------:R-:W-:Y:S01]  /*10daa0*/  STL [R1+0x65f0], R40 ;  /* 0x0065f02801007387 */ /* 0x000fe20000100800 */
[----:B------:R-:W-:-:S03]  /*10dab0*/  IADD3.X R53, PT, PT, R53, UR72, RZ, P5, !PT ;  /* 0x0000004835357c10 */ /* 0x000fc6000affe4ff */
[----:B------:R0:W-:Y:S01]  /*10dac0*/  STL [R1+0x65b4], R60 ;  /* 0x0065b43c01007387 */ /* 0x0001e20000100800 */
[----:B------:R-:W-:-:S03]  /*10dad0*/  IADD3 R54, P5, PT, R54, UR51, RZ ;  /* 0x0000003336367c10 */ /* 0x000fc6000ffbe0ff */
[----:B------:R-:W-:Y:S01]  /*10dae0*/  STL [R1+0x65bc], R41 ;  /* 0x0065bc2901007387 */ /* 0x000fe20000100800 */
[----:B------:R-:W-:-:S03]  /*10daf0*/  IADD3.X R55, PT, PT, R55, UR72, RZ, P4, !PT ;  /* 0x0000004837377c10 */ /* 0x000fc6000a7fe4ff */
[----:B0-----:R-:W2:Y:S04]  /*10db00*/  LDL.LU R60, [R1+0x657c] ;  /* 0x00657c00013c7983 */ /* 0x001ea80000300800 */
[----:B------:R-:W-:Y:S04]  /*10db10*/  STL [R1+0x65e8], R52 ;  /* 0x0065e83401007387 */ /* 0x000fe80000100800 */
[----:B------:R-:W-:Y:S04]  /*10db20*/  STL [R1+0x65e0], R53 ;  /* 0x0065e03501007387 */ /* 0x000fe80000100800 */
[----:B------:R-:W-:Y:S01]  /*10db30*/  STL [R1+0x65ac], R54 ;  /* 0x0065ac3601007387 */ /* 0x000fe20000100800 */
[----:B---3--:R-:W-:-:S02]  /*10db40*/  IADD3 R48, P4, PT, R48, UR51, RZ ;  /* 0x0000003330307c10 */ /* 0x008fc4000ff9e0ff */
        /* <DEDUP_REMOVED lines=8> */
[----:B0-----:R-:W3:Y:S04]  /*10dbd0*/  LDL.LU R42, [R1+0x65a8] ;  /* 0x0065a800012a7983 */ /* 0x001ee80000300800 */
[----:B------:R-:W-:Y:S04]  /*10dbe0*/  STL [R1+0x65d0], R49 ;  /* 0x0065d03101007387 */ /* 0x000fe80000100800 */
[----:B------:R-:W-:Y:S04]  /*10dbf0*/  STL [R1+0x65c8], R50 ;  /* 0x0065c83201007387 */ /* 0x000fe80000100800 */
[----:B------:R-:W-:Y:S04]  /*10dc00*/  STL [R1+0x6594], R51 ;  /* 0x0065943301007387 */ /* 0x000fe80000100800 */
[----:B------:R-:W-:Y:S01]  /*10dc10*/  STL [R1+0x65c0], R44 ;  /* 0x0065c02c01007387 */ /* 0x000fe20000100800 */
[----:B----4-:R-:W-:-:S02]  /*10dc20*/  IADD3 R46, P1, PT, R46, UR51, RZ ;  /* 0x000000332e2e7c10 */ /* 0x010fc4000ff3e0ff */
[----:B------:R-:W-:-:S03]  /*10dc30*/  IADD3.X R47, PT, PT, R47, UR72, RZ, P0, !PT ;  /* 0x000000482f2f7c10 */ /* 0x000fc600087fe4ff */
[----:B------:R-:W-:Y:S01]  /*10dc40*/  STL [R1+0x658c], R46 ;  /* 0x00658c2e01007387 */ /* 0x000fe20000100800 */
[----:B------:R-:W-:-:S03]  /*10dc50*/  IADD3 R61, P0, PT, R61, UR51, RZ ;  /* 0x000000333d3d7c10 */ /* 0x000fc6000ff1e0ff */
[----:B------:R-:W4:Y:S01]  /*10dc60*/  LDL.LU R56, [R1+0x6574] ;  /* 0x0065740001387983 */ /* 0x000f220000300800 */
[----:B------:R-:W-:-:S03]  /*10dc70*/  IADD3.X R43, PT, PT, R43, UR72, RZ, P6, !PT ;  /* 0x000000482b2b7c10 */ /* 0x000fc6000b7fe4ff */
        /* <DEDUP_REMOVED lines=21> */
[----:B--2---:R-:W-:-:S05]  /*10ddd0*/  IADD3 R60, P6, PT, R60, UR51, RZ ;  /* 0x000000333c3c7c10 */ /* 0x004fca000ffde0ff */
[----:B------:R0:W-:Y:S04]  /*10dde0*/  STL [R1+0x657c], R60 ;  /* 0x00657c3c01007387 */ /* 0x0001e80000100800 */
        /* <DEDUP_REMOVED lines=10> */
[----:B------:R-:W3:Y:S04]  /*10de90*/  LDL.LU R61, [R1+0x6538] ;  /* 0x00653800013d7983 */ /* 0x000ee80000300800 */
[----:B0-----:R-:W3:Y:S01]  /*10dea0*/  LDL.LU R42, [R1+0x6504] ;  /* 0x00650400012a7983 */ /* 0x001ee20000300800 */
[----:B----4-:R-:W-:-:S02]  /*10deb0*/  IADD3 R56, P5, PT, R56, UR51, RZ ;  /* 0x0000003338387c10 */ /* 0x010fc4000ffbe0ff */
        /* <DEDUP_REMOVED lines=39> */
[----:B------:R-:W-:Y:S02]  /*10e130*/  IADD3 R49, P2, PT, R49, UR51, RZ ;  /* 0x0000003331317c10 */ /* 0x000fe4000ff5e0ff */
[----:B------:R-:W-:Y:S02]  /*10e140*/  IADD3.X R60, PT, PT, R60, UR72, RZ, P1, !PT ;  /* 0x000000483c3c7c10 */ /* 0x000fe40008ffe4ff */
[----:B------:R-:W-:-:S03]  /*10e150*/  IADD3 R50, P1, PT, R50, UR51, RZ ;  /* 0x0000003332327c10 */ /* 0x000fc6000ff3e0ff */
[----:B------:R0:W-:Y:S01]  /*10e160*/  STL [R1+0x6550], R60 ;  /* 0x0065503c01007387 */ /* 0x0001e20000100800 */
[----:B------:R-:W-:-:S03]  /*10e170*/  IADD3.X R51, PT, PT, R51, UR72, RZ, P0, !PT ;  /* 0x0000004833337c10 */ /* 0x000fc600087fe4ff */
[----:B------:R-:W-:Y:S01]  /*10e180*/  STL [R1+0x6558], R48 ;  /* 0x0065583001007387 */ /* 0x000fe20000100800 */
[----:B------:R-:W-:-:S03]  /*10e190*/  IADD3 R44, P0, PT, R44, UR51, RZ ;  /* 0x000000332c2c7c10 */ /* 0x000fc6000ff1e0ff */
[----:B0-----:R-:W2:Y:S04]  /*10e1a0*/  LDL.LU R60, [R1+0x64fc] ;  /* 0x0064fc00013c7983 */ /* 0x001ea80000300800 */
[----:B------:R-:W-:Y:S04]  /*10e1b0*/  STL [R1+0x6524], R49 ;  /* 0x0065243101007387 */ /* 0x000fe80000100800 */
[----:B------:R-:W-:Y:S04]  /*10e1c0*/  STL [R1+0x651c], R50 ;  /* 0x00651c3201007387 */ /* 0x000fe80000100800 */
[----:B------:R-:W-:Y:S01]  /*10e1d0*/  STL [R1+0x6548], R51 ;  /* 0x0065483301007387 */ /* 0x000fe20000100800 */
[----:B---3--:R-:W-:-:S03]  /*10e1e0*/  IADD3.X R46, PT, PT, R46, UR72, RZ, P6, !PT ;  /* 0x000000482e2e7c10 */ /* 0x008fc6000b7fe4ff */
[----:B------:R-:W-:Y:S01]  /*10e1f0*/  STL [R1+0x6514], R44 ;  /* 0x0065142c01007387 */ /* 0x000fe20000100800 */
[----:B------:R-:W-:-:S03]  /*10e200*/  IADD3 R47, P6, PT, R47, UR51, RZ ;  /* 0x000000332f2f7c10 */ /* 0x000fc6000ffde0ff */
[----:B------:R-:W-:Y:S01]  /*10e210*/  STL [R1+0x6540], R46 ;  /* 0x0065402e01007387 */ /* 0x000fe20000100800 */
[----:B------:R-:W-:-:S03]  /*10e220*/  IADD3.X R61, PT, PT, R61, UR72, RZ, P5, !PT ;  /* 0x000000483d3d7c10 */ /* 0x000fc6000affe4ff */
[----:B------:R-:W3:Y:S01]  /*10e230*/  LDL.LU R56, [R1+0x6528] ;  /* 0x0065280001387983 */ /* 0x000ee20000300800 */
[----:B------:R-:W-:-:S03]  /*10e240*/  IADD3 R42, P5, PT, R42, UR51, RZ ;  /* 0x000000332a2a7c10 */ /* 0x000fc6000ffbe0ff */
        /* <DEDUP_REMOVED lines=33> */
[----:B------:R-:W2:Y:S04]  /*10e460*/  LDL.LU R61, [R1+0x648c] ;  /* 0x00648c00013d7983 */ /* 0x000ea80000300800 */
[----:B0-----:R-:W2:Y:S01]  /*10e470*/  LDL.LU R60, [R1+0x64b8] ;  /* 0x0064b800013c7983 */ /* 0x001ea20000300800 */
[----:B---3--:R-:W-:-:S02]  /*10e480*/  IADD3.X R56, PT, PT, R56, UR72, RZ, P3, !PT ;  /* 0x0000004838387c10 */ /* 0x008fc40009ffe4ff */
        /* <DEDUP_REMOVED lines=28> */
[----:B------:R0:W-:Y:S01]  /*10e650*/  STL [R1+0x64bc], R42 ;  /* 0x0064bc2a01007387 */ /* 0x0001e20000100800 */
[----:B------:R-:W-:-:S03]  /*10e660*/  IADD3.X R53, PT, PT, R53, UR72, RZ, P2, !PT ;  /* 0x0000004835357c10 */ /* 0x000fc600097fe4ff */
[----:B------:R-:W-:Y:S01]  /*10e670*/  STL [R1+0x64c4], R41 ;  /* 0x0064c42901007387 */ /* 0x000fe20000100800 */
[----:B------:R-:W-:Y:S02]  /*10e680*/  IADD3 R54, P2, PT, R54, UR51, RZ ;  /* 0x0000003336367c10 */ /* 0x000fe4000ff5e0ff */
[----:B------:R-:W-:Y:S01]  /*10e690*/  IADD3.X R55, PT, PT, R55, UR72, RZ, P1, !PT ;  /* 0x0000004837377c10 */ /* 0x000fe20008ffe4ff */
[----:B0-----:R-:W3:Y:S04]  /*10e6a0*/  LDL.LU R42, [R1+0x6484] ;  /* 0x00648400012a7983 */ /* 0x001ee80000300800 */
[----:B------:R-:W-:Y:S04]  /*10e6b0*/  STL [R1+0x64f0], R52 ;  /* 0x0064f03401007387 */ /* 0x000fe80000100800 */
[----:B------:R-:W-:Y:S04]  /*10e6c0*/  STL [R1+0x64e8], R53 ;  /* 0x0064e83501007387 */ /* 0x000fe80000100800 */
[----:B------:R-:W-:Y:S04]  /*10e6d0*/  STL [R1+0x64b4], R54 ;  /* 0x0064b43601007387 */ /* 0x000fe80000100800 */
[----:B------:R-:W-:Y:S01]  /*10e6e0*/  STL [R1+0x64e0], R55 ;  /* 0x0064e03701007387 */ /* 0x000fe20000100800 */
[----:B----4-:R-:W-:-:S02]  /*10e6f0*/  IADD3 R48, P1, PT, R48, UR51, RZ ;  /* 0x0000003330307c10 */ /* 0x010fc4000ff3e0ff */
[----:B------:R-:W-:Y:S02]  /*10e700*/  IADD3.X R49, PT, PT, R49, UR72, RZ, P0, !PT ;  /* 0x0000004831317c10 */ /* 0x000fe400087fe4ff */
[----:B------:R-:W-:-:S05]  /*10e710*/  IADD3 R43, P0, PT, R43, UR51, RZ ;  /* 0x000000332b2b7c10 */ /* 0x000fca000ff1e0ff */
[----:B------:R0:W-:Y:S04]  /*10e720*/  STL [R1+0x64a4], R43 ;  /* 0x0064a42b01007387 */ /* 0x0001e80000100800 */
[----:B------:R-:W-:Y:S04]  /*10e730*/  STL [R1+0x64ac], R48 ;  /* 0x0064ac3001007387 */ /* 0x000fe80000100800 */
[----:B0-----:R-:W4:Y:S01]  /*10e740*/  LDL.LU R43, [R1+0x64b0] ;  /* 0x0064b000012b7983 */ /* 0x001f220000300800 */
[----:B------:R-:W-:Y:S02]  /*10e750*/  IADD3.X R50, PT, PT, R50, UR72, RZ, P6, !PT ;  /* 0x0000004832327c10 */ /* 0x000fe4000b7fe4ff */
[----:B------:R-:W-:-:S02]  /*10e760*/  IADD3 R51, P6, PT, R51, UR51, RZ ;  /* 0x0000003333337c10 */ /* 0x000fc4000ffde0ff */
[----:B------:R-:W-:Y:S01]  /*10e770*/  IADD3.X R44, PT, PT, R44, UR72, RZ, P5, !PT ;  /* 0x000000482c2c7c10 */ /* 0x000fe2000affe4ff */
[----:B------:R-:W-:Y:S04]  /*10e780*/  STL [R1+0x64d8], R49 ;  /* 0x0064d83101007387 */ /* 0x000fe80000100800 */
[----:B------:R-:W-:Y:S04]  /*10e790*/  STL [R1+0x64d0], R50 ;  /* 0x0064d03201007387 */ /* 0x000fe80000100800 */
[----:B------:R-:W-:Y:S04]  /*10e7a0*/  STL [R1+0x649c], R51 ;  /* 0x00649c3301007387 */ /* 0x000fe80000100800 */
[----:B------:R-:W-:Y:S01]  /*10e7b0*/  STL [R1+0x64c8], R44 ;  /* 0x0064c82c01007387 */ /* 0x000fe20000100800 */
[----:B--2---:R-:W-:-:S02]  /*10e7c0*/  IADD3 R46, P5, PT, R46, UR51, RZ ;  /* 0x000000332e2e7c10 */ /* 0x004fc4000ffbe0ff */
[----:B------:R-:W-:-:S03]  /*10e7d0*/  IADD3.X R47, PT, PT, R47, UR72, RZ, P4, !PT ;  /* 0x000000482f2f7c10 */ /* 0x000fc6000a7fe4ff */
[----:B------:R-:W-:Y:S01]  /*10e7e0*/  STL [R1+0x6494], R46 ;  /* 0x0064942e01007387 */ /* 0x000fe20000100800 */
[----:B------:R-:W-:-:S03]  /*10e7f0*/  IADD3 R61, P4, PT, R61, UR51, RZ ;  /* 0x000000333d3d7c10 */ /* 0x000fc6000ff9e0ff */
[----:B------:R-:W2:Y:S01]  /*10e800*/  LDL.LU R56, [R1+0x647c] ;  /* 0x00647c0001387983 */ /* 0x000ea20000300800 */
[----:B------:R-:W-:-:S03]  /*10e810*/  IADD3.X R60, PT, PT, R60, UR72, RZ, P3, !PT ;  /* 0x000000483c3c7c10 */ /* 0x000fc60009ffe4ff */
        /* <DEDUP_REMOVED lines=75> */
[----:B------:R-:W-:Y:S02]  /*10ecd0*/  IADD3 R49, P6, PT, R49, UR51, RZ ;  /* 0x0000003331317c10 */ /* 0x000fe4000ffde0ff */
[----:B------:R-:W-:Y:S02]  /*10ece0*/  IADD3.X R42, PT, PT, R42, UR72, RZ, P5, !PT ;  /* 0x000000482a2a7c10 */ /* 0x000fe4000affe4ff */
[----:B------:R-:W-:-:S03]  /*10ecf0*/  IADD3 R50, P5, PT, R50, UR51, RZ ;  /* 0x0000003332327c10 */ /* 0x000fc6000ffbe0ff */
[----:B------:R0:W-:Y:S01]  /*10ed00*/  STL [R1+0x6458], R42 ;  /* 0x0064582a01007387 */ /* 0x0001e20000100800 */
[----:B------:R-:W-:-:S03]  /*10ed10*/  IADD3.X R51, PT, PT, R51, UR72, RZ, P4, !PT ;  /* 0x0000004833337c10 */ /* 0x000fc6000a7fe4ff */
[----:B------:R-:W-:Y:S01]  /*10ed20*/  STL [R1+0x6460], R48 ;  /* 0x0064603001007387 */ /* 0x000fe20000100800 */
[----:B------:R-:W-:-:S03]  /*10ed30*/  IADD3 R44, P4, PT, R44, UR51, RZ ;  /* 0x000000332c2c7c10 */ /* 0x000fc6000ff9e0ff */
        /* <DEDUP_REMOVED lines=97> */
[----:B---3--:R-:W-:-:S03]  /*10f350*/  IADD3 R46, P2, PT, R46, UR51, RZ ;  /* 0x000000332e2e7c10 */ /* 0x008fc6000ff5e0ff */
[----:B------:R-:W-:Y:S01]  /*10f360*/  STL [R1+0x63d0], R44 ;  /* 0x0063d02c01007387 */ /* 0x000fe20000100800 */
[----:B------:R-:W-:-:S03]  /*10f370*/  IADD3.X R47, PT, PT, R47, UR72, RZ, P1, !PT ;  /* 0x000000482f2f7c10 */ /* 0x000fc60008ffe4ff */
[----:B------:R-:W-:Y:S01]  /*10f380*/  STL [R1+0x639c], R46 ;  /* 0x00639c2e01007387 */ /* 0x000fe20000100800 */
[----:B------:R-:W-:-:S03]  /*10f390*/  IADD3 R61, P1, PT, R61, UR51, RZ ;  /* 0x000000333d3d7c10 */ /* 0x000fc6000ff3e0ff */
[----:B------:R-:W3:Y:S01]  /*10f3a0*/  LDL.LU R56, [R1+0x6384] ;  /* 0x0063840001387983 */ /* 0x000ee20000300800 */
[----:B------:R-:W-:-:S03]  /*10f3b0*/  IADD3.X R42, PT, PT, R42, UR72, RZ, P0, !PT ;  /* 0x000000482a2a7c10 */ /* 0x000fc600087fe4ff */
        /* <DEDUP_REMOVED lines=9808> */
[----:B------:R0:W-:Y:S01]  /*1358c0*/  STL [R1+0x30b4], R59 ;  /* 0x0030b43b01007387 */ /* 0x0001e20000100800 */
[----:B------:R-:W-:-:S03]  /*1358d0*/  IADD3 R13, P0, PT, R13, UR51, RZ ;  /* 0x000000330d0d7c10 */ /* 0x000fc6000ff1e0ff */
[----:B------:R-:W-:Y:S01]  /*1358e0*/  STL [R1+0x30e0], R12 ;  /* 0x0030e00c01007387 */ /* 0x000fe20000100800 */
[----:B------:R-:W-:-:S03]  /*1358f0*/  IADD3.X R14, PT, PT, R14, UR72, RZ, P6, !PT ;  /* 0x000000480e0e7c10 */ /* 0x000fc6000b7fe4ff */
[----:B------:R-:W-:Y:S01]  /*135900*/  STL [R1+0x30ac], R13 ;  /* 0x0030ac0d01007387 */ /* 0x000fe20000100800 */
[----:B0-----:R-:W0:Y:S01]  /*135910*/  LDC R59, c[0x0][0x3ac] ;  /* 0x0000eb00ff3b7b82 */ /* 0x001e220000000800 */
[----:B------:R-:W-:Y:S02]  /*135920*/  IADD3 R15, P6, PT, R15, UR51, RZ ;  /* 0x000000330f0f7c10 */ /* 0x000fe4000ffde0ff */
        /* <DEDUP_REMOVED lines=20> */
[----:B-1----:R-:W3:Y:S04]  /*135a70*/  LDL.LU R42, [R1+0x304c] ;  /* 0x00304c00012a7983 */ /* 0x002ee80000300800 */
        /* <DEDUP_REMOVED lines=8> */
[----:B------:R4:W-:Y:S04]  /*135b00*/  STL [R1+0x3074], R48 ;  /* 0x0030743001007387 */ /* 0x0009e80000100800 */
[----:B-1----:R-:W3:Y:S01]  /*135b10*/  LDL.LU R43, [R1+0x3078] ;  /* 0x00307800012b7983 */ /* 0x002ee20000300800 */
[----:B------:R-:W-:Y:S02]  /*135b20*/  IADD3.X R50, PT, PT, R50, UR72, RZ, P5, !PT ;  /* 0x0000004832327c10 */ /* 0x000fe4000affe4ff */
[----:B------:R-:W-:-:S02]  /*135b30*/  IADD3 R51, P5, PT, R51, UR51, RZ ;  /* 0x0000003333337c10 */ /* 0x000fc4000ffbe0ff */
[----:B------:R-:W-:Y:S01]  /*135b40*/  IADD3.X R44, PT, PT, R44, UR72, RZ, P4, !PT ;  /* 0x000000482c2c7c10 */ /* 0x000fe2000a7fe4ff */
[----:B------:R1:W-:Y:S04]  /*135b50*/  STL [R1+0x30a0], R49 ;  /* 0x0030a03101007387 */ /* 0x0003e80000100800 */
[----:B------:R0:W-:Y:S04]  /*135b60*/  STL [R1+0x3098], R50 ;  /* 0x0030983201007387 */ /* 0x0001e80000100800 */
[----:B------:R0:W-:Y:S04]  /*135b70*/  STL [R1+0x3064], R51 ;  /* 0x0030643301007387 */ /* 0x0001e80000100800 */
        /* <DEDUP_REMOVED lines=11> */
[----:B------:R-:W-:Y:S04]  /*135c30*/  STL [R1+0x3080], R60 ;  /* 0x0030803c01007387 */ /* 0x000fe80000100800 */
        /* <DEDUP_REMOVED lines=14> */
[----:B----4-:R-:W4:Y:S04]  /*135d20*/  LDL.LU R48, [R1+0x3030] ;  /* 0x0030300001307983 */ /* 0x010f280000300800 */
[----:B-1----:R-:W4:Y:S01]  /*135d30*/  LDL.LU R49, [R1+0x6fec] ;  /* 0x006fec0001317983 */ /* 0x002f220000300800 */
[----:B---3--:R-:W-:-:S05]  /*135d40*/  IADD3 R42, P2, PT, R42, UR51, RZ ;  /* 0x000000332a2a7c10 */ /* 0x008fca000ff5e0ff */
[----:B------:R1:W-:Y:S04]  /*135d50*/  STL [R1+0x304c], R42 ;  /* 0x00304c2a01007387 */ /* 0x0003e80000100800 */
[----:B0-----:R-:W3:Y:S04]  /*135d60*/  LDL.LU R50, [R1+0x302c] ;  /* 0x00302c0001327983 */ /* 0x001ee80000300800 */
[----:B------:R-:W3:Y:S04]  /*135d70*/  LDL.LU R51, [R1+0x6ffc] ;  /* 0x006ffc0001337983 */ /* 0x000ee80000300800 */
[----:B-1----:R-:W3:Y:S04]  /*135d80*/  LDL.LU R42, [R1+0x6fb0] ;  /* 0x006fb000012a7983 */ /* 0x002ee80000300800 */
[----:B------:R-:W3:Y:S04]  /*135d90*/  LDL.LU R44, [R1+0x6ff8] ;  /* 0x006ff800012c7983 */ /* 0x000ee80000300800 */
[----:B------:R-:W3:Y:S04]  /*135da0*/  LDL.LU R46, [R1+0x6fb4] ;  /* 0x006fb400012e7983 */ /* 0x000ee80000300800 */
[----:B------:R-:W3:Y:S01]  /*135db0*/  LDL.LU R47, [R1+0x7010] ;  /* 0x00701000012f7983 */ /* 0x000ee20000300800 */
[----:B------:R-:W-:-:S05]  /*135dc0*/  IADD3.X R43, PT, PT, R43, UR72, RZ, P1, !PT ;  /* 0x000000482b2b7c10 */ /* 0x000fca0008ffe4ff */
[----:B------:R0:W-:Y:S04]  /*135dd0*/  STL [R1+0x3078], R43 ;  /* 0x0030782b01007387 */ /* 0x0001e80000100800 */
[----:B------:R-:W3:Y:S04]  /*135de0*/  LDL.LU R61, [R1+0x7854] ;  /* 0x00785400013d7983 */ /* 0x000ee80000300800 */
[----:B------:R-:W3:Y:S04]  /*135df0*/  LDL.LU R60, [R1+0x700c] ;  /* 0x00700c00013c7983 */ /* 0x000ee80000300800 */
[----:B0-----:R-:W3:Y:S01]  /*135e00*/  LDL.LU R43, [R1+0x6fb8] ;  /* 0x006fb800012b7983 */ /* 0x001ee20000300800 */
[----:B------:R-:W-:-:S05]  /*135e10*/  IMAD.SHL.U32 R3, R59, 0x80, RZ ;  /* 0x000000803b037824 */ /* 0x000fca00078e00ff */
[----:B------:R-:W-:Y:S02]  /*135e20*/  SHF.R.S32.HI R2, RZ, 0x1f, R3 ;  /* 0x0000001fff027819 */ /* 0x000fe40000011403 */
[----:B--2---:R-:W-:Y:S02]  /*135e30*/  IADD3 R56, P1, PT, R56, UR51, RZ ;  /* 0x0000003338387c10 */ /* 0x004fe4000ff3e0ff */
        /* <DEDUP_REMOVED lines=10> */
[----:B------:R-:W-:-:S03]  /*135ee0*/  IADD3 R15, P5, PT, R3, R15, RZ ;  /* 0x0000000f030f7210 */ /* 0x000fc60007fbe0ff */
        /* <DEDUP_REMOVED lines=21> */
[----:B----4-:R-:W-:-:S03]  /*136040*/  IADD3.X R48, PT, PT, R48, UR72, RZ, P6, !PT ;  /* 0x0000004830307c10 */ /* 0x010fc6000b7fe4ff */
[----:B------:R-:W-:Y:S01]  /*136050*/  STL [R1+0x6ff0], R55 ;  /* 0x006ff03701007387 */ /* 0x000fe20000100800 */
[----:B------:R-:W-:-:S03]  /*136060*/  IADD3 R49, P6, PT, R3, R49, RZ ;  /* 0x0000003103317210 */ /* 0x000fc60007fde0ff */
[----:B------:R-:W-:Y:S04]  /*136070*/  STL [R1+0x3030], R48 ;  /* 0x0030303001007387 */ /* 0x000fe80000100800 */
[----:B------:R-:W-:Y:S01]  /*136080*/  STL [R1+0x6fec], R49 ;  /* 0x006fec3101007387 */ /* 0x000fe20000100800 */
[C---:B---3--:R-:W-:Y:S01]  /*136090*/  IMAD.X R50, R2.reuse, 0x1, R50, P5 ;  /* 0x0000000102327824 */ /* 0x048fe200028e0632 */
[C---:B------:R-:W-:Y:S01]  /*1360a0*/  IADD3 R51, P5, PT, R3.reuse, R51, RZ ;  /* 0x0000003303337210 */ /* 0x040fe20007fbe0ff */
[----:B------:R-:W-:Y:S01]  /*1360b0*/  IMAD.X R42, R2, 0x1, R42, P4 ;  /* 0x00000001022a7824 */ /* 0x000fe200020e062a */
[----:B------:R-:W-:-:S04]  /*1360c0*/  IADD3 R44, P4, PT, R3, R44, RZ ;  /* 0x0000002c032c7210 */ /* 0x000fc80007f9e0ff */
[----:B------:R0:W-:Y:S01]  /*1360d0*/  STL [R1+0x6fb0], R42 ;  /* 0x006fb02a01007387 */ /* 0x0001e20000100800 */
[----:B------:R-:W-:-:S03]  /*1360e0*/  IMAD.X R46, R2, 0x1, R46, P3 ;  /* 0x00000001022e7824 */ /* 0x000fc600018e062e */
[----:B------:R1:W-:Y:S01]  /*1360f0*/  STL [R1+0x302c], R50 ;  /* 0x00302c3201007387 */ /* 0x0003e20000100800 */
[----:B------:R-:W-:-:S03]  /*136100*/  IADD3 R47, P3, PT, R3, R47, RZ ;  /* 0x0000002f032f7210 */ /* 0x000fc60007f7e0ff */
[----:B0-----:R-:W2:Y:S04]  /*136110*/  LDL.LU R42, [R1+0x701c] ;  /* 0x00701c00012a7983 */ /* 0x001ea80000300800 */
[----:B------:R0:W-:Y:S04]  /*136120*/  STL [R1+0x6ffc], R51 ;  /* 0x006ffc3301007387 */ /* 0x0001e80000100800 */
[----:B------:R-:W-:Y:S04]  /*136130*/  STL [R1+0x6ff8], R44 ;  /* 0x006ff82c01007387 */ /* 0x000fe80000100800 */
[----:B------:R-:W-:Y:S04]  /*136140*/  STL [R1+0x6fb4], R46 ;  /* 0x006fb42e01007387 */ /* 0x000fe80000100800 */
[----:B------:R-:W-:Y:S04]  /*136150*/  STL [R1+0x7010], R47 ;  /* 0x0070102f01007387 */ /* 0x000fe80000100800 */
[----:B------:R-:W3:Y:S01]  /*136160*/  LDL.LU R11, [R1+0x6fbc] ;  /* 0x006fbc00010b7983 */ /* 0x000ee20000300800 */
[----:B------:R-:W-:Y:S01]  /*136170*/  IMAD.X R61, R2, 0x1, R61, P2 ;  /* 0x00000001023d7824 */ /* 0x000fe200010e063d */
[----:B------:R-:W-:-:S04]  /*136180*/  IADD3 R60, P2, PT, R3, R60, RZ ;  /* 0x0000003c033c7210 */ /* 0x000fc80007f5e0ff */
[----:B------:R-:W-:Y:S01]  /*136190*/  STL [R1+0x7854], R61 ;  /* 0x0078543d01007387 */ /* 0x000fe20000100800 */
[----:B------:R-:W-:-:S03]  /*1361a0*/  IMAD.X R43, R2, 0x1, R43, P1 ;  /* 0x00000001022b7824 */ /* 0x000fc600008e062b */
        /* <DEDUP_REMOVED lines=23> */
[----:B0-----:R-:W4:Y:S04]  /*136320*/  LDL.LU R51, [R1+0x7000] ;  /* 0x0070000001337983 */ /* 0x001f280000300800 */
[----:B------:R-:W4:Y:S04]  /*136330*/  LDL.LU R43, [R1+0x707c] ;  /* 0x00707c00012b7983 */ /* 0x000f280000300800 */
[----:B------:R-:W4:Y:S04]  /*136340*/  LDL.LU R44, [R1+0x7014] ;  /* 0x00701400012c7983 */ /* 0x000f280000300800 */
[----:B------:R-:W4:Y:S04]  /*136350*/  LDL.LU R46, [R1+0x7078] ;  /* 0x00707800012e7983 */ /* 0x000f280000300800 */
[----:B------:R-:W4:Y:S01]  /*136360*/  LDL.LU R47, [R1+0x7028] ;  /* 0x00702800012f7983 */ /* 0x000f220000300800 */
[----:B--2---:R-:W-:-:S05]  /*136370*/  IADD3 R42, P1, PT, R3, R42, RZ ;  /* 0x0000002a032a7210 */ /* 0x004fca0007f3e0ff */
[----:B------:R0:W-:Y:S04]  /*136380*/  STL [R1+0x701c], R42 ;  /* 0x00701c2a01007387 */ /* 0x0001e80000100800 */
[----:B------:R-:W2:Y:S04]  /*136390*/  LDL.LU R61, [R1+0x7090] ;  /* 0x00709000013d7983 */ /* 0x000ea80000300800 */
[----:B------:R-:W2:Y:S04]  /*1363a0*/  LDL.LU R60, [R1+0x7024] ;  /* 0x00702400013c7983 */ /* 0x000ea80000300800 */
[----:B0-----:R-:W2:Y:S01]  /*1363b0*/  LDL.LU R42, [R1+0x708c] ;  /* 0x00708c00012a7983 */ /* 0x001ea20000300800 */
[----:B---3--:R-:W-:-:S05]  /*1363c0*/  IMAD.X R11, R2, 0x1, R11, P0 ;  /* 0x00000001020b7824 */ /* 0x008fca00000e060b */
[----:B------:R-:W-:Y:S01]  /*1363d0*/  STL [R1+0x6fbc], R11 ;  /* 0x006fbc0b01007387 */ /* 0x000fe20000100800 */
[----:B----4-:R-:W-:Y:S01]  /*1363e0*/  IADD3 R56, P0, PT, R3, R56, RZ ;  /* 0x0000003803387210 */ /* 0x010fe20007f1e0ff */
[----:B------:R-:W-:-:S04]  /*1363f0*/  IMAD.X R57, R2, 0x1, R57, P6 ;  /* 0x0000000102397824 */ /* 0x000fc800030e0639 */
[----:B------:R-:W-:Y:S01]  /*136400*/  STL [R1+0x7018], R56 ;  /* 0x0070183801007387 */ /* 0x000fe20000100800 */
[----:B------:R-:W-:-:S03]  /*136410*/  IADD3 R58, P6, PT, R3, R58, RZ ;  /* 0x0000003a033a7210 */ /* 0x000fc60007fde0ff */
[----:B------:R-:W-:Y:S01]  /*136420*/  STL [R1+0x6fc4], R57 ;  /* 0x006fc43901007387 */ /* 0x000fe20000100800 */
[----:B------:R-:W-:-:S03]  /*136430*/  IMAD.X R59, R2, 0x1, R59, P5 ;  /* 0x00000001023b7824 */ /* 0x000fc600028e063b */
        /* <DEDUP_REMOVED lines=33> */
[C---:B------:R-:W-:Y:S01]  /*136650*/  IADD3 R50, P4, PT, R3.reuse, R50, RZ ;  /* 0x0000003203327210 */ /* 0x040fe20007f9e0ff */
[C---:B------:R-:W-:Y:S01]  /*136660*/  IMAD.X R51, R2.reuse, 0x1, R51, P3 ;  /* 0x0000000102337824 */ /* 0x040fe200018e0633 */
[C---:B------:R-:W-:Y:S01]  /*136670*/  IADD3 R43, P3, PT, R3.reuse, R43, RZ ;  /* 0x0000002b032b7210 */ /* 0x040fe20007f7e0ff */
[----:B------:R-:W-:Y:S04]  /*136680*/  STL [R1+0x7004], R49 ;  /* 0x0070043101007387 */ /* 0x000fe80000100800 */
[----:B------:R0:W-:Y:S04]  /*136690*/  STL [R1+0x707c], R43 ;  /* 0x00707c2b01007387 */ /* 0x0001e80000100800 */
[----:B------:R1:W-:Y:S04]  /*1366a0*/  STL [R1+0x706c], R50 ;  /* 0x00706c3201007387 */ /* 0x0003e80000100800 */
[----:B0-----:R-:W3:Y:S01]  /*1366b0*/  LDL.LU R43, [R1+0x7020] ;  /* 0x00702000012b7983 */ /* 0x001ee20000300800 */
[C---:B------:R-:W-:Y:S01]  /*1366c0*/  IMAD.X R44, R2.reuse, 0x1, R44, P2 ;  /* 0x00000001022c7824 */ /* 0x040fe200010e062c */
[C---:B------:R-:W-:Y:S01]  /*1366d0*/  IADD3 R46, P2, PT, R3.reuse, R46, RZ ;  /* 0x0000002e032e7210 */ /* 0x040fe20007f5e0ff */
[C---:B------:R-:W-:Y:S01]  /*1366e0*/  IMAD.X R47, R2.reuse, 0x1, R47, P1 ;  /* 0x00000001022f7824 */ /* 0x040fe200008e062f */
[----:B------:R0:W-:Y:S04]  /*1366f0*/  STL [R1+0x7000], R51 ;  /* 0x0070003301007387 */ /* 0x0001e80000100800 */
[----:B------:R-:W-:Y:S04]  /*136700*/  STL [R1+0x7014], R44 ;  /* 0x0070142c01007387 */ /* 0x000fe80000100800 */
[----:B------:R-:W-:Y:S04]  /*136710*/  STL [R1+0x7078], R46 ;  /* 0x0070782e01007387 */ /* 0x000fe80000100800 */
[----:B------:R-:W-:Y:S04]  /*136720*/  STL [R1+0x7028], R47 ;  /* 0x0070282f01007387 */ /* 0x000fe80000100800 */
[----:B------:R-:W4:Y:S01]  /*136730*/  LDL.LU R11, [R1+0x709c] ;  /* 0x00709c00010b7983 */ /* 0x000f220000300800 */
[----:B--2---:R-:W-:Y:S01]  /*136740*/  IADD3 R61, P1, PT, R3, R61, RZ ;  /* 0x0000003d033d7210 */ /* 0x004fe20007f3e0ff */
[----:B------:R-:W-:-:S04]  /*136750*/  IMAD.X R60, R2, 0x1, R60, P0 ;  /* 0x00000001023c7824 */ /* 0x000fc800000e063c */
[----:B------:R-:W-:Y:S01]  /*136760*/  STL [R1+0x7090], R61 ;  /* 0x0070903d01007387 */ /* 0x000fe20000100800 */
[----:B------:R-:W-:-:S03]  /*136770*/  IADD3 R42, P0, PT, R3, R42, RZ ;  /* 0x0000002a032a7210 */ /* 0x000fc60007f1e0ff */
        /* <DEDUP_REMOVED lines=22> */
[----:B-1----:R-:W2:Y:S04]  /*1368e0*/  LDL.LU R50, [R1+0x7084] ;  /* 0x0070840001327983 */ /* 0x002ea80000300800 */
[----:B0-----:R-:W2:Y:S04]  /*1368f0*/  LDL.LU R51, [R1+0x70ec] ;  /* 0x0070ec0001337983 */ /* 0x001ea80000300800 */
[----:B------:R-:W2:Y:S04]  /*136900*/  LDL.LU R42, [R1+0x7080] ;  /* 0x00708000012a7983 */ /* 0x000ea80000300800 */
[----:B------:R-:W2:Y:S04]  /*136910*/  LDL.LU R44, [R1+0x70fc] ;  /* 0x0070fc00012c7983 */ /* 0x000ea80000300800 */
[----:B------:R-:W2:Y:S04]  /*136920*/  LDL.LU R46, [R1+0x7094] ;  /* 0x00709400012e7983 */ /* 0x000ea80000300800 */
[----:B------:R-:W2:Y:S01]  /*136930*/  LDL.LU R47, [R1+0x70f8] ;  /* 0x0070f800012f7983 */ /* 0x000ea20000300800 */
[----:B---3--:R-:W-:-:S05]  /*136940*/  IMAD.X R43, R2, 0x1, R43, P6 ;  /* 0x00000001022b7824 */ /* 0x008fca00030e062b */
[----:B------:R0:W-:Y:S04]  /*136950*/  STL [R1+0x7020], R43 ;  /* 0x0070202b01007387 */ /* 0x0001e80000100800 */
[----:B------:R-:W3:Y:S04]  /*136960*/  LDL.LU R61, [R1+0x70a8] ;  /* 0x0070a800013d7983 */ /* 0x000ee80000300800 */
[----:B------:R-:W3:Y:S04]  /*136970*/  LDL.LU R60, [R1+0x7110] ;  /* 0x00711000013c7983 */ /* 0x000ee80000300800 */
[----:B0-----:R-:W3:Y:S01]  /*136980*/  LDL.LU R43, [R1+0x70a4] ;  /* 0x0070a400012b7983 */ /* 0x001ee20000300800 */
[----:B----4-:R-:W-:-:S05]  /*136990*/  IADD3 R11, P6, PT, R3, R11, RZ ;  /* 0x0000000b030b7210 */ /* 0x010fca0007fde0ff */
[----:B------:R-:W-:Y:S01]  /*1369a0*/  STL [R1+0x709c], R11 ;  /* 0x00709c0b01007387 */ /* 0x000fe20000100800 */
[----:B--2---:R-:W-:Y:S01]  /*1369b0*/  IMAD.X R56, R2, 0x1, R56, P5 ;  /* 0x0000000102387824 */ /* 0x004fe200028e0638 */
[----:B------:R-:W-:-:S04]  /*1369c0*/  IADD3 R57, P5, PT, R3, R57, RZ ;  /* 0x0000003903397210 */ /* 0x000fc80007fbe0ff */
        /* <DEDUP_REMOVED lines=51> */
[----:B------:R-:W4:Y:S01]  /*136d00*/  LDL.LU R11, [R1+0x70a0] ;  /* 0x0070a000010b7983 */ /* 0x000f220000300800 */
[----:B---3--:R-:W-:Y:S01]  /*136d10*/  IMAD.X R61, R2, 0x1, R61, P6 ;  /* 0x00000001023d7824 */ /* 0x008fe200030e063d */
[----:B------:R-:W-:-:S04]  /*136d20*/  IADD3 R60, P6, PT, R3, R60, RZ ;  /* 0x0000003c033c7210 */ /* 0x000fc80007fde0ff */
[----:B------:R-:W-:Y:S01]  /*136d30*/  STL [R1+0x70a8], R61 ;  /* 0x0070a83d01007387 */ /* 0x000fe20000100800 */
[----:B------:R-:W-:-:S03]  /*136d40*/  IMAD.X R43, R2, 0x1, R43, P5 ;  /* 0x00000001022b7824 */ /* 0x000fc600028e062b */
        /* <DEDUP_REMOVED lines=22> */
[----:B-1----:R-:W3:Y:S04]  /*136eb0*/  LDL.LU R50, [R1+0x7170] ;  /* 0x0071700001327983 */ /* 0x002ee80000300800 */
[----:B0-----:R-:W3:Y:S04]  /*136ec0*/  LDL.LU R51, [R1+0x7104] ;  /* 0x0071040001337983 */ /* 0x001ee80000300800 */
[----:B------:R-:W3:Y:S04]  /*136ed0*/  LDL.LU R43, [R1+0x716c] ;  /* 0x00716c00012b7983 */ /* 0x000ee80000300800 */
[----:B------:R-:W3:Y:S04]  /*136ee0*/  LDL.LU R44, [R1+0x7100] ;  /* 0x00710000012c7983 */ /* 0x000ee80000300800 */
[----:B------:R-:W3:Y:S04]  /*136ef0*/  LDL.LU R46, [R1+0x717c] ;  /* 0x00717c00012e7983 */ /* 0x000ee80000300800 */
[----:B------:R-:W3:Y:S01]  /*136f00*/  LDL.LU R47, [R1+0x7114] ;  /* 0x00711400012f7983 */ /* 0x000ee20000300800 */
[----:B--2---:R-:W-:-:S05]  /*136f10*/  IADD3 R42, P5, PT, R3, R42, RZ ;  /* 0x0000002a032a7210 */ /* 0x004fca0007fbe0ff */
[----:B------:R0:W-:Y:S04]  /*136f20*/  STL [R1+0x710c], R42 ;  /* 0x00710c2a01007387 */ /* 0x0001e80000100800 */
[----:B------:R-:W2:Y:S04]  /*136f30*/  LDL.LU R61, [R1+0x7178] ;  /* 0x00717800013d7983 */ /* 0x000ea80000300800 */
[----:B------:R-:W2:Y:S04]  /*136f40*/  LDL.LU R60, [R1+0x7128] ;  /* 0x00712800013c7983 */ /* 0x000ea80000300800 */
[----:B0-----:R-:W2:Y:S01]  /*136f50*/  LDL.LU R42, [R1+0x7190] ;  /* 0x00719000012a7983 */ /* 0x001ea20000300800 */
[----:B----4-:R-:W-:-:S05]  /*136f60*/  IMAD.X R11, R2, 0x1, R11, P4 ;  /* 0x00000001020b7824 */ /* 0x010fca00020e060b */
[----:B------:R-:W-:Y:S01]  /*136f70*/  STL [R1+0x70a0], R11 ;  /* 0x0070a00b01007387 */ /* 0x000fe20000100800 */
[----:B---3--:R-:W-:Y:S01]  /*136f80*/  IADD3 R56, P4, PT, R3, R56, RZ ;  /* 0x0000003803387210 */ /* 0x008fe20007f9e0ff */
        /* <DEDUP_REMOVED lines=1165> */
[----:B------:R4:W-:Y:S04]  /*13b860*/  STL [R1+0x76e8], R44 ;  /* 0x0076e82c01007387 */ /* 0x0009e80000100800 */
[----:B------:R0:W-:Y:S04]  /*13b870*/  STL [R1+0x7750], R46 ;  /* 0x0077502e01007387 */ /* 0x0001e80000100800 */
[----:B------:R0:W-:Y:S04]  /*13b880*/  STL [R1+0x76e4], R47 ;  /* 0x0076e42f01007387 */ /* 0x0001e80000100800 */
[----:B------:R-:W3:Y:S01]  /*13b890*/  LDL.LU R11, [R1+0x7758] ;  /* 0x00775800010b7983 */ /* 0x000ee20000300800 */
[----:B--2---:R-:W-:Y:S01]  /*13b8a0*/  IADD3 R61, P1, PT, R3, R61, RZ ;  /* 0x0000003d033d7210 */ /* 0x004fe20007f3e0ff */
[----:B------:R-:W-:-:S04]  /*13b8b0*/  IMAD.X R60, R2, 0x1, R60, P0 ;  /* 0x00000001023c7824 */ /* 0x000fc800000e063c */
[----:B------:R2:W-:Y:S01]  /*13b8c0*/  STL [R1+0x774c], R61 ;  /* 0x00774c3d01007387 */ /* 0x0005e20000100800 */
[----:B------:R-:W-:-:S03]  /*13b8d0*/  IADD3 R42, P0, PT, R3, R42, RZ ;  /* 0x0000002a032a7210 */ /* 0x000fc60007f1e0ff */
[----:B------:R-:W3:Y:S04]  /*13b8e0*/  LDL.LU R56, [R1+0x7708] ;  /* 0x0077080001387983 */ /* 0x000ee80000300800 */
[----:B------:R0:W-:Y:S04]  /*13b8f0*/  STL [R1+0x76e0], R60 ;  /* 0x0076e03c01007387 */ /* 0x0001e80000100800 */
        /* <DEDUP_REMOVED lines=22> */
[----:B----4-:R-:W4:Y:S04]  /*13ba60*/  LDL.LU R44, [R1+0x7754] ;  /* 0x00775400012c7983 */ /* 0x010f280000300800 */
[----:B------:R-:W4:Y:S04]  /*13ba70*/  LDL.LU R46, [R1+0x7768] ;  /* 0x00776800012e7983 */ /* 0x000f280000300800 */
[----:B------:R-:W4:Y:S04]  /*13ba80*/  LDL.LU R47, [R1+0x7764] ;  /* 0x00776400012f7983 */ /* 0x000f280000300800 */
[----:B--2---:R-:W2:Y:S01]  /*13ba90*/  LDL.LU R61, [R1+0x7760] ;  /* 0x00776000013d7983 */ /* 0x004ea20000300800 */
[----:B---3--:R-:W-:-:S05]  /*13baa0*/  IMAD.X R43, R2, 0x1, R43, P6 ;  /* 0x00000001022b7824 */ /* 0x008fca00030e062b */
[----:B------:R0:W-:Y:S04]  /*13bab0*/  STL [R1+0x76f4], R43 ;  /* 0x0076f42b01007387 */ /* 0x0001e80000100800 */
[----:B------:R-:W3:Y:S04]  /*13bac0*/  LDL.LU R60, [R1+0x7774] ;  /* 0x00777400013c7983 */ /* 0x000ee80000300800 */
[----:B------:R-:W3:Y:S04]  /*13bad0*/  LDL.LU R42, [R1+0x7784] ;  /* 0x00778400012a7983 */ /* 0x000ee80000300800 */
[----:B0-----:R-:W3:Y:S01]  /*13bae0*/  LDL.LU R43, [R1+0x7780] ;  /* 0x00778000012b7983 */ /* 0x001ee20000300800 */
[----:B------:R-:W-:-:S05]  /*13baf0*/  IADD3 R11, P6, PT, R3, R11, RZ ;  /* 0x0000000b030b7210 */ /* 0x000fca0007fde0ff */
[----:B------:R1:W-:Y:S01]  /*13bb00*/  STL [R1+0x7758], R11 ;  /* 0x0077580b01007387 */ /* 0x0003e20000100800 */
[----:B------:R-:W-:Y:S01]  /*13bb10*/  IMAD.X R56, R2, 0x1, R56, P5 ;  /* 0x0000000102387824 */ /* 0x000fe200028e0638 */
[----:B------:R-:W-:-:S04]  /*13bb20*/  IADD3 R57, P5, PT, R3, R57, RZ ;  /* 0x0000003903397210 */ /* 0x000fc80007fbe0ff */
[----:B------:R1:W-:Y:S01]  /*13bb30*/  STL [R1+0x7708], R56 ;  /* 0x0077083801007387 */ /* 0x0003e20000100800 */
[----:B------:R-:W-:-:S03]  /*13bb40*/  IMAD.X R58, R2, 0x1, R58, P4 ;  /* 0x00000001023a7824 */ /* 0x000fc600020e063a */
[----:B------:R1:W-:Y:S01]  /*13bb50*/  STL [R1+0x7770], R57 ;  /* 0x0077703901007387 */ /* 0x0003e20000100800 */
[----:B------:R-:W-:-:S03]  /*13bb60*/  IADD3 R59, P4, PT, R3, R59, RZ ;  /* 0x0000003b033b7210 */ /* 0x000fc60007f9e0ff */
        /* <DEDUP_REMOVED lines=37> */
[----:B----4-:R-:W-:-:S03]  /*13bdc0*/  IMAD.X R44, R2, 0x1, R44, P1 ;  /* 0x00000001022c7824 */ /* 0x010fc600008e062c */
[----:B------:R1:W-:Y:S01]  /*13bdd0*/  STL [R1+0x7798], R51 ;  /* 0x0077983301007387 */ /* 0x0003e20000100800 */
[----:B------:R-:W-:-:S03]  /*13bde0*/  IMAD.X R46, R2, 0x1, R46, P0 ;  /* 0x00000001022e7824 */ /* 0x000fc600000e062e */
[----:B------:R1:W-:Y:S01]  /*13bdf0*/  STL [R1+0x7754], R44 ;  /* 0x0077542c01007387 */ /* 0x0003e20000100800 */
[----:B------:R-:W-:-:S03]  /*13be00*/  IMAD.X R47, R2, 0x1, R47, P6 ;  /* 0x00000001022f7824 */ /* 0x000fc600030e062f */
[----:B------:R1:W-:Y:S01]  /*13be10*/  STL [R1+0x7768], R46 ;  /* 0x0077682e01007387 */ /* 0x0003e20000100800 */
[----:B--2---:R-:W-:-:S03]  /*13be20*/  IMAD.X R61, R2, 0x1, R61, P5 ;  /* 0x00000001023d7824 */ /* 0x004fc600028e063d */
[----:B------:R1:W-:Y:S04]  /*13be30*/  STL [R1+0x7764], R47 ;  /* 0x0077642f01007387 */ /* 0x0003e80000100800 */
[----:B------:R1:W-:Y:S01]  /*13be40*/  STL [R1+0x7760], R61 ;  /* 0x0077603d01007387 */ /* 0x0003e20000100800 */
[----:B------:R-:W-:Y:S01]  /*13be50*/  ISETP.NE.U32.AND P1, PT, R45, UR23, PT ;  /* 0x000000172d007c0c */ /* 0x000fe2000bf25070 */
[C---:B---3--:R-:W-:Y:S02]  /*13be60*/  IMAD.X R60, R2.reuse, 0x1, R60, P4 ;  /* 0x00000001023c7824 */ /* 0x048fe400020e063c */
[C---:B------:R-:W-:Y:S02]  /*13be70*/  IMAD.X R42, R2.reuse, 0x1, R42, P3 ;  /* 0x00000001022a7824 */ /* 0x040fe400018e062a */
[----:B------:R-:W-:-:S05]  /*13be80*/  IMAD.X R43, R2, 0x1, R43, P2 ;  /* 0x00000001022b7824 */ /* 0x000fca00010e062b */
[----:B------:R1:W-:Y:S04]  /*13be90*/  STL [R1+0x7780], R43 ;  /* 0x0077802b01007387 */ /* 0x0003e80000100800 */
[----:B------:R1:W-:Y:S04]  /*13bea0*/  STL [R1+0x7774], R60 ;  /* 0x0077743c01007387 */ /* 0x0003e80000100800 */
[----:B------:R1:W-:Y:S01]  /*13beb0*/  STL [R1+0x7784], R42 ;  /* 0x0077842a01007387 */ /* 0x0003e20000100800 */
[----:B------:R-:W-:Y:S05]  /*13bec0*/  @P1 BRA `(.L_x_1) ;  /* 0xffffef8400801947 */ /* 0x000fea000383ffff */
.L_x_0:
[----:B------:R-:W3:Y:S01]  /*13bed0*/  LDL R9, [R1+0x2fd4] ;  /* 0x002fd40001097983 */ /* 0x000ee20000100800 */
[----:B------:R-:W3:Y:S01]  /*13bee0*/  LDCU UR36, c[0x0][0x3b4] ;  /* 0x00007680ff2477ac */ /* 0x000ee20008000800 */
[----:B------:R-:W0:Y:S02]  /*13bef0*/  LDC R26, c[0x0][0x3b4] ;  /* 0x0000ed00ff1a7b82 */ /* 0x000e240000000800 */
[----:B------:R-:W4:Y:S01]  /*13bf00*/  LDL.LU R8, [R1+0xe90] ;  /* 0x000e900001087983 */ /* 0x000f220000300800 */
[----:B------:R-:W1:Y:S03]  /*13bf10*/  LDCU.64 UR42, c[0x0][0x390] ;  /* 0x00007200ff2a77ac */ /* 0x000e660008000a00 */
[----:B------:R-:W4:Y:S01]  /*13bf20*/  LDL.LU R7, [R1+0xe94] ;  /* 0x000e940001077983 */ /* 0x000f220000300800 */
[----:B------:R-:W2:Y:S01]  /*13bf30*/  LDCU UR46, c[0x0][0x3b4] ;  /* 0x00007680ff2e77ac */ /* 0x000ea20008000800 */
[----:B------:R-:W0:Y:S02]  /*13bf40*/  LDC R24, c[0x0][0x3b4] ;  /* 0x0000ed00ff187b82 */ /* 0x000e240000000800 */
[----:B------:R-:W2:Y:S01]  /*13bf50*/  LDL R5, [R1+0x2fe0] ;  /* 0x002fe00001057983 */ /* 0x000ea20000100800 */
[----:B------:R-:W0:Y:S03]  /*13bf60*/  LDCU UR47, c[0x0][0x3b4] ;  /* 0x00007680ff2f77ac */ /* 0x000e260008000800 */
[----:B------:R-:W2:Y:S01]  /*13bf70*/  LDL R6, [R1+0x2fe4] ;  /* 0x002fe40001067983 */ /* 0x000ea20000100800 */
[----:B------:R-:W0:Y:S01]  /*13bf80*/  LDCU.64 UR44, c[0x0][0x390] ;  /* 0x00007200ff2c77ac */ /* 0x000e220008000a00 */
[----:B------:R-:W0:Y:S02]  /*13bf90*/  LDC R21, c[0x0][0x3b4] ;  /* 0x0000ed00ff157b82 */ /* 0x000e240000000800 */
[----:B------:R-:W2:Y:S01]  /*13bfa0*/  LDL R4, [R1+0x2fdc] ;  /* 0x002fdc0001047983 */ /* 0x000ea20000100800 */
[----:B------:R-:W0:Y:S03]  /*13bfb0*/  LDCU.64 UR6, c[0x0][0x390] ;  /* 0x00007200ff0677ac */ /* 0x000e260008000a00 */
[----:B-----5:R4:W-:Y:S01]  /*13bfc0*/  STL [R1+0x8150], R0 ;  /* 0x0081500001007387 */ /* 0x0209e20000100800 */
[----:B------:R-:W0:Y:S01]  /*13bfd0*/  LDCU UR51, c[0x0][0x3b4] ;  /* 0x00007680ff3377ac */ /* 0x000e220008000800 */
[----:B------:R-:W0:Y:S02]  /*13bfe0*/  LDC R20, c[0x0][0x3b4] ;  /* 0x0000ed00ff147b82 */ /* 0x000e240000000800 */
[----:B------:R-:W-:Y:S01]  /*13bff0*/  STL.64 [R1+0x80b0], R58 ;  /* 0x0080b03a01007387 */ /* 0x000fe20000100a00 */
[----:B------:R-:W0:Y:S03]  /*13c000*/  LDCU.64 UR48, c[0x0][0x390] ;  /* 0x00007200ff3077ac */ /* 0x000e260008000a00 */
[----:B------:R-:W-:Y:S01]  /*13c010*/  STL.64 [R1+0x80a8], R56 ;  /* 0x0080a83801007387 */ /* 0x000fe20000100a00 */
[----:B------:R-:W0:Y:S01]  /*13c020*/  LDCU UR41, c[0x0][0x398] ;  /* 0x00007300ff2977ac */ /* 0x000e220008000800 */
[----:B-1----:R-:W1:Y:S02]  /*13c030*/  LDC R17, c[0x0][0x3b4] ;  /* 0x0000ed00ff117b82 */ /* 0x002e640000000800 */
[----:B------:R-:W-:Y:S01]  /*13c040*/  STL [R1+0x80b8], R57 ;  /* 0x0080b83901007387 */ /* 0x000fe20000100800 */
[----:B------:R-:W0:Y:S03]  /*13c050*/  LDCU UR50, c[0x0][0x398] ;  /* 0x00007300ff3277ac */ /* 0x000e260008000800 */
[----:B------:R-:W-:Y:S01]  /*13c060*/  STL.64 [R1+0x80a0], R54 ;  /* 0x0080a03601007387 */ /* 0x000fe20000100a00 */
[----:B------:R-:W0:Y:S01]  /*13c070*/  LDCU UR40, c[0x0][0x398] ;  /* 0x00007300ff2877ac */ /* 0x000e220008000800 */
[----:B------:R-:W0:Y:S02]  /*13c080*/  LDC R16, c[0x0][0x3b4] ;  /* 0x0000ed00ff107b82 */ /* 0x000e240000000800 */
[----:B------:R-:W-:Y:S01]  /*13c090*/  STL.64 [R1+0x8098], R52 ;  /* 0x0080983401007387 */ /* 0x000fe20000100a00 */
[----:B------:R-:W0:Y:S03]  /*13c0a0*/  LDCU UR39, c[0x0][0x398] ;  /* 0x00007300ff2777ac */ /* 0x000e260008000800 */
[----:B------:R-:W-:Y:S01]  /*13c0b0*/  STL [R1+0x815c], R53 ;  /* 0x00815c3501007387 */ /* 0x000fe20000100800 */
[----:B------:R-:W0:Y:S01]  /*13c0c0*/  LDCU UR38, c[0x0][0x398] ;  /* 0x00007300ff2677ac */ /* 0x000e220008000800 */
[----:B------:R-:W0:Y:S02]  /*13c0d0*/  LDC R13, c[0x0][0x3b4] ;  /* 0x0000ed00ff0d7b82 */ /* 0x000e240000000800 */
[----:B------:R-:W-:Y:S01]  /*13c0e0*/  STL.64 [R1+0x8090], R50 ;  /* 0x0080903201007387 */ /* 0x000fe20000100a00 */
[----:B------:R-:W0:Y:S03]  /*13c0f0*/  LDCU UR21, c[0x0][0x398] ;  /* 0x00007300ff1577ac */ /* 0x000e260008000800 */
[----:B------:R-:W-:Y:S01]  /*13c100*/  STL.64 [R1+0x8088], R48 ;  /* 0x0080883001007387 */ /* 0x000fe20000100a00 */
[----:B------:R-:W0:Y:S01]  /*13c110*/  LDCU UR20, c[0x0][0x398] ;  /* 0x00007300ff1477ac */ /* 0x000e220008000800 */
[----:B------:R-:W0:Y:S02]  /*13c120*/  LDC R12, c[0x0][0x3b4] ;  /* 0x0000ed00ff0c7b82 */ /* 0x000e240000000800 */
[----:B------:R-:W-:Y:S01]  /*13c130*/  STL [R1+0x8080], R61 ;  /* 0x0080803d01007387 */ /* 0x000fe20000100800 */
[----:B------:R-:W0:Y:S01]  /*13c140*/  LDCU UR19, c[0x0][0x398] ;  /* 0x00007300ff1377ac */ /* 0x000e220008000800 */
[----:B------:R-:W0:Y:S04]  /*13c150*/  LDCU UR18, c[0x0][0x398] ;  /* 0x00007300ff1277ac */ /* 0x000e280008000800 */
[----:B------:R-:W0:Y:S01]  /*13c160*/  LDC R10, c[0x0][0x3b4] ;  /* 0x0000ed00ff0a7b82 */ /* 0x000e220000000800 */
[----:B--2---:R-:W-:Y:S01]  /*13c170*/  LOP3.LUT R2, R2, 0xffefffff, RZ, 0xc0, !PT ;  /* 0xffefffff02027812 */ /* 0x004fe200078ec0ff */
[----:B------:R-:W2:Y:S01]  /*13c180*/  LDCU UR17, c[0x0][0x398] ;  /* 0x00007300ff1177ac */ /* 0x000ea20008000800 */
        /* <DEDUP_REMOVED lines=39> */
[----:B------:R-:W-:Y:S01]  /*13c400*/  UMOV UR4, 0x400 ;  /* 0x0000040000047882 */ /* 0x000fe20000000000 */
        /* <DEDUP_REMOVED lines=9> */
[----:B---3--:R-:W-:Y:S01]  /*13c4a0*/  IMAD R34, R9, UR36, RZ ;  /* 0x0000002409227c24 */ /* 0x008fe2000f8e02ff */
[----:B------:R-:W3:Y:S04]  /*13c4b0*/  LDCU.64 UR36, c[0x0][0x390] ;  /* 0x00007200ff2477ac */ /* 0x000ee80008000a00 */
[----:B------:R-:W-:Y:S01]  /*13c4c0*/  IADD3 R35, P0, PT, R34, UR42, RZ ;  /* 0x0000002a22237c10 */ /* 0x000fe2000ff1e0ff */
[----:B0-----:R-:W-:Y:S01]  /*13c4d0*/  IMAD R26, R26, 0x80, R34 ;  /* 0x000000801a1a7824 */ /* 0x001fe200078e0222 */
[----:B----4-:R-:W-:-:S02]  /*13c4e0*/  F2FP.SATFINITE.E5M2.F32.PACK_AB_MERGE_C R0, R7, R8, RZ ;  /* 0x000000080700723e */ /* 0x010fc400048060ff */
[----:B------:R-:W-:Y:S01]  /*13c4f0*/  LEA.HI.X.SX32 R34, R34, UR43, 0x1, P0 ;  /* 0x0000002b22227c11 */ /* 0x000fe200080f0eff */
[----:B------:R-:W0:Y:S01]  /*13c500*/  LDCU.64 UR42, c[0x0][0x390] ;  /* 0x00007200ff2a77ac */ /* 0x000e220008000a00 */
[----:B------:R-:W-:Y:S01]  /*13c510*/  IMAD R30, R5, UR46, RZ ;  /* 0x0000002e051e7c24 */ /* 0x000fe2000f8e02ff */
[----:B------:R4:W-:Y:S01]  /*13c520*/  STL [R1+0xc0], R0 ;  /* 0x0000c00001007387 */ /* 0x0009e20000100800 */
[----:B------:R-:W-:-:S03]  /*13c530*/  IMAD R31, R6, UR47, RZ ;  /* 0x0000002f061f7c24 */ /* 0x000fc6000f8e02ff */
[----:B------:R-:W-:Y:S01]  /*13c540*/  STL [R1+0x8154], R35 ;  /* 0x0081542301007387 */ /* 0x000fe20000100800 */
[----:B------:R-:W-:Y:S01]  /*13c550*/  IADD3 R32, P1, PT, R30, UR6, RZ ;  /* 0x000000061e207c10 */ /* 0x000fe2000ff3e0ff */
[----:B------:R-:W-:Y:S02]  /*13c560*/  IMAD R27, R4, UR51, RZ ;  /* 0x00000033041b7c24 */ /* 0x000fe4000f8e02ff */
[----:B------:R-:W-:Y:S01]  /*13c570*/  STL [R1+0x8158], R34 ;  /* 0x0081582201007387 */ /* 0x000fe20000100800 */
[C---:B------:R-:W-:Y:S01]  /*13c580*/  IADD3 R33, P0, PT, R31.reuse, UR44, RZ ;  /* 0x0000002c1f217c10 */ /* 0x040fe2000ff1e0ff */
[----:B------:R-:W-:Y:S01]  /*13c590*/  IMAD R24, R24, 0x20, R26 ;  /* 0x0000002018187824 */ /* 0x000fe200078e021a */
[----:B------:R-:W-:Y:S01]  /*13c5a0*/  LEA.HI.X.SX32 R30, R30, UR7, 0x1, P1 ;  /* 0x000000071e1e7c11 */ /* 0x000fe200088f0eff */
[----:B------:R-:W4:Y:S01]  /*13c5b0*/  LDL.LU R11, [R1+0xe98] ;  /* 0x000e9800010b7983 */ /* 0x000f220000300800 */
[----:B------:R-:W-:Y:S01]  /*13c5c0*/  LEA.HI.X.SX32 R31, R31, UR45, 0x1, P0 ;  /* 0x0000002d1f1f7c11 */ /* 0x000fe200080f0eff */
[----:B------:R-:W0:Y:S01]  /*13c5d0*/  LDCU.64 UR44, c[0x0][0x390] ;  /* 0x00007200ff2c77ac */ /* 0x000e220008000a00 */
[----:B------:R-:W0:Y:S01]  /*13c5e0*/  LDC R8, c[0x0][0x3b4] ;  /* 0x0000ed00ff087b82 */ /* 0x000e220000000800 */
[----:B------:R-:W4:Y:S01]  /*13c5f0*/  LDL.LU R5, [R1+0xe9c] ;  /* 0x000e9c0001057983 */ /* 0x000f220000300800 */
[----:B------:R-:W-:Y:S01]  /*13c600*/  IMAD R21, R21, 0x20, R24 ;  /* 0x0000002015157824 */ /* 0x000fe200078e0218 */
[----:B------:R-:W0:Y:S02]  /*13c610*/  LDCU.64 UR46, c[0x0][0x390] ;  /* 0x00007200ff2e77ac */ /* 0x000e240008000a00 */
[----:B------:R-:W2:Y:S01]  /*13c620*/  LDL.LU R38, [R1+0xf50] ;  /* 0x000f500001267983 */ /* 0x000ea20000300800 */
[----:B------:R-:W0:Y:S02]  /*13c630*/  LDCU.64 UR6, c[0x0][0x390] ;  /* 0x00007200ff0677ac */ /* 0x000e240008000a00 */
[----:B------:R-:W0:Y:S01]  /*13c640*/  LDC R6, c[0x0][0x3b4] ;  /* 0x0000ed00ff067b82 */ /* 0x000e220000000800 */
[----:B------:R-:W2:Y:S01]  /*13c650*/  LDL.LU R9, [R1+0xf54] ;  /* 0x000f540001097983 */ /* 0x000ea20000300800 */
[----:B------:R-:W0:Y:S03]  /*13c660*/  LDCU UR51, c[0x0][0x398] ;  /* 0x00007300ff3377ac */ /* 0x000e260008000800 */
[----:B------:R-:W2:Y:S03]  /*13c670*/  LDL.LU R39, [R1+0xf58] ;  /* 0x000f580001277983 */ /* 0x000ea60000300800 */
[----:B------:R-:W0:Y:S01]  /*13c680*/  LDC R4, c[0x0][0x3b4] ;  /* 0x0000ed00ff047b82 */ /* 0x000e220000000800 */
[----:B------:R-:W2:Y:S04]  /*13c690*/  LDL.LU R7, [R1+0xf5c] ;  /* 0x000f5c0001077983 */ /* 0x000ea80000300800 */
[----:B------:R-:W2:Y:S04]  /*13c6a0*/  LDL.LU R41, [R1+0xf40] ;  /* 0x000f400001297983 */ /* 0x000ea80000300800 */
[----:B------:R-:W2:Y:S04]  /*13c6b0*/  LDL.LU R36, [R1+0xf44] ;  /* 0x000f440001247983 */ /* 0x000ea80000300800 */
[----:B------:R-:W2:Y:S04]  /*13c6c0*/  LDL.LU R47, [R1+0xf48] ;  /* 0x000f4800012f7983 */ /* 0x000ea80000300800 */
[----:B------:R-:W2:Y:S01]  /*13c6d0*/  LDL.LU R42, [R1+0xf4c] ;  /* 0x000f4c00012a7983 */ /* 0x000ea20000300800 */
[----:B---3--:R-:W-:-:S02]  /*13c6e0*/  IADD3 R28, P1, PT, R26, UR36, RZ ;  /* 0x000000241a1c7c10 */ /* 0x008fc4000ff3e0ff */
[----:B------:R-:W-:Y:S02]  /*13c6f0*/  IADD3 R29, P0, PT, R27, UR48, RZ ;  /* 0x000000301b1d7c10 */ /* 0x000fe4000ff1e0ff */
[----:B----4-:R-:W-:Y:S01]  /*13c700*/  F2FP.SATFINITE.E5M2.F32.PACK_AB_MERGE_C R0, R5, R11, RZ ;  /* 0x0000000b0500723e */ /* 0x010fe200048060ff */
[----:B------:R-:W-:Y:S01]  /*13c710*/  IMAD R20, R20, 0x20, R21 ;  /* 0x0000002014147824 */ /* 0x000fe200078e0215 */
[----:B------:R-:W-:Y:S01]  /*13c720*/  LEA.HI.X.SX32 R26, R26, UR37, 0x1, P1 ;  /* 0x000000251a1a7c11 */ /* 0x000fe200088f0eff */
[----:B------:R-:W3:Y:S02]  /*13c730*/  LDCU.64 UR36, c[0x0][0x390] ;  /* 0x00007200ff2477ac */ /* 0x000ee40008000a00 */
[----:B------:R2:W-:Y:S01]  /*13c740*/  STL [R1+0xbc], R0 ;  /* 0x0000bc0001007387 */ /* 0x0005e20000100800 */
[----:B------:R-:W4:Y:S03]  /*13c750*/  LDCU UR48, c[0x0][0x398] ;  /* 0x00007300ff3077ac */ /* 0x000f260008000800 */
[----:B------:R-:W4:Y:S04]  /*13c760*/  LDL.LU R37, [R1+0xf30] ;  /* 0x000f300001257983 */ /* 0x000f280000300800 */
[----:B------:R-:W4:Y:S01]  /*13c770*/  LDL.LU R5, [R1+0xf34] ;  /* 0x000f340001057983 */ /* 0x000f220000300800 */
[----:B--2---:R-:W-:-:S03]  /*13c780*/  F2FP.SATFINITE.E5M2.F32.PACK_AB_MERGE_C R0, R9, R38, RZ ;  /* 0x000000260900723e */ /* 0x004fc600048060ff */
[----:B------:R-:W2:Y:S04]  /*13c790*/  LDL.LU R46, [R1+0xf38] ;  /* 0x000f3800012e7983 */ /* 0x000ea80000300800 */
[----:B------:R-:W2:Y:S04]  /*13c7a0*/  LDL.LU R45, [R1+0xf3c] ;  /* 0x000f3c00012d7983 */ /* 0x000ea80000300800 */
[----:B------:R0:W-:Y:S04]  /*13c7b0*/  STL [R1+0x292c], R0 ;  /* 0x00292c0001007387 */ /* 0x0001e80000100800 */
[----:B------:R-:W2:Y:S04]  /*13c7c0*/  LDL.LU R44, [R1+0xf20] ;  /* 0x000f2000012c7983 */ /* 0x000ea80000300800 */
[----:B------:R-:W2:Y:S01]  /*13c7d0*/  LDL.LU R38, [R1+0xf24] ;  /* 0x000f240001267983 */ /* 0x000ea20000300800 */
[----:B------:R-:W-:Y:S01]  /*13c7e0*/  LEA.HI.X.SX32 R27, R27, UR49, 0x1, P0 ;  /* 0x000000311b1b7c11 */ /* 0x000fe200080f0eff */
[----:B-1----:R-:W-:Y:S01]  /*13c7f0*/  IMAD R17, R17, 0x20, R20 ;  /* 0x0000002011117824 */ /* 0x002fe200078e0214 */
[----:B0-----:R-:W-:Y:S01]  /*13c800*/  IADD3 R25, P0, PT, R24, UR42, RZ ;  /* 0x0000002a18197c10 */ /* 0x001fe2000ff1e0ff */
[----:B------:R-:W2:Y:S01]  /*13c810*/  LDL.LU R40, [R1+0xf28] ;  /* 0x000f280001287983 */ /* 0x000ea20000300800 */
[----:B------:R-:W-:Y:S01]  /*13c820*/  IADD3 R22, P1, PT, R20, UR44, RZ ;  /* 0x0000002c14167c10 */ /* 0x000fe2000ff3e0ff */
[----:B------:R-:W0:Y:S01]  /*13c830*/  LDCU UR49, c[0x0][0x398] ;  /* 0x00007300ff3177ac */ /* 0x000e220008000800 */
[----:B------:R-:W-:Y:S01]  /*13c840*/  LEA.HI.X.SX32 R24, R24, UR43, 0x1, P0 ;  /* 0x0000002b18187c11 */ /* 0x000fe200080f0eff */
[----:B------:R-:W1:Y:S01]  /*13c850*/  LDCU.64 UR42, c[0x0][0x390] ;  /* 0x00007200ff2a77ac */ /* 0x000e620008000a00 */
[----:B------:R-:W-:Y:S01]  /*13c860*/  IMAD R16, R16, 0x20, R17 ;  /* 0x0000002010107824 */ /* 0x000fe200078e0211 */
[----:B------:R-:W-:-:S02]  /*13c870*/  LEA.HI.X.SX32 R20, R20, UR45, 0x1, P1 ;  /* 0x0000002d14147c11 */ /* 0x000fc400088f0eff */
[----:B------:R-:W-:Y:S01]  /*13c880*/  IADD3 R23, P0, PT, R21, UR46, RZ ;  /* 0x0000002e15177c10 */ /* 0x000fe2000ff1e0ff */
[----:B------:R-:W0:Y:S01]  /*13c890*/  LDCU.64 UR44, c[0x0][0x390] ;  /* 0x00007200ff2c77ac */ /* 0x000e220008000a00 */
[C---:B---3--:R-:W-:Y:S01]  /*13c8a0*/  IADD3 R18, P1, PT, R16.reuse, UR36, RZ ;  /* 0x0000002410127c10 */ /* 0x048fe2000ff3e0ff */
[----:B------:R-:W-:Y:S01]  /*13c8b0*/  IMAD R13, R13, 0x20, R16 ;  /* 0x000000200d0d7824 */ /* 0x000fe200078e0210 */
[----:B------:R-:W-:Y:S02]  /*13c8c0*/  F2FP.SATFINITE.E5M2.F32.PACK_AB_MERGE_C R0, R7, R39, RZ ;  /* 0x000000270700723e */ /* 0x000fe400048060ff */
[----:B------:R-:W-:Y:S01]  /*13c8d0*/  LEA.HI.X.SX32 R21, R21, UR47, 0x1, P0 ;  /* 0x0000002f15157c11 */ /* 0x000fe200080f0eff */
[----:B------:R-:W3:Y:S01]  /*13c8e0*/  LDL.LU R39, [R1+0xf2c] ;  /* 0x000f2c0001277983 */ /* 0x000ee20000300800 */
[----:B------:R-:W-:Y:S01]  /*13c8f0*/  LEA.HI.X.SX32 R16, R16, UR37, 0x1, P1 ;  /* 0x0000002510107c11 */ /* 0x000fe200088f0eff */
[----:B------:R-:W0:Y:S01]  /*13c900*/  LDCU.64 UR36, c[0x0][0x390] ;  /* 0x00007200ff2477ac */ /* 0x000e220008000a00 */
[C---:B------:R-:W-:Y:S01]  /*13c910*/  IADD3 R19, P0, PT, R17.reuse, UR6, RZ ;  /* 0x0000000611137c10 */ /* 0x040fe2000ff1e0ff */
[----:B------:R1:W-:Y:S01]  /*13c920*/  STL [R1+0x2924], R0 ;  /* 0x0029240001007387 */ /* 0x0003e20000100800 */
[----:B------:R-:W-:Y:S01]  /*13c930*/  IMAD R12, R12, 0x20, R13 ;  /* 0x000000200c0c7824 */ /* 0x000fe200078e020d */
[----:B------:R-:W0:Y:S01]  /*13c940*/  LDCU.64 UR46, c[0x0][0x390] ;  /* 0x00007200ff2e77ac */ /* 0x000e220008000a00 */
[----:B------:R-:W-:Y:S01]  /*13c950*/  LEA.HI.X.SX32 R17, R17, UR7, 0x1, P0 ;  /* 0x0000000711117c11 */ /* 0x000fe200080f0eff */
[----:B------:R-:W3:Y:S01]  /*13c960*/  LDL.LU R54, [R1+0xf10] ;  /* 0x000f100001367983 */ /* 0x000ee20000300800 */
[C---:B-1----:R-:W-:Y:S01]  /*13c970*/  IADD3 R15, P0, PT, R13.reuse, UR42, RZ ;  /* 0x0000002a0d0f7c10 */ /* 0x042fe2000ff1e0ff */
[----:B------:R-:W1:Y:S01]  /*13c980*/  LDCU.64 UR6, c[0x0][0x390] ;  /* 0x00007200ff0677ac */ /* 0x000e620008000a00 */
[----:B------:R-:W-:Y:S01]  /*13c990*/  F2FP.SATFINITE.E5M2.F32.PACK_AB_MERGE_C R0, R36, R41, RZ ;  /* 0x000000292400723e */ /* 0x000fe200048060ff */
[----:B------:R-:W3:Y:S01]  /*13c9a0*/  LDL.LU R55, [R1+0xf14] ;  /* 0x000f140001377983 */ /* 0x000ee20000300800 */
[----:B------:R-:W-:Y:S01]  /*13c9b0*/  IMAD R10, R10, 0x20, R12 ;  /* 0x000000200a0a7824 */ /* 0x000fe200078e020c */
[----:B------:R-:W-:Y:S01]  /*13c9c0*/  LEA.HI.X.SX32 R13, R13, UR43, 0x1, P0 ;  /* 0x0000002b0d0d7c11 */ /* 0x000fe200080f0eff */
[----:B------:R-:W1:Y:S01]  /*13c9d0*/  LDCU.64 UR42, c[0x0][0x390] ;  /* 0x00007200ff2a77ac */ /* 0x000e620008000a00 */
[----:B------:R1:W-:Y:S04]  /*13c9e0*/  STL [R1+0x2a3c], R0 ;  /* 0x002a3c0001007387 */ /* 0x0003e80000100800 */
[----:B------:R-:W3:Y:S01]  /*13c9f0*/  LDL.LU R57, [R1+0xf18] ;  /* 0x000f180001397983 */ /* 0x000ee20000300800 */
[----:B0-----:R-:W-:Y:S01]  /*13ca00*/  IADD3 R11, P0, PT, R10, UR44, RZ ;  /* 0x0000002c0a0b7c10 */ /* 0x001fe2000ff1e0ff */
[----:B------:R-:W-:Y:S01]  /*13ca10*/  IMAD R8, R8, 0x20, R10 ;  /* 0x0000002008087824 */ /* 0x000fe200078e020a */
[----:B----4-:R-:W-:Y:S01]  /*13ca20*/  F2FP.SATFINITE.E5M2.F32.PACK_AB_MERGE_C R5, R5, R37, RZ ;  /* 0x000000250505723e */ /* 0x010fe200048060ff */
[----:B------:R-:W4:Y:S01]  /*13ca30*/  LDL.LU R36, [R1+0xf1c] ;  /* 0x000f1c0001247983 */ /* 0x000f220000300800 */
[----:B-1----:R-:W-:Y:S01]  /*13ca40*/  F2FP.SATFINITE.E5M2.F32.PACK_AB_MERGE_C R0, R42, R47, RZ ;  /* 0x0000002f2a00723e */ /* 0x002fe200048060ff */
[----:B------:R-:W0:Y:S02]  /*13ca50*/  LDCU UR44, c[0x0][0x398] ;  /* 0x00007300ff2c77ac */ /* 0x000e240008000800 */
[----:B------:R-:W4:Y:S04]  /*13ca60*/  LDL.LU R56, [R1+0xf60] ;  /* 0x000f600001387983 */ /* 0x000f280000300800 */
[----:B------:R-:W4:Y:S04]  /*13ca70*/  LDL.LU R58, [R1+0xf64] ;  /* 0x000f6400013a7983 */ /* 0x000f280000300800 */
[----:B------:R-:W4:Y:S01]  /*13ca80*/  LDL.LU R43, [R1+0xf68] ;  /* 0x000f6800012b7983 */ /* 0x000f220000300800 */
[----:B------:R-:W-:Y:S01]  /*13ca90*/  LEA.HI.X.SX32 R10, R10, UR45, 0x1, P0 ;  /* 0x0000002d0a0a7c11 */ /* 0x000fe200080f0eff */
[----:B------:R-:W-:-:S02]  /*13caa0*/  IMAD R6, R6, 0x20, R8 ;  /* 0x0000002006067824 */ /* 0x000fc400078e0208 */
[----:B------:R-:W4:Y:S01]  /*13cab0*/  LDL.LU R41, [R1+0xf6c] ;  /* 0x000f6c0001297983 */ /* 0x000f220000300800 */
[C---:B------:R-:W-:Y:S01]  /*13cac0*/  IADD3 R9, P0, PT, R8.reuse, UR36, RZ ;  /* 0x0000002408097c10 */ /* 0x040fe2000ff1e0ff */
[----:B------:R-:W1:Y:S02]  /*13cad0*/  LDCU UR45, c[0x0][0x398] ;  /* 0x00007300ff2d77ac */ /* 0x000e640008000800 */
[----:B------:R-:W4:Y:S01]  /*13cae0*/  LDL R34, [R1+0x2ae4] ;  /* 0x002ae40001227983 */ /* 0x000f220000100800 */
[----:B------:R-:W-:Y:S01]  /*13caf0*/  LEA.HI.X.SX32 R8, R8, UR37, 0x1, P0 ;  /* 0x0000002508087c11 */ /* 0x000fe200080f0eff */
[----:B------:R-:W-:Y:S02]  /*13cb00*/  IMAD R4, R4, 0x20, R6 ;  /* 0x0000002004047824 */ /* 0x000fe400078e0206 */
[----:B------:R-:W4:Y:S01]  /*13cb10*/  LDL.LU R59, [R1+0xe80] ;  /* 0x000e8000013b7983 */ /* 0x000f220000300800 */
[C---:B------:R-:W-:Y:S01]  /*13cb20*/  IADD3 R7, P0, PT, R6.reuse, UR6, RZ ;  /* 0x0000000606077c10 */ /* 0x040fe2000ff1e0ff */
[----:B------:R-:W0:Y:S02]  /*13cb30*/  LDCU.64 UR36, c[0x0][0x398] ;  /* 0x00007300ff2477ac */ /* 0x000e240008000a00 */
[----:B------:R1:W-:Y:S01]  /*13cb40*/  STL [R1+0x2a4c], R0 ;  /* 0x002a4c0001007387 */ /* 0x0003e20000100800 */
[----:B------:R-:W-:Y:S01]  /*13cb50*/  LEA.HI.X.SX32 R6, R6, UR7, 0x1, P0 ;  /* 0x0000000706067c11 */ /* 0x000fe200080f0eff */
[----:B------:R-:W0:Y:S02]  /*13cb60*/  LDCU.64 UR6, c[0x0][0x398] ;  /* 0x00007300ff0677ac */ /* 0x000e240008000a00 */
[----:B-1----:R-:W4:Y:S01]  /*13cb70*/  LDL.LU R0, [R1+0xe84] ;  /* 0x000e840001007983 */ /* 0x002f220000300800 */
[----:B--2---:R-:W-:-:S03]  /*13cb80*/  F2FP.SATFINITE.E5M2.F32.PACK_AB_MERGE_C R45, R45, R46, RZ ;  /* 0x0000002e2d2d723e */ /* 0x004fc600048060ff */
[----:B------:R1:W-:Y:S01]  /*13cb90*/  STL [R1+0x28f4], R5 ;  /* 0x0028f40501007387 */ /* 0x0003e20000100800 */
[----:B------:R-:W-:-:S03]  /*13cba0*/  F2FP.SATFINITE.E5M2.F32.PACK_AB_MERGE_C R35, R38, R44, RZ ;  /* 0x0000002c2623723e */ /* 0x000fc600048060ff */
[----:B------:R-:W2:Y:S04]  /*13cbb0*/  LDL.LU R60, [R1+0xe88] ;  /* 0x000e8800013c7983 */ /* 0x000ea80000300800 */
[----:B------:R-:W2:Y:S01]  /*13cbc0*/  LDL.LU R47, [R1+0xe8c] ;  /* 0x000e8c00012f7983 */ /* 0x000ea20000300800 */
[C---:B-1----:R-:W-:Y:S01]  /*13cbd0*/  IADD3 R5, P0, PT, R4.reuse, UR42, RZ ;  /* 0x0000002a04057c10 */ /* 0x042fe2000ff1e0ff */
[----:B------:R-:W1:Y:S02]  /*13cbe0*/  LDCU UR42, c[0x0][0x3b8] ;  /* 0x00007700ff2a77ac */ /* 0x000e640008000800 */
[----:B------:R-:W2:Y:S01]  /*13cbf0*/  LDL.LU R42, [R1+0xf00] ;  /* 0x000f0000012a7983 */ /* 0x000ea20000300800 */
[----:B------:R-:W-:Y:S01]  /*13cc00*/  LEA.HI.X.SX32 R4, R4, UR43, 0x1, P0 ;  /* 0x0000002b04047c11 */ /* 0x000fe200080f0eff */
[----:B------:R-:W0:Y:S02]  /*13cc10*/  LDCU UR43, c[0x0][0x3b8] ;  /* 0x00007700ff2b77ac */ /* 0x000e240008000800 */
[----:B------:R-:W2:Y:S04]  /*13cc20*/  LDL.LU R37, [R1+0xf04] ;  /* 0x000f040001257983 */ /* 0x000ea80000300800 */
[----:B------:R-:W2:Y:S04]  /*13cc30*/  LDL.LU R46, [R1+0xf08] ;  /* 0x000f0800012e7983 */ /* 0x000ea80000300800 */
[----:B------:R-:W-:Y:S04]  /*13cc40*/  STL [R1+0x28fc], R45 ;  /* 0x0028fc2d01007387 */ /* 0x000fe80000100800 */
[----:B------:R-:W2:Y:S04]  /*13cc50*/  LDL.LU R38, [R1+0xf0c] ;  /* 0x000f0c0001267983 */ /* 0x000ea80000300800 */
[----:B------:R-:W-:Y:S04]  /*13cc60*/  STL [R1+0x28c4], R35 ;  /* 0x0028c42301007387 */ /* 0x000fe80000100800 */
[----:B------:R0:W-:Y:S04]  /*13cc70*/  STL.64 [R1+0x8140], R4 ;  /* 0x0081400401007387 */ /* 0x0001e80000100a00 */
[----:B0-----:R-:W2:Y:S01]  /*13cc80*/  LDL R5, [R1+0x2ffc] ;  /* 0x002ffc0001057983 */ /* 0x001ea20000100800 */
[----:B---3--:R-:W-:-:S03]  /*13cc90*/  F2FP.SATFINITE.E5M2.F32.PACK_AB_MERGE_C R4, R39, R40, RZ ;  /* 0x000000282704723e */ /* 0x008fc600048060ff */
[----:B------:R-:W3:Y:S04]  /*13cca0*/  LDL.LU R45, [R1+0xef0] ;  /* 0x000ef000012d7983 */ /* 0x000ee80000300800 */
[----:B------:R0:W-:Y:S01]  /*13ccb0*/  STL [R1+0x28cc], R4 ;  /* 0x0028cc0401007387 */ /* 0x0001e20000100800 */
[----:B------:R-:W-:-:S03]  /*13ccc0*/  F2FP.SATFINITE.E5M2.F32.PACK_AB_MERGE_C R48, R55, R54, RZ ;  /* 0x000000363730723e */ /* 0x000fc600048060ff */
[----:B------:R-:W3:Y:S04]  /*13ccd0*/  LDL.LU R44, [R1+0xef4] ;  /* 0x000ef400012c7983 */ /* 0x000ee80000300800 */
[----:B------:R-:W3:Y:S04]  /*13cce0*/  LDL.LU R40, [R1+0xef8] ;  /* 0x000ef80001287983 */ /* 0x000ee80000300800 */
[----:B------:R-:W3:Y:S04]  /*13ccf0*/  LDL.LU R39, [R1+0xefc] ;  /* 0x000efc0001277983 */ /* 0x000ee80000300800 */
[----:B0-----:R-:W3:Y:S04]  /*13cd00*/  LDL R4, [R1+0x2fe8] ;  /* 0x002fe80001047983 */ /* 0x001ee80000100800 */
[----:B------:R0:W-:Y:S01]  /*13cd10*/  STL [R1+0x360], R48 ;  /* 0x0003603001007387 */ /* 0x0001e20000100800 */
[----:B------:R-:W-:-:S04]  /*13cd20*/  IADD3 R14, P1, PT, R12, UR46, RZ ;  /* 0x0000002e0c0e7c10 */ /* 0x000fc8000ff3e0ff */
[----:B------:R-:W-:Y:S02]  /*13cd30*/  LEA.HI.X.SX32 R12, R12, UR47, 0x1, P1 ;  /* 0x0000002f0c0c7c11 */ /* 0x000fe400088f0eff */
[----:B----4-:R-:W-:Y:S02]  /*13cd40*/  F2FP.SATFINITE.E5M2.F32.PACK_AB_MERGE_C R35, R36, R57, RZ ;  /* 0x000000392423723e */ /* 0x010fe400048060ff */
[----:B0-----:R-:W-:-:S03]  /*13cd50*/  F2FP.SATFINITE.E5M2.F32.PACK_AB_MERGE_C R48, R58, R56, RZ ;  /* 0x000000383a30723e */ /* 0x001fc600048060ff */
[----:B------:R0:W-:Y:S01]  /*13cd60*/  STL [R1+0x368], R35 ;  /* 0x0003682301007387 */ /* 0x0001e20000100800 */
[----:B------:R-:W4:Y:S01]  /*13cd70*/  S2UR UR46, SR_CgaCtaId ;  /* 0x00000000002e79c3 */ /* 0x000f220000008800 */
[----:B------:R-:W1:Y:S01]  /*13cd80*/  LDCU UR47, c[0x0][0x398] ;  /* 0x00007300ff2f77ac */ /* 0x000e620008000800 */
[----:B0-----:R-:W-:Y:S01]  /*13cd90*/  F2FP.SATFINITE.E5M2.F32.PACK_AB_MERGE_C R35, R41, R43, RZ ;  /* 0x0000002b2923723e */ /* 0x001fe200048060ff */
[----:B------:R-:W-:Y:S01]  /*13cda0*/  VIADD R36, R34, 0x2a ;  /* 0x0000002a22247836 */ /* 0x000fe20000000000 */
[----:B------:R-:W4:Y:S04]  /*13cdb0*/  LDL.LU R43, [R1+0xee0] ;  /* 0x000ee000012b7983 */ /* 0x000f280000300800 */
[----:B------:R-:W-:Y:S01]  /*13cdc0*/  STL [R1+0x2e0], R48 ;  /* 0x0002e03001007387 */ /* 0x000fe20000100800 */
[----:B------:R-:W-:Y:S01]  /*13cdd0*/  ISETP.GE.AND P0, PT, R36, UR37, PT ;  /* 0x0000002524007c0c */ /* 0x000fe2000bf06270 */
[----:B------:R-:W0:Y:S02]  /*13cde0*/  LDCU UR37, c[0x0][0x3b8] ;  /* 0x00007700ff2577ac */ /* 0x000e240008000800 */
[----:B------:R-:W4:Y:S04]  /*13cdf0*/  LDL.LU R41, [R1+0xee4] ;  /* 0x000ee40001297983 */ /* 0x000f280000300800 */
[----:B------:R2:W-:Y:S01]  /*13ce00*/  STL [R1+0x2e4], R35 ;  /* 0x0002e42301007387 */ /* 0x0005e20000100800 */
[----:B------:R-:W-:-:S03]  /*13ce10*/  F2FP.SATFINITE.E5M2.F32.PACK_AB_MERGE_C R36, R0, R59, RZ ;  /* 0x0000003b0024723e */ /* 0x000fc600048060ff */
[----:B------:R-:W4:Y:S04]  /*13ce20*/  LDL R0, [R1+0x2fec] ;  /* 0x002fec0001007983 */ /* 0x000f280000100800 */
[----:B------:R-:W-:Y:S01]  /*13ce30*/  STL [R1+0x2d0], R36 ;  /* 0x0002d02401007387 */ /* 0x000fe20000100800 */
[----:B--2---:R-:W-:-:S05]  /*13ce40*/  F2FP.SATFINITE.E5M2.F32.PACK_AB_MERGE_C R35, R47, R60, RZ ;  /* 0x0000003c2f23723e */ /* 0x004fca00048060ff */
[----:B------:R-:W-:Y:S01]  /*13ce50*/  STL [R1+0x2d4], R35 ;  /* 0x0002d42301007387 */ /* 0x000fe20000100800 */
[----:B------:R-:W-:Y:S01]  /*13ce60*/  ISETP.LT.AND P1, PT, R5, UR6, !P0 ;  /* 0x0000000605007c0c */ /* 0x000fe2000c721270 */
[----:B------:R-:W2:Y:S01]  /*13ce70*/  LDCU UR6, c[0x0][0x3b8] ;  /* 0x00007700ff0677ac */ /* 0x000ea20008000800 */
[----:B------:R-:W-:Y:S02]  /*13ce80*/  F2FP.SATFINITE.E5M2.F32.PACK_AB_MERGE_C R5, R37, R42, RZ ;  /* 0x0000002a2505723e */ /* 0x000fe400048060ff */
[----:B------:R-:W2:Y:S04]  /*13ce90*/  LDL.LU R42, [R1+0xee8] ;  /* 0x000ee800012a7983 */ /* 0x000ea80000300800 */
[----:B------:R-:W2:Y:S05]  /*13cea0*/  LDL.LU R37, [R1+0xeec] ;  /* 0x000eec0001257983 */ /* 0x000eaa0000300800 */
[----:B------:R-:W-:Y:S01]  /*13ceb0*/  @P1 LOP3.LUT R2, R2, 0x100000, RZ, 0xfc, !PT ;  /* 0x0010000002021812 */ /* 0x000fe200078efcff */
[----:B------:R0:W-:Y:S04]  /*13cec0*/  STL [R1+0xb4], R5 ;  /* 0x0000b40501007387 */ /* 0x0001e80000100800 */
[----:B------:R-:W2:Y:S01]  /*13ced0*/  LDL.LU R58, [R1+0xed0] ;  /* 0x000ed000013a7983 */ /* 0x000ea20000300800 */
[----:B---3--:R-:W-:Y:S01]  /*13cee0*/  ISETP.LT.AND P1, PT, R4, UR41, !P0 ;  /* 0x0000002904007c0c */ /* 0x008fe2000c721270 */
[----:B------:R-:W3:Y:S01]  /*13cef0*/  LDCU UR41, c[0x0][0x3b8] ;  /* 0x00007700ff2977ac */ /* 0x000ee20008000800 */
[----:B0-----:R-:W-:-:S02]  /*13cf00*/  F2FP.SATFINITE.E5M2.F32.PACK_AB_MERGE_C R5, R38, R46, RZ ;  /* 0x0000002e2605723e */ /* 0x001fc400048060ff */
[----:B------:R-:W-:Y:S02]  /*13cf10*/  F2FP.SATFINITE.E5M2.F32.PACK_AB_MERGE_C R4, R44, R45, RZ ;  /* 0x0000002d2c04723e */ /* 0x000fe400048060ff */
[----:B------:R-:W-:Y:S01]  /*13cf20*/  LOP3.LUT R2, R2, 0xfdffffff, RZ, 0xc0, !PT ;  /* 0xfdffffff02027812 */ /* 0x000fe200078ec0ff */
[----:B------:R-:W-:Y:S04]  /*13cf30*/  STL [R1+0xb8], R5 ;  /* 0x0000b80501007387 */ /* 0x000fe80000100800 */
[----:B------:R-:W3:Y:S04]  /*13cf40*/  LDL.LU R47, [R1+0xed4] ;  /* 0x000ed400012f7983 */ /* 0x000ee80000300800 */
[----:B------:R-:W3:Y:S01]  /*13cf50*/  LDL.LU R46, [R1+0xed8] ;  /* 0x000ed800012e7983 */ /* 0x000ee20000300800 */
[----:B------:R-:W-:-:S03]  /*13cf60*/  @P1 LOP3.LUT R2, R2, 0x2000000, RZ, 0xfc, !PT ;  /* 0x0200000002021812 */ /* 0x000fc600078efcff */
[----:B------:R-:W3:Y:S04]  /*13cf70*/  LDL.LU R38, [R1+0xedc] ;  /* 0x000edc0001267983 */ /* 0x000ee80000300800 */
[----:B------:R0:W-:Y:S04]  /*13cf80*/  STL [R1+0x2920], R4 ;  /* 0x0029200401007387 */ /* 0x0001e80000100800 */
[----:B------:R-:W3:Y:S04]  /*13cf90*/  LDL.LU R53, [R1+0xec0] ;  /* 0x000ec00001357983 */ /* 0x000ee80000300800 */
[----:B------:R-:W3:Y:S01]  /*13cfa0*/  LDL.LU R59, [R1+0xec4] ;  /* 0x000ec400013b7983 */ /* 0x000ee20000300800 */
[----:B0-----:R-:W-:-:S05]  /*13cfb0*/  F2FP.SATFINITE.E5M2.F32.PACK_AB_MERGE_C R4, R39, R40, RZ ;  /* 0x000000282704723e */ /* 0x001fca00048060ff */
[----:B------:R4:W-:Y:S01]  /*13cfc0*/  STL [R1+0x2928], R4 ;  /* 0x0029280401007387 */ /* 0x0009e20000100800 */
[----:B------:R-:W-:-:S03]  /*13cfd0*/  LOP3.LUT R2, R2, 0xfeffffff, RZ, 0xc0, !PT ;  /* 0xfeffffff02027812 */ /* 0x000fc600078ec0ff */
[----:B------:R-:W3:Y:S04]  /*13cfe0*/  LDL.LU R60, [R1+0xec8] ;  /* 0x000ec800013c7983 */ /* 0x000ee80000300800 */
[----:B------:R-:W3:Y:S04]  /*13cff0*/  LDL.LU R39, [R1+0xecc] ;  /* 0x000ecc0001277983 */ /* 0x000ee80000300800 */
[----:B------:R-:W3:Y:S04]  /*13d000*/  LDL.LU R52, [R1+0xeb0] ;  /* 0x000eb00001347983 */ /* 0x000ee80000300800 */
[----:B------:R-:W3:Y:S04]  /*13d010*/  LDL.LU R45, [R1+0xeb4] ;  /* 0x000eb400012d7983 */ /* 0x000ee80000300800 */
[----:B------:R-:W3:Y:S04]  /*13d020*/  LDL.LU R44, [R1+0xeb8] ;  /* 0x000eb800012c7983 */ /* 0x000ee80000300800 */
[----:B------:R-:W3:Y:S04]  /*13d030*/  LDL.LU R40, [R1+0xebc] ;  /* 0x000ebc0001287983 */ /* 0x000ee80000300800 */
[----:B------:R-:W3:Y:S01]  /*13d040*/  LDL.LU R54, [R1+0xea0] ;  /* 0x000ea00001367983 */ /* 0x000ee20000300800 */
[----:B----4-:R-:W-:-:S02]  /*13d050*/  F2FP.SATFINITE.E5M2.F32.PACK_AB_MERGE_C R4, R41, R43, RZ ;  /* 0x0000002b2904723e */ /* 0x010fc400048060ff */
[----:B------:R-:W-:Y:S01]  /*13d060*/  ISETP.LT.AND P1, PT, R0, UR50, !P0 ;  /* 0x0000003200007c0c */ /* 0x000fe2000c721270 */
[----:B-1----:R-:W-:Y:S01]  /*13d070*/  IMAD R34, R34, UR42, RZ ;  /* 0x0000002a22227c24 */ /* 0x002fe2000f8e02ff */
[----:B------:R-:W4:Y:S01]  /*13d080*/  LDL.LU R0, [R1+0xea4] ;  /* 0x000ea40001007983 */ /* 0x000f220000300800 */
[----:B------:R-:W0:Y:S03]  /*13d090*/  LDCU UR42, c[0x0][0x3b8] ;  /* 0x00007700ff2a77ac */ /* 0x000e260008000800 */
[----:B------:R-:W-:Y:S01]  /*13d0a0*/  STL [R1+0x2a38], R4 ;  /* 0x002a380401007387 */ /* 0x000fe20000100800 */
[----:B------:R-:W-:Y:S01]  /*13d0b0*/  ULEA UR4, UR46, UR4, 0x18 ;  /* 0x000000042e047291 */ /* 0x000fe2000f8ec0ff */
[----:B------:R-:W1:Y:S02]  /*13d0c0*/  LDCU UR46, c[0x0][0x398] ;  /* 0x00007300ff2e77ac */ /* 0x000e640008000800 */
[----:B------:R-:W4:Y:S03]  /*13d0d0*/  LDL.LU R43, [R1+0xea8] ;  /* 0x000ea800012b7983 */ /* 0x000f260000300800 */
[----:B------:R-:W-:Y:S01]  /*13d0e0*/  @P1 LOP3.LUT R2, R2, 0x1000000, RZ, 0xfc, !PT ;  /* 0x0100000002021812 */ /* 0x000fe200078efcff */
[----:B------:R-:W4:Y:S01]  /*13d0f0*/  LDL.LU R41, [R1+0xeac] ;  /* 0x000eac0001297983 */ /* 0x000f220000300800 */
[----:B------:R-:W0:Y:S03]  /*13d100*/  LDCU UR50, c[0x0][0x398] ;  /* 0x00007300ff3277ac */ /* 0x000e260008000800 */
[----:B------:R2:W-:Y:S04]  /*13d110*/  STL.64 [R1+0x80c0], R2 ;  /* 0x0080c00201007387 */ /* 0x0005e80000100a00 */
[----:B------:R-:W4:Y:S04]  /*13d120*/  LDL.LU R55, [R1+0xe00] ;  /* 0x000e000001377983 */ /* 0x000f280000300800 */
[----:B------:R-:W4:Y:S01]  /*13d130*/  LDL.LU R57, [R1+0xe04] ;  /* 0x000e040001397983 */ /* 0x000f220000300800 */
[----:B--2---:R-:W-:-:S05]  /*13d140*/  F2FP.SATFINITE.E5M2.F32.PACK_AB_MERGE_C R2, R37, R42, RZ ;  /* 0x0000002a2502723e */ /* 0x004fca00048060ff */
[----:B------:R2:W-:Y:S04]  /*13d150*/  STL [R1+0x2a40], R2 ;  /* 0x002a400201007387 */ /* 0x0005e80000100800 */
[----:B------:R-:W4:Y:S04]  /*13d160*/  LDL.LU R42, [R1+0xe08] ;  /* 0x000e0800012a7983 */ /* 0x000f280000300800 */
[----:B------:R-:W4:Y:S04]  /*13d170*/  LDL.LU R37, [R1+0xe0c] ;  /* 0x000e0c0001257983 */ /* 0x000f280000300800 */
[----:B------:R-:W4:Y:S01]  /*13d180*/  LDL.LU R56, [R1+0xe70] ;  /* 0x000e700001387983 */ /* 0x000f220000300800 */
[----:B---3--:R-:W-:-:S05]  /*13d190*/  F2FP.SATFINITE.E5M2.F32.PACK_AB_MERGE_C R3, R47, R58, RZ ;  /* 0x0000003a2f03723e */ /* 0x008fca00048060ff */
[----:B------:R3:W-:Y:S01]  /*13d1a0*/  STL [R1+0x28f8], R3 ;  /* 0x0028f80301007387 */ /* 0x0007e20000100800 */
[----:B--2---:R-:W-:-:S03]  /*13d1b0*/  F2FP.SATFINITE.E5M2.F32.PACK_AB_MERGE_C R2, R38, R46, RZ ;  /* 0x0000002e2602723e */ /* 0x004fc600048060ff */
[----:B------:R-:W2:Y:S04]  /*13d1c0*/  LDL.LU R58, [R1+0xe74] ;  /* 0x000e7400013a7983 */ /* 0x000ea80000300800 */
[----:B------:R0:W-:Y:S04]  /*13d1d0*/  STL [R1+0x28f0], R2 ;  /* 0x0028f00201007387 */ /* 0x0001e80000100800 */
[----:B------:R-:W2:Y:S01]  /*13d1e0*/  LDL.LU R47, [R1+0xe78] ;  /* 0x000e7800012f7983 */ /* 0x000ea20000300800 */
[----:B---3--:R-:W-:-:S03]  /*13d1f0*/  F2FP.SATFINITE.E5M2.F32.PACK_AB_MERGE_C R3, R59, R53, RZ ;  /* 0x000000353b03723e */ /* 0x008fc600048060ff */
[----:B------:R-:W3:Y:S04]  /*13d200*/  LDL.LU R46, [R1+0xe7c] ;  /* 0x000e7c00012e7983 */ /* 0x000ee80000300800 */
[----:B------:R-:W3:Y:S04]  /*13d210*/  LDL.LU R59, [R1+0xe60] ;  /* 0x000e6000013b7983 */ /* 0x000ee80000300800 */
[----:B------:R1:W-:Y:S01]  /*13d220*/  STL [R1+0x28c8], R3 ;  /* 0x0028c80301007387 */ /* 0x0003e20000100800 */
[----:B0-----:R-:W-:-:S03]  /*13d230*/  F2FP.SATFINITE.E5M2.F32.PACK_AB_MERGE_C R2, R39, R60, RZ ;  /* 0x0000003c2702723e */ /* 0x001fc600048060ff */
[----:B------:R-:W3:Y:S04]  /*13d240*/  LDL.LU R60, [R1+0xe64] ;  /* 0x000e6400013c7983 */ /* 0x000ee80000300800 */
[----:B------:R0:W-:Y:S01]  /*13d250*/  STL [R1+0x28c0], R2 ;  /* 0x0028c00201007387 */ /* 0x0001e20000100800 */
[----:B-1----:R-:W-:-:S03]  /*13d260*/  F2FP.SATFINITE.E5M2.F32.PACK_AB_MERGE_C R3, R45, R52, RZ ;  /* 0x000000342d03723e */ /* 0x002fc600048060ff */
[----:B------:R-:W3:Y:S04]  /*13d270*/  LDL.LU R45, [R1+0xe68] ;  /* 0x000e6800012d7983 */ /* 0x000ee80000300800 */
[----:B------:R-:W-:Y:S01]  /*13d280*/  STL [R1+0x354], R3 ;  /* 0x0003540301007387 */ /* 0x000fe20000100800 */
[----:B0-----:R-:W-:-:S03]  /*13d290*/  F2FP.SATFINITE.E5M2.F32.PACK_AB_MERGE_C R2, R40, R44, RZ ;  /* 0x0000002c2802723e */ /* 0x001fc600048060ff */
[----:B------:R-:W3:Y:S04]  /*13d2a0*/  LDL.LU R44, [R1+0xe6c] ;  /* 0x000e6c00012c7983 */ /* 0x000ee80000300800 */
[----:B------:R0:W-:Y:S04]  /*13d2b0*/  STL [R1+0x35c], R2 ;  /* 0x00035c0201007387 */ /* 0x0001e80000100800 */
[----:B------:R-:W3:Y:S01]  /*13d2c0*/  LDL.LU R52, [R1+0xe50] ;  /* 0x000e500001347983 */ /* 0x000ee20000300800 */
[----:B----4-:R-:W-:-:S05]  /*13d2d0*/  F2FP.SATFINITE.E5M2.F32.PACK_AB_MERGE_C R0, R0, R54, RZ ;  /* 0x000000360000723e */ /* 0x010fca00048060ff */
[----:B------:R1:W-:Y:S01]  /*13d2e0*/  STL [R1+0x2dc], R0 ;  /* 0x0002dc0001007387 */ /* 0x0003e20000100800 */
[----:B0-----:R-:W-:-:S03]  /*13d2f0*/  F2FP.SATFINITE.E5M2.F32.PACK_AB_MERGE_C R2, R41, R43, RZ ;  /* 0x0000002b2902723e */ /* 0x001fc600048060ff */
[----:B-1----:R-:W4:Y:S04]  /*13d300*/  LDL.LU R0, [R1+0xe54] ;  /* 0x000e540001007983 */ /* 0x002f280000300800 */
[----:B------:R0:W-:Y:S04]  /*13d310*/  STL [R1+0x2d8], R2 ;  /* 0x0002d80201007387 */ /* 0x0001e80000100800 */
[----:B------:R-:W4:Y:S01]  /*13d320*/  LDL.LU R43, [R1+0xe58] ;  /* 0x000e5800012b7983 */ /* 0x000f220000300800 */
[----:B------:R-:W-:-:S03]  /*13d330*/  F2FP.SATFINITE.E5M2.F32.PACK_AB_MERGE_C R3, R57, R55, RZ ;  /* 0x000000373903723e */ /* 0x000fc600048060ff */
[----:B------:R-:W4:Y:S04]  /*13d340*/  LDL.LU R41, [R1+0xe5c] ;  /* 0x000e5c0001297983 */ /* 0x000f280000300800 */
[----:B------:R-:W4:Y:S04]  /*13d350*/  LDL.LU R51, [R1+0xe40] ;  /* 0x000e400001337983 */ /* 0x000f280000300800 */
[----:B------:R2:W-:Y:S04]  /*13d360*/  STL [R1+0x2bc], R3 ;  /* 0x0002bc0301007387 */ /* 0x0005e80000100800 */
[----:B------:R-:W4:Y:S01]  /*13d370*/  LDL.LU R53, [R1+0xe44] ;  /* 0x000e440001357983 */ /* 0x000f220000300800 */
[----:B0-----:R-:W-:-:S05]  /*13d380*/  F2FP.SATFINITE.E5M2.F32.PACK_AB_MERGE_C R2, R37, R42, RZ ;  /* 0x0000002a2502723e */ /* 0x001fca00048060ff */
[----:B------:R3:W-:Y:S04]  /*13d390*/  STL [R1+0x2b8], R2 ;  /* 0x0002b80201007387 */ /* 0x0007e80000100800 */
[----:B------:R-:W4:Y:S04]  /*13d3a0*/  LDL.LU R54, [R1+0xe48] ;  /* 0x000e480001367983 */ /* 0x000f280000300800 */
[----:B------:R-:W4:Y:S04]  /*13d3b0*/  LDL.LU R37, [R1+0xe4c] ;  /* 0x000e4c0001257983 */ /* 0x000f280000300800 */
[----:B------:R-:W4:Y:S01]  /*13d3c0*/  LDL.LU R36, [R1+0xe30] ;  /* 0x000e300001247983 */ /* 0x000f220000300800 */
[----:B--2---:R-:W-:-:S05]  /*13d3d0*/  F2FP.SATFINITE.E5M2.F32.PACK_AB_MERGE_C R3, R58, R56, RZ ;  /* 0x000000383a03723e */ /* 0x004fca00048060ff */
[----:B------:R-:W-:Y:S04]  /*13d3e0*/  STL [R1+0xac], R3 ;  /* 0x0000ac0301007387 */ /* 0x000fe80000100800 */
[----:B------:R-:W2:Y:S01]  /*13d3f0*/  LDL.LU R55, [R1+0xe34] ;  /* 0x000e340001377983 */ /* 0x000ea20000300800 */
[----:B---3--:R-:W-:-:S05]  /*13d400*/  F2FP.SATFINITE.E5M2.F32.PACK_AB_MERGE_C R2, R46, R47, RZ ;  /* 0x0000002f2e02723e */ /* 0x008fca00048060ff */
[----:B------:R0:W-:Y:S04]  /*13d410*/  STL [R1+0xb0], R2 ;  /* 0x0000b00201007387 */ /* 0x0001e80000100800 */
[----:B------:R-:W3:Y:S04]  /*13d420*/  LDL.LU R57, [R1+0xe38] ;  /* 0x000e380001397983 */ /* 0x000ee80000300800 */
[----:B------:R-:W3:Y:S01]  /*13d430*/  LDL.LU R47, [R1+0xe3c] ;  /* 0x000e3c00012f7983 */ /* 0x000ee20000300800 */
[----:B0-----:R-:W-:-:S03]  /*13d440*/  F2FP.SATFINITE.E5M2.F32.PACK_AB_MERGE_C R2, R60, R59, RZ ;  /* 0x0000003b3c02723e */ /* 0x001fc600048060ff */
[----:B------:R-:W3:Y:S04]  /*13d450*/  LDL.LU R4, [R1+0xe20] ;  /* 0x000e200001047983 */ /* 0x000ee80000300800 */
[----:B------:R-:W3:Y:S04]  /*13d460*/  LDL.LU R56, [R1+0xe24] ;  /* 0x000e240001387983 */ /* 0x000ee80000300800 */
        /* <DEDUP_REMOVED lines=9> */
[----:B----4-:R-:W-:-:S02]  /*13d500*/  F2FP.SATFINITE.E5M2.F32.PACK_AB_MERGE_C R2, R0, R52, RZ ;  /* 0x000000340002723e */ /* 0x010fc400048060ff */
[----:B------:R-:W-:Y:S02]  /*13d510*/  F2FP.SATFINITE.E5M2.F32.PACK_AB_MERGE_C R0, R41, R43, RZ ;  /* 0x0000002b2900723e */ /* 0x000fe400048060ff */
[----:B------:R-:W4:Y:S04]  /*13d520*/  LDL.LU R43, [R1+0xd80] ;  /* 0x000d8000012b7983 */ /* 0x000f280000300800 */
[----:B------:R0:W-:Y:S04]  /*13d530*/  STL [R1+0x2a14], R2 ;  /* 0x002a140201007387 */ /* 0x0001e80000100800 */
[----:B------:R-:W4:Y:S01]  /*13d540*/  LDL.LU R41, [R1+0xd84] ;  /* 0x000d840001297983 */ /* 0x000f220000300800 */
[----:B------:R-:W-:-:S03]  /*13d550*/  F2FP.SATFINITE.E5M2.F32.PACK_AB_MERGE_C R3, R53, R51, RZ ;  /* 0x000000333503723e */ /* 0x000fc600048060ff */
[----:B------:R-:W-:Y:S04]  /*13d560*/  STL [R1+0x2a1c], R0 ;  /* 0x002a1c0001007387 */ /* 0x000fe80000100800 */
[----:B------:R-:W4:Y:S04]  /*13d570*/  LDL.LU R50, [R1+0xd88] ;  /* 0x000d880001327983 */ /* 0x000f280000300800 */
[----:B------:R-:W4:Y:S04]  /*13d580*/  LDL.LU R52, [R1+0xd8c] ;  /* 0x000d8c0001347983 */ /* 0x000f280000300800 */
[----:B------:R-:W4:Y:S04]  /*13d590*/  LDL.LU R51, [R1+0xdf0] ;  /* 0x000df00001337983 */ /* 0x000f280000300800 */
[----:B------:R2:W-:Y:S04]  /*13d5a0*/  STL [R1+0x28e4], R3 ;  /* 0x0028e40301007387 */ /* 0x0005e80000100800 */
[----:B------:R-:W4:Y:S01]  /*13d5b0*/  LDL.LU R53, [R1+0xdf4] ;  /* 0x000df40001357983 */ /* 0x000f220000300800 */
[----:B0-----:R-:W-:-:S05]  /*13d5c0*/  F2FP.SATFINITE.E5M2.F32.PACK_AB_MERGE_C R2, R37, R54, RZ ;  /* 0x000000362502723e */ /* 0x001fca00048060ff */
[----:B------:R3:W-:Y:S04]  /*13d5d0*/  STL [R1+0x28ec], R2 ;  /* 0x0028ec0201007387 */ /* 0x0007e80000100800 */
[----:B------:R-:W4:Y:S04]  /*13d5e0*/  LDL.LU R54, [R1+0xdf8] ;  /* 0x000df80001367983 */ /* 0x000f280000300800 */
[----:B------:R-:W4:Y:S01]  /*13d5f0*/  LDL.LU R37, [R1+0xdfc] ;  /* 0x000dfc0001257983 */ /* 0x000f220000300800 */
[----:B------:R-:W-:Y:S01]  /*13d600*/  VIADD R38, R34, UR37 ;  /* 0x0000002522267c36 */ /* 0x000fe20008000000 */
[----:B------:R-:W0:Y:S03]  /*13d610*/  LDCU UR37, c[0x0][0x3b8] ;  /* 0x00007700ff2577ac */ /* 0x000e260008000800 */
[----:B------:R-:W-:Y:S01]  /*13d620*/  VIADD R39, R38, UR6 ;  /* 0x0000000626277c36 */ /* 0x000fe20008000000 */
[----:B------:R-:W1:Y:S03]  /*13d630*/  LDCU UR6, c[0x0][0x3b8] ;  /* 0x00007700ff0677ac */ /* 0x000e660008000800 */
[----:B------:R-:W-:Y:S01]  /*13d640*/  VIADD R40, R39, UR41 ;  /* 0x0000002927287c36 */ /* 0x000fe20008000000 */
[----:B------:R-:W1:Y:S03]  /*13d650*/  LDCU UR41, c[0x0][0x3b8] ;  /* 0x00007700ff2977ac */ /* 0x000e660008000800 */
[----:B------:R-:W-:Y:S01]  /*13d660*/  VIADD R35, R40, UR43 ;  /* 0x0000002b28237c36 */ /* 0x000fe20008000000 */
[----:B------:R-:W1:Y:S01]  /*13d670*/  LDCU UR43, c[0x0][0x3b8] ;  /* 0x00007700ff2b77ac */ /* 0x000e620008000800 */
[----:B--2---:R-:W-:-:S02]  /*13d680*/  F2FP.SATFINITE.E5M2.F32.PACK_AB_MERGE_C R3, R55, R36, RZ ;  /* 0x000000243703723e */ /* 0x004fc400048060ff */
[----:B------:R-:W-:Y:S01]  /*13d690*/  VIADD R42, R35, UR42 ;  /* 0x0000002a232a7c36 */ /* 0x000fe20008000000 */
[----:B------:R-:W2:Y:S01]  /*13d6a0*/  LDCU UR42, c[0x0][0x3b8] ;  /* 0x00007700ff2a77ac */ /* 0x000ea20008000800 */
[----:B------:R-:W4:Y:S01]  /*13d6b0*/  LDL.LU R55, [R1+0xde0] ;  /* 0x000de00001377983 */ /* 0x000f220000300800 */
[----:B---3--:R-:W-:Y:S01]  /*13d6c0*/  F2FP.SATFINITE.E5M2.F32.PACK_AB_MERGE_C R2, R47, R57, RZ ;  /* 0x000000392f02723e */ /* 0x008fe200048060ff */
[----:B0-----:R-:W-:Y:S02]  /*13d6d0*/  VIADD R46, R42, UR37 ;  /* 0x000000252a2e7c36 */ /* 0x001fe40008000000 */
[----:B------:R0:W-:Y:S01]  /*13d6e0*/  STL [R1+0x28b4], R3 ;  /* 0x0028b40301007387 */ /* 0x0001e20000100800 */
[----:B------:R-:W3:Y:S03]  /*13d6f0*/  LDCU UR37, c[0x0][0x3b8] ;  /* 0x00007700ff2577ac */ /* 0x000ee60008000800 */
[----:B------:R-:W4:Y:S01]  /*13d700*/  LDL.LU R57, [R1+0xde4] ;  /* 0x000de40001397983 */ /* 0x000f220000300800 */
[----:B-1----:R-:W-:Y:S01]  /*13d710*/  VIADD R60, R46, UR6 ;  /* 0x000000062e3c7c36 */ /* 0x002fe20008000000 */
[----:B------:R-:W1:Y:S02]  /*13d720*/  LDCU UR6, c[0x0][0x3b8] ;  /* 0x00007700ff0677ac */ /* 0x000e640008000800 */
[----:B------:R2:W-:Y:S01]  /*13d730*/  STL [R1+0x28bc], R2 ;  /* 0x0028bc0201007387 */ /* 0x0005e20000100800 */
[----:B0-----:R-:W-:-:S03]  /*13d740*/  F2FP.SATFINITE.E5M2.F32.PACK_AB_MERGE_C R3, R56, R4, RZ ;  /* 0x000000043803723e */ /* 0x001fc600048060ff */
[----:B------:R-:W4:Y:S01]  /*13d750*/  LDL.LU R56, [R1+0xde8] ;  /* 0x000de80001387983 */ /* 0x000f220000300800 */
[----:B------:R-:W-:Y:S01]  /*13d760*/  VIADD R0, R60, UR41 ;  /* 0x000000293c007c36 */ /* 0x000fe20008000000 */
[----:B------:R-:W0:Y:S01]  /*13d770*/  LDCU UR41, c[0x0][0x3b8] ;  /* 0x00007700ff2977ac */ /* 0x000e220008000800 */
[----:B--2---:R-:W-:Y:S01]  /*13d780*/  F2FP.SATFINITE.E5M2.F32.PACK_AB_MERGE_C R2, R59, R58, RZ ;  /* 0x0000003a3b02723e */ /* 0x004fe200048060ff */
[----:B------:R2:W-:Y:S04]  /*13d790*/  STL [R1+0x328], R3 ;  /* 0x0003280301007387 */ /* 0x0005e80000100800 */
[----:B------:R-:W4:Y:S04]  /*13d7a0*/  LDL.LU R59, [R1+0xdec] ;  /* 0x000dec00013b7983 */ /* 0x000f280000300800 */
[----:B------:R0:W-:Y:S01]  /*13d7b0*/  STL [R1+0x32c], R2 ;  /* 0x00032c0201007387 */ /* 0x0001e20000100800 */
[----:B--2---:R-:W-:Y:S01]  /*13d7c0*/  F2FP.SATFINITE.E5M2.F32.PACK_AB_MERGE_C R3, R48, R61, RZ ;  /* 0x0000003d3003723e */ /* 0x004fe200048060ff */
[----:B------:R-:W-:Y:S01]  /*13d7d0*/  VIADD R5, R0, UR43 ;  /* 0x0000002b00057c36 */ /* 0x000fe20008000000 */
[----:B------:R-:W2:Y:S01]  /*13d7e0*/  LDCU UR43, c[0x0][0x3b8] ;  /* 0x00007700ff2b77ac */ /* 0x000ea20008000800 */
[----:B0-----:R-:W-:-:S02]  /*13d7f0*/  F2FP.SATFINITE.E5M2.F32.PACK_AB_MERGE_C R2, R44, R45, RZ ;  /* 0x0000002d2c02723e */ /* 0x001fc400048060ff */
[----:B------:R-:W4:Y:S04]  /*13d800*/  LDL.LU R45, [R1+0xdd0] ;  /* 0x000dd000012d7983 */ /* 0x000f280000300800 */
[----:B------:R-:W-:Y:S01]  /*13d810*/  STL [R1+0x2c0], R3 ;  /* 0x0002c00301007387 */ /* 0x000fe20000100800 */
[----:B------:R-:W-:Y:S01]  /*13d820*/  VIADD R47, R5, UR42 ;  /* 0x0000002a052f7c36 */ /* 0x000fe20008000000 */
[----:B------:R-:W0:Y:S02]  /*13d830*/  LDCU UR42, c[0x0][0x3b8] ;  /* 0x00007700ff2a77ac */ /* 0x000e240008000800 */
[----:B------:R-:W4:Y:S04]  /*13d840*/  LDL.LU R44, [R1+0xdd4] ;  /* 0x000dd400012c7983 */ /* 0x000f280000300800 */
[----:B------:R4:W-:Y:S01]  /*13d850*/  STL [R1+0x2c8], R2 ;  /* 0x0002c80201007387 */ /* 0x0009e20000100800 */
[----:B---3--:R-:W-:Y:S01]  /*13d860*/  VIADD R58, R47, UR37 ;  /* 0x000000252f3a7c36 */ /* 0x008fe20008000000 */
[----:B------:R-:W3:Y:S03]  /*13d870*/  LDCU UR37, c[0x0][0x3b8] ;  /* 0x00007700ff2577ac */ /* 0x000ee60008000800 */
[----:B-1----:R-:W-:Y:S01]  /*13d880*/  VIADD R4, R58, UR6 ;  /* 0x000000063a047c36 */ /* 0x002fe20008000000 */
[----:B------:R-:W1:Y:S01]  /*13d890*/  LDCU UR6, c[0x0][0x3b8] ;  /* 0x00007700ff0677ac */ /* 0x000e620008000800 */
[----:B----4-:R-:W-:-:S02]  /*13d8a0*/  F2FP.SATFINITE.E5M2.F32.PACK_AB_MERGE_C R2, R41, R43, RZ ;  /* 0x0000002b2902723e */ /* 0x010fc400048060ff */
[----:B------:R-:W4:Y:S04]  /*13d8b0*/  LDL.LU R43, [R1+0xdd8] ;  /* 0x000dd800012b7983 */ /* 0x000f280000300800 */
[----:B------:R-:W4:Y:S04]  /*13d8c0*/  LDL.LU R41, [R1+0xddc] ;  /* 0x000ddc0001297983 */ /* 0x000f280000300800 */
[----:B------:R0:W-:Y:S04]  /*13d8d0*/  STL [R1+0x2a8], R2 ;  /* 0x0002a80201007387 */ /* 0x0001e80000100800 */
[----:B------:R-:W4:Y:S04]  /*13d8e0*/  LDL.LU R3, [R1+0xdc4] ;  /* 0x000dc40001037983 */ /* 0x000f280000300800 */
[----:B------:R-:W4:Y:S01]  /*13d8f0*/  LDL.LU R48, [R1+0xdc8] ;  /* 0x000dc80001307983 */ /* 0x000f220000300800 */
[----:B0-----:R-:W-:-:S05]  /*13d900*/  F2FP.SATFINITE.E5M2.F32.PACK_AB_MERGE_C R2, R52, R50, RZ ;  /* 0x000000323402723e */ /* 0x001fca00048060ff */
[----:B------:R0:W-:Y:S04]  /*13d910*/  STL [R1+0x2ac], R2 ;  /* 0x0002ac0201007387 */ /* 0x0001e80000100800 */
[----:B------:R-:W4:Y:S04]  /*13d920*/  LDL.LU R52, [R1+0xdcc] ;  /* 0x000dcc0001347983 */ /* 0x000f280000300800 */
[----:B------:R-:W-:Y:S01]  /*13d930*/  STL [R1+0x8148], R4 ;  /* 0x0081480401007387 */ /* 0x000fe20000100800 */
[----:B0-----:R-:W-:-:S03]  /*13d940*/  F2FP.SATFINITE.E5M2.F32.PACK_AB_MERGE_C R2, R53, R51, RZ ;  /* 0x000000333502723e */ /* 0x001fc600048060ff */
[----:B------:R-:W-:Y:S01]  /*13d950*/  STL [R1+0x814c], R5 ;  /* 0x00814c0501007387 */ /* 0x000fe20000100800 */
[----:B------:R-:W-:-:S05]  /*13d960*/  F2FP.SATFINITE.E5M2.F32.PACK_AB_MERGE_C R61, R37, R54, RZ ;  /* 0x00000036253d723e */ /* 0x000fca00048060ff */
[----:B------:R0:W-:Y:S04]  /*13d970*/  STL [R1+0x8084], R61 ;  /* 0x0080843d01007387 */ /* 0x0001e80000100800 */
[----:B------:R1:W-:Y:S04]  /*13d980*/  STL [R1+0xa4], R2 ;  /* 0x0000a40201007387 */ /* 0x0003e80000100800 */
[----:B0-----:R-:W4:Y:S01]  /*13d990*/  LDL.LU R61, [R1+0xdc0] ;  /* 0x000dc000013d7983 */ /* 0x001f220000300800 */
[----:B------:R-:W-:Y:S01]  /*13d9a0*/  VIADD R36, R4, UR41 ;  /* 0x0000002904247c36 */ /* 0x000fe20008000000 */
[----:B------:R-:W0:Y:S02]  /*13d9b0*/  LDCU UR41, c[0x0][0x3b8] ;  /* 0x00007700ff2977ac */ /* 0x000e240008000800 */
[----:B------:R-:W4:Y:S01]  /*13d9c0*/  LDL.LU R53, [R1+0xdb0] ;  /* 0x000db00001357983 */ /* 0x000f220000300800 */
[----:B--2---:R-:W-:Y:S01]  /*13d9d0*/  VIADD R37, R36, UR43 ;  /* 0x0000002b24257c36 */ /* 0x004fe20008000000 */
[----:B------:R-:W2:Y:S02]  /*13d9e0*/  LDCU UR43, c[0x0][0x3b8] ;  /* 0x00007700ff2b77ac */ /* 0x000ea40008000800 */
[----:B-1----:R-:W2:Y:S01]  /*13d9f0*/  LDL.LU R2, [R1+0xdbc] ;  /* 0x000dbc0001027983 */ /* 0x002ea20000300800 */
[----:B------:R-:W-:-:S05]  /*13da00*/  F2FP.SATFINITE.E5M2.F32.PACK_AB_MERGE_C R4, R57, R55, RZ ;  /* 0x000000373904723e */ /* 0x000fca00048060ff */
[----:B------:R1:W-:Y:S04]  /*13da10*/  STL [R1+0x2914], R4 ;  /* 0x0029140401007387 */ /* 0x0003e80000100800 */
[----:B------:R-:W2:Y:S04]  /*13da20*/  LDL.LU R5, [R1+0xda4] ;  /* 0x000da40001057983 */ /* 0x000ea80000300800 */
[----:B-1----:R-:W2:Y:S01]  /*13da30*/  LDL.LU R4, [R1+0xda8] ;  /* 0x000da80001047983 */ /* 0x002ea20000300800 */
[----:B------:R-:W-:-:S03]  /*13da40*/  F2FP.SATFINITE.E5M2.F32.PACK_AB_MERGE_C R55, R59, R56, RZ ;  /* 0x000000383b37723e */ /* 0x000fc600048060ff */
[----:B------:R-:W2:Y:S04]  /*13da50*/  LDL.LU R54, [R1+0xdac] ;  /* 0x000dac0001367983 */ /* 0x000ea80000300800 */
[----:B------:R-:W2:Y:S04]  /*13da60*/  LDL.LU R50, [R1+0xd90] ;  /* 0x000d900001327983 */ /* 0x000ea80000300800 */
[----:B------:R-:W2:Y:S04]  /*13da70*/  LDL.LU R51, [R1+0xd94] ;  /* 0x000d940001337983 */ /* 0x000ea80000300800 */
[----:B------:R1:W-:Y:S04]  /*13da80*/  STL [R1+0x2918], R55 ;  /* 0x0029183701007387 */ /* 0x0003e80000100800 */
[----:B------:R0:W-:Y:S01]  /*13da90*/  STL.64 [R1+0x80f0], R36 ;  /* 0x0080f02401007387 */ /* 0x0001e20000100a00 */
[----:B-1----:R-:W-:Y:S01]  /*13daa0*/  VIADD R55, R37, UR42 ;  /* 0x0000002a25377c36 */ /* 0x002fe20008000000 */
[----:B------:R-:W1:Y:S01]  /*13dab0*/  LDCU UR42, c[0x0][0x3b8] ;  /* 0x00007700ff2a77ac */ /* 0x000e620008000800 */
[----:B0-----:R-:W-:Y:S01]  /*13dac0*/  F2FP.SATFINITE.E5M2.F32.PACK_AB_MERGE_C R37, R44, R45, RZ ;  /* 0x0000002d2c25723e */ /* 0x001fe200048060ff */
[----:B------:R-:W2:Y:S04]  /*13dad0*/  LDL.LU R36, [R1+0xda0] ;  /* 0x000da00001247983 */ /* 0x000ea80000300800 */
[----:B------:R-:W2:Y:S04]  /*13dae0*/  LDL.LU R57, [R1+0xd98] ;  /* 0x000d980001397983 */ /* 0x000ea80000300800 */
[----:B------:R-:W2:Y:S04]  /*13daf0*/  LDL.LU R56, [R1+0xd9c] ;  /* 0x000d9c0001387983 */ /* 0x000ea80000300800 */
[----:B------:R4:W-:Y:S04]  /*13db00*/  STL [R1+0x2a0c], R37 ;  /* 0x002a0c2501007387 */ /* 0x0009e80000100800 */
[----:B------:R-:W2:Y:S04]  /*13db10*/  LDL.LU R45, [R1+0xd00] ;  /* 0x000d0000012d7983 */ /* 0x000ea80000300800 */
[----:B------:R-:W2:Y:S01]  /*13db20*/  LDL.LU R44, [R1+0xd04] ;  /* 0x000d0400012c7983 */ /* 0x000ea20000300800 */
[----:B---3--:R-:W-:Y:S01]  /*13db30*/  VIADD R59, R55, UR37 ;  /* 0x00000025373b7c36 */ /* 0x008fe20008000000 */
[----:B------:R-:W0:Y:S01]  /*13db40*/  LDCU UR37, c[0x0][0x3b8] ;  /* 0x00007700ff2577ac */ /* 0x000e220008000800 */
[----:B----4-:R-:W-:-:S05]  /*13db50*/  F2FP.SATFINITE.E5M2.F32.PACK_AB_MERGE_C R37, R41, R43, RZ ;  /* 0x0000002b2925723e */ /* 0x010fca00048060ff */
[----:B------:R3:W-:Y:S04]  /*13db60*/  STL [R1+0x2a18], R37 ;  /* 0x002a182501007387 */ /* 0x0007e80000100800 */
[----:B------:R-:W4:Y:S04]  /*13db70*/  LDL.LU R43, [R1+0xd08] ;  /* 0x000d0800012b7983 */ /* 0x000f280000300800 */
[----:B------:R-:W4:Y:S04]  /*13db80*/  LDL.LU R41, [R1+0xd0c] ;  /* 0x000d0c0001297983 */ /* 0x000f280000300800 */
[----:B---3--:R-:W3:Y:S01]  /*13db90*/  LDL.LU R37, [R1+0xd70] ;  /* 0x000d700001257983 */ /* 0x008ee20000300800 */
[----:B------:R-:W-:-:S02]  /*13dba0*/  F2FP.SATFINITE.E5M2.F32.PACK_AB_MERGE_C R61, R3, R61, RZ ;  /* 0x0000003d033d723e */ /* 0x000fc400048060ff */
[----:B------:R-:W-:-:S03]  /*13dbb0*/  F2FP.SATFINITE.E5M2.F32.PACK_AB_MERGE_C R3, R52, R48, RZ ;  /* 0x000000303403723e */ /* 0x000fc600048060ff */
[----:B------:R0:W-:Y:S04]  /*13dbc0*/  STL [R1+0x28e8], R61 ;  /* 0x0028e83d01007387 */ /* 0x0001e80000100800 */
[----:B0-----:R-:W3:Y:S04]  /*13dbd0*/  LDL.LU R61, [R1+0xd74] ;  /* 0x000d7400013d7983 */ /* 0x001ee80000300800 */
[----:B------:R0:W-:Y:S04]  /*13dbe0*/  STL [R1+0x28e0], R3 ;  /* 0x0028e00301007387 */ /* 0x0001e80000100800 */
[----:B------:R-:W3:Y:S04]  /*13dbf0*/  LDL.LU R48, [R1+0xd78] ;  /* 0x000d780001307983 */ /* 0x000ee80000300800 */
[----:B------:R-:W3:Y:S04]  /*13dc00*/  LDL.LU R52, [R1+0xd7c] ;  /* 0x000d7c0001347983 */ /* 0x000ee80000300800 */
[----:B------:R1:W-:Y:S01]  /*13dc10*/  STL.64 [R1+0x8120], R58 ;  /* 0x0081203a01007387 */ /* 0x0003e20000100a00 */
[----:B0-----:R-:W-:Y:S01]  /*13dc20*/  VIADD R3, R59, UR6 ;  /* 0x000000063b037c36 */ /* 0x001fe20008000000 */
[----:B--2---:R-:W-:Y:S01]  /*13dc30*/  F2FP.SATFINITE.E5M2.F32.PACK_AB_MERGE_C R4, R54, R4, RZ ;  /* 0x000000043604723e */ /* 0x004fe200048060ff */
[----:B------:R-:W0:Y:S01]  /*13dc40*/  LDCU UR6, c[0x0][0x3b8] ;  /* 0x00007700ff0677ac */ /* 0x000e220008000800 */
[----:B-1----:R-:W2:Y:S04]  /*13dc50*/  LDL.LU R58, [R1+0xdb4] ;  /* 0x000db400013a7983 */ /* 0x002ea80000300800 */
[----:B------:R-:W3:Y:S01]  /*13dc60*/  LDL.LU R59, [R1+0xdb8] ;  /* 0x000db800013b7983 */ /* 0x000ee20000300800 */
[----:B------:R-:W-:-:S02]  /*13dc70*/  F2FP.SATFINITE.E5M2.F32.PACK_AB_MERGE_C R5, R5, R36, RZ ;  /* 0x000000240505723e */ /* 0x000fc400048060ff */
[----:B--2---:R-:W-:Y:S02]  /*13dc80*/  F2FP.SATFINITE.E5M2.F32.PACK_AB_MERGE_C R58, R58, R53, RZ ;  /* 0x000000353a3a723e */ /* 0x004fe400048060ff */
[----:B------:R-:W2:Y:S04]  /*13dc90*/  LDL.LU R53, [R1+0x815c] ;  /* 0x00815c0001357983 */ /* 0x000ea80000300800 */
[----:B------:R3:W-:Y:S02]  /*13dca0*/  STL [R1+0x28b8], R58 ;  /* 0x0028b83a01007387 */ /* 0x0007e40000100800 */
[----:B---3--:R-:W-:Y:S01]  /*13dcb0*/  F2FP.SATFINITE.E5M2.F32.PACK_AB_MERGE_C R58, R2, R59, RZ ;  /* 0x0000003b023a723e */ /* 0x008fe200048060ff */
[----:B------:R-:W-:Y:S01]  /*13dcc0*/  VIADD R2, R3, UR41 ;  /* 0x0000002903027c36 */ /* 0x000fe20008000000 */
[----:B------:R-:W1:Y:S03]  /*13dcd0*/  LDCU UR41, c[0x0][0x3b8] ;  /* 0x00007700ff2977ac */ /* 0x000e660008000800 */
[----:B------:R-:W-:Y:S01]  /*13dce0*/  STL [R1+0x28b0], R58 ;  /* 0x0028b03a01007387 */ /* 0x000fe20000100800 */
[----:B------:R-:W-:Y:S01]  /*13dcf0*/  VIADD R54, R2, UR43 ;  /* 0x0000002b02367c36 */ /* 0x000fe20008000000 */
[----:B------:R-:W3:Y:S02]  /*13dd00*/  LDCU UR43, c[0x0][0x3b8] ;  /* 0x00007700ff2b77ac */ /* 0x000ee40008000800 */
[----:B------:R0:W-:Y:S04]  /*13dd10*/  STL [R1+0x320], R5 ;  /* 0x0003200501007387 */ /* 0x0001e80000100800 */
[----:B------:R1:W-:Y:S04]  /*13dd20*/  STL.64 [R1+0x80d8], R2 ;  /* 0x0080d80201007387 */ /* 0x0003e80000100a00 */
[----:B------:R3:W-:Y:S04]  /*13dd30*/  STL [R1+0x324], R4 ;  /* 0x0003240401007387 */ /* 0x0007e80000100800 */
[----:B0-----:R-:W2:Y:S01]  /*13dd40*/  LDL.LU R5, [R1+0xd60] ;  /* 0x000d600001057983 */ /* 0x001ea20000300800 */
[----:B-1----:R-:W-:-:S03]  /*13dd50*/  F2FP.SATFINITE.E5M2.F32.PACK_AB_MERGE_C R2, R51, R50, RZ ;  /* 0x000000323302723e */ /* 0x002fc600048060ff */
[----:B---3--:R-:W2:Y:S04]  /*13dd60*/  LDL.LU R4, [R1+0xd64] ;  /* 0x000d640001047983 */ /* 0x008ea80000300800 */
[----:B------:R0:W-:Y:S04]  /*13dd70*/  STL [R1+0x2b4], R2 ;  /* 0x0002b40201007387 */ /* 0x0001e80000100800 */
[----:B------:R-:W3:Y:S04]  /*13dd80*/  LDL.LU R50, [R1+0xd68] ;  /* 0x000d680001327983 */ /* 0x000ee80000300800 */
[----:B------:R-:W3:Y:S01]  /*13dd90*/  LDL.LU R51, [R1+0xd6c] ;  /* 0x000d6c0001337983 */ /* 0x000ee20000300800 */
[----:B0-----:R-:W-:-:S02]  /*13dda0*/  F2FP.SATFINITE.E5M2.F32.PACK_AB_MERGE_C R2, R56, R57, RZ ;  /* 0x000000393802723e */ /* 0x001fc400048060ff */
[----:B------:R-:W-:Y:S01]  /*13ddb0*/  F2FP.SATFINITE.E5M2.F32.PACK_AB_MERGE_C R3, R44, R45, RZ ;  /* 0x0000002d2c03723e */ /* 0x000fe200048060ff */
[----:B------:R-:W-:Y:S04]  /*13ddc0*/  STL [R1+0x80d0], R54 ;  /* 0x0080d03601007387 */ /* 0x000fe80000100800 */
[----:B------:R4:W-:Y:S04]  /*13ddd0*/  STL [R1+0x2b0], R2 ;  /* 0x0002b00201007387 */ /* 0x0009e80000100800 */
[----:B------:R-:W-:Y:S04]  /*13dde0*/  STL [R1+0x8100], R55 ;  /* 0x0081003701007387 */ /* 0x000fe80000100800 */
[----:B------:R-:W3:Y:S04]  /*13ddf0*/  LDL.LU R45, [R1+0xd50] ;  /* 0x000d5000012d7983 */ /* 0x000ee80000300800 */
[----:B------:R0:W-:Y:S04]  /*13de00*/  STL [R1+0x298], R3 ;  /* 0x0002980301007387 */ /* 0x0001e80000100800 */
[----:B------:R-:W3:Y:S01]  /*13de10*/  LDL.LU R44, [R1+0xd54] ;  /* 0x000d5400012c7983 */ /* 0x000ee20000300800 */
[----:B----4-:R-:W-:-:S05]  /*13de20*/  F2FP.SATFINITE.E5M2.F32.PACK_AB_MERGE_C R2, R41, R43, RZ ;  /* 0x0000002b2902723e */ /* 0x010fca00048060ff */
[----:B------:R1:W-:Y:S01]  /*13de30*/  STL [R1+0x290], R2 ;  /* 0x0002900201007387 */ /* 0x0003e20000100800 */
[----:B0-----:R-:W-:-:S03]  /*13de40*/  F2FP.SATFINITE.E5M2.F32.PACK_AB_MERGE_C R3, R61, R37, RZ ;  /* 0x000000253d03723e */ /* 0x001fc600048060ff */
[----:B------:R-:W4:Y:S01]  /*13de50*/  LDL.LU R43, [R1+0xd58] ;  /* 0x000d5800012b7983 */ /* 0x000f220000300800 */
[----:B------:R-:W-:Y:S01]  /*13de60*/  VIADD R57, R54, UR42 ;  /* 0x0000002a36397c36 */ /* 0x000fe20008000000 */
[----:B------:R-:W0:Y:S02]  /*13de70*/  LDCU UR42, c[0x0][0x3b8] ;  /* 0x00007700ff2a77ac */ /* 0x000e240008000800 */
[----:B------:R-:W4:Y:S01]  /*13de80*/  LDL.LU R41, [R1+0xd5c] ;  /* 0x000d5c0001297983 */ /* 0x000f220000300800 */
[----:B-1----:R-:W-:-:S03]  /*13de90*/  F2FP.SATFINITE.E5M2.F32.PACK_AB_MERGE_C R2, R52, R48, RZ ;  /* 0x000000303402723e */ /* 0x002fc600048060ff */
[----:B------:R-:W4:Y:S01]  /*13dea0*/  LDL.LU R48, [R1+0xd4c] ;  /* 0x000d4c0001307983 */ /* 0x000f220000300800 */
[----:B------:R-:W-:-:S03]  /*13deb0*/  IMAD.MOV.U32 R61, RZ, RZ, R38 ;  /* 0x000000ffff3d7224 */ /* 0x000fc600078e0026 */
[----:B------:R-:W-:Y:S01]  /*13dec0*/  STL [R1+0x9c], R3 ;  /* 0x00009c0301007387 */ /* 0x000fe20000100800 */
[----:B------:R-:W-:Y:S01]  /*13ded0*/  VIADD R56, R57, UR37 ;  /* 0x0000002539387c36 */ /* 0x000fe20008000000 */
[----:B------:R-:W1:Y:S02]  /*13dee0*/  LDCU UR37, c[0x0][0x3b8] ;  /* 0x00007700ff2577ac */ /* 0x000e640008000800 */
[----:B------:R0:W-:Y:S04]  /*13def0*/  STL [R1+0xa0], R2 ;  /* 0x0000a00201007387 */ /* 0x0001e80000100800 */
[----:B------:R-:W4:Y:S04]  /*13df00*/  LDL.LU R55, [R1+0xd34] ;  /* 0x000d340001377983 */ /* 0x000f280000300800 */
[----:B------:R-:W4:Y:S04]  /*13df10*/  LDL.LU R54, [R1+0xd38] ;  /* 0x000d380001367983 */ /* 0x000f280000300800 */
[----:B------:R-:W4:Y:S04]  /*13df20*/  LDL.LU R38, [R1+0xd3c] ;  /* 0x000d3c0001267983 */ /* 0x000f280000300800 */
[----:B0-----:R-:W4:Y:S01]  /*13df30*/  LDL.LU R2, [R1+0xd20] ;  /* 0x000d200001027983 */ /* 0x001f220000300800 */
[----:B------:R-:W-:Y:S01]  /*13df40*/  VIADD R52, R56, UR6 ;  /* 0x0000000638347c36 */ /* 0x000fe20008000000 */
[----:B------:R-:W0:Y:S02]  /*13df50*/  LDCU UR6, c[0x0][0x3b8] ;  /* 0x00007700ff0677ac */ /* 0x000e240008000800 */
[----:B------:R-:W4:Y:S04]  /*13df60*/  LDL.LU R3, [R1+0xd24] ;  /* 0x000d240001037983 */ /* 0x000f280000300800 */
[----:B------:R-:W4:Y:S04]  /*13df70*/  LDL.LU R58, [R1+0xd28] ;  /* 0x000d2800013a7983 */ /* 0x000f280000300800 */
[----:B------:R-:W4:Y:S04]  /*13df80*/  LDL.LU R59, [R1+0xd2c] ;  /* 0x000d2c00013b7983 */ /* 0x000f280000300800 */
[----:B------:R0:W-:Y:S04]  /*13df90*/  STL.64 [R1+0x80c8], R56 ;  /* 0x0080c83801007387 */ /* 0x0001e80000100a00 */
[----:B0-----:R-:W4:Y:S04]  /*13dfa0*/  LDL.LU R56, [R1+0xd48] ;  /* 0x000d480001387983 */ /* 0x001f280000300800 */
[----:B------:R-:W4:Y:S04]  /*13dfb0*/  LDL.LU R57, [R1+0xd30] ;  /* 0x000d300001397983 */ /* 0x000f280000300800 */
[----:B------:R-:W4:Y:S01]  /*13dfc0*/  LDL.LU R36, [R1+0xd10] ;  /* 0x000d100001247983 */ /* 0x000f220000300800 */
[----:B--2---:R-:W-:-:S05]  /*13dfd0*/  F2FP.SATFINITE.E5M2.F32.PACK_AB_MERGE_C R5, R4, R5, RZ ;  /* 0x000000050405723e */ /* 0x004fca00048060ff */
[----:B------:R0:W-:Y:S04]  /*13dfe0*/  STL [R1+0x290c], R5 ;  /* 0x00290c0501007387 */ /* 0x0001e80000100800 */
[----:B------:R-:W2:Y:S01]  /*13dff0*/  LDL.LU R37, [R1+0xd14] ;  /* 0x000d140001257983 */ /* 0x000ea20000300800 */
[----:B---3--:R-:W-:Y:S01]  /*13e000*/  F2FP.SATFINITE.E5M2.F32.PACK_AB_MERGE_C R4, R51, R50, RZ ;  /* 0x000000323304723e */ /* 0x008fe200048060ff */
[----:B------:R-:W-:Y:S01]  /*13e010*/  VIADD R51, R52, UR41 ;  /* 0x0000002934337c36 */ /* 0x000fe20008000000 */
[----:B------:R-:W3:Y:S03]  /*13e020*/  LDCU UR41, c[0x0][0x3b8] ;  /* 0x00007700ff2977ac */ /* 0x000ee60008000800 */
[----:B------:R1:W-:Y:S04]  /*13e030*/  STL [R1+0x2900], R4 ;  /* 0x0029000401007387 */ /* 0x0003e80000100800 */
[----:B0-----:R-:W2:Y:S04]  /*13e040*/  LDL.LU R5, [R1+0xd18] ;  /* 0x000d180001057983 */ /* 0x001ea80000300800 */
[----:B-1----:R-:W2:Y:S04]  /*13e050*/  LDL.LU R4, [R1+0xd1c] ;  /* 0x000d1c0001047983 */ /* 0x002ea80000300800 */
[----:B------:R0:W-:Y:S04]  /*13e060*/  STL.64 [R1+0x80e0], R52 ;  /* 0x0080e03401007387 */ /* 0x0001e80000100a00 */
[----:B0-----:R-:W2:Y:S04]  /*13e070*/  LDL.LU R52, [R1+0xd40] ;  /* 0x000d400001347983 */ /* 0x001ea80000300800 */
[----:B------:R-:W2:Y:S01]  /*13e080*/  LDL.LU R53, [R1+0xd44] ;  /* 0x000d440001357983 */ /* 0x000ea20000300800 */
[----:B------:R-:W-:-:S03]  /*13e090*/  F2FP.SATFINITE.E5M2.F32.PACK_AB_MERGE_C R44, R44, R45, RZ ;  /* 0x0000002d2c2c723e */ /* 0x000fc600048060ff */
[----:B------:R-:W3:Y:S04]  /*13e0a0*/  LDL.LU R45, [R1+0xc80] ;  /* 0x000c8000012d7983 */ /* 0x000ee80000300800 */
[----:B------:R0:W-:Y:S04]  /*13e0b0*/  STL [R1+0x29dc], R44 ;  /* 0x0029dc2c01007387 */ /* 0x0001e80000100800 */
[----:B0-----:R-:W3:Y:S01]  /*13e0c0*/  LDL.LU R44, [R1+0xc84] ;  /* 0x000c8400012c7983 */ /* 0x001ee20000300800 */
[----:B----4-:R-:W-:Y:S01]  /*13e0d0*/  F2FP.SATFINITE.E5M2.F32.PACK_AB_MERGE_C R41, R41, R43, RZ ;  /* 0x0000002b2929723e */ /* 0x010fe200048060ff */
[----:B------:R-:W-:Y:S01]  /*13e0e0*/  VIADD R50, R51, UR43 ;  /* 0x0000002b33327c36 */ /* 0x000fe20008000000 */
[----:B------:R-:W0:Y:S03]  /*13e0f0*/  LDCU UR43, c[0x0][0x3b8] ;  /* 0x00007700ff2b77ac */ /* 0x000e260008000800 */
[----:B------:R1:W-:Y:S04]  /*13e100*/  STL [R1+0x29e8], R41 ;  /* 0x0029e82901007387 */ /* 0x0003e80000100800 */
[----:B------:R-:W4:Y:S04]  /*13e110*/  LDL.LU R43, [R1+0xc88] ;  /* 0x000c8800012b7983 */ /* 0x000f280000300800 */
[----:B-1----:R-:W4:Y:S01]  /*13e120*/  LDL.LU R41, [R1+0xc8c] ;  /* 0x000c8c0001297983 */ /* 0x002f220000300800 */
[----:B------:R-:W-:-:S02]  /*13e130*/  F2FP.SATFINITE.E5M2.F32.PACK_AB_MERGE_C R3, R3, R2, RZ ;  /* 0x000000020303723e */ /* 0x000fc400048060ff */
[----:B------:R-:W-:Y:S01]  /*13e140*/  F2FP.SATFINITE.E5M2.F32.PACK_AB_MERGE_C R2, R59, R58, RZ ;  /* 0x0000003a3b02723e */ /* 0x000fe200048060ff */
[----:B------:R-:W-:Y:S02]  /*13e150*/  IMAD.MOV.U32 R59, RZ, RZ, R61 ;  /* 0x000000ffff3b7224 */ /* 0x000fe400078e003d */
[----:B------:R-:W-:Y:S01]  /*13e160*/  IMAD.MOV.U32 R58, RZ, RZ, R39 ;  /* 0x000000ffff3a7224 */ /* 0x000fe200078e0027 */
[----:B--2---:R-:W-:Y:S02]  /*13e170*/  F2FP.SATFINITE.E5M2.F32.PACK_AB_MERGE_C R53, R53, R52, RZ ;  /* 0x000000343535723e */ /* 0x004fe400048060ff */
[----:B------:R-:W-:-:S03]  /*13e180*/  F2FP.SATFINITE.E5M2.F32.PACK_AB_MERGE_C R52, R48, R56, RZ ;  /* 0x000000383034723e */ /* 0x000fc600048060ff */
[----:B------:R-:W-:Y:S01]  /*13e190*/  STL [R1+0x28d4], R53 ;  /* 0x0028d43501007387 */ /* 0x000fe20000100800 */
[----:B------:R-:W-:Y:S01]  /*13e1a0*/  VIADD R48, R50, UR42 ;  /* 0x0000002a32307c36 */ /* 0x000fe20008000000 */
[----:B------:R-:W-:Y:S01]  /*13e1b0*/  F2FP.SATFINITE.E5M2.F32.PACK_AB_MERGE_C R36, R37, R36, RZ ;  /* 0x000000242524723e */ /* 0x000fe200048060ff */
[----:B------:R-:W1:Y:S01]  /*13e1c0*/  LDCU UR42, c[0x0][0x3b8] ;  /* 0x00007700ff2a77ac */ /* 0x000e620008000800 */
[----:B------:R2:W-:Y:S04]  /*13e1d0*/  STL.64 [R1+0x80e8], R50 ;  /* 0x0080e83201007387 */ /* 0x0005e80000100a00 */
[----:B------:R-:W-:Y:S01]  /*13e1e0*/  STL [R1+0x28dc], R52 ;  /* 0x0028dc3401007387 */ /* 0x000fe20000100800 */
[----:B--2---:R-:W-:Y:S02]  /*13e1f0*/  F2FP.SATFINITE.E5M2.F32.PACK_AB_MERGE_C R51, R55, R57, RZ ;  /* 0x000000393733723e */ /* 0x004fe400048060ff */
[----:B------:R-:W-:-:S03]  /*13e200*/  F2FP.SATFINITE.E5M2.F32.PACK_AB_MERGE_C R50, R38, R54, RZ ;  /* 0x000000362632723e */ /* 0x000fc600048060ff */
[----:B------:R-:W-:Y:S04]  /*13e210*/  STL [R1+0x28a4], R51 ;  /* 0x0028a43301007387 */ /* 0x000fe80000100800 */
[----:B------:R-:W-:Y:S04]  /*13e220*/  STL.64 [R1+0x80f8], R48 ;  /* 0x0080f83001007387 */ /* 0x000fe80000100a00 */
[----:B------:R-:W-:Y:S04]  /*13e230*/  STL [R1+0x28ac], R50 ;  /* 0x0028ac3201007387 */ /* 0x000fe80000100800 */
[----:B------:R-:W-:Y:S04]  /*13e240*/  STL [R1+0x2cc], R3 ;  /* 0x0002cc0301007387 */ /* 0x000fe80000100800 */
[----:B------:R2:W-:Y:S04]  /*13e250*/  STL [R1+0x2c4], R2 ;  /* 0x0002c40201007387 */ /* 0x0005e80000100800 */
[----:B------:R-:W4:Y:S04]  /*13e260*/  LDL.LU R54, [R1+0xcf0] ;  /* 0x000cf00001367983 */ /* 0x000f280000300800 */
[----:B------:R-:W4:Y:S04]  /*13e270*/  LDL.LU R61, [R1+0xcf4] ;  /* 0x000cf400013d7983 */ /* 0x000f280000300800 */
[----:B--2---:R-:W2:Y:S04]  /*13e280*/  LDL.LU R2, [R1+0xcf8] ;  /* 0x000cf80001027983 */ /* 0x004ea80000300800 */
[----:B------:R-:W2:Y:S01]  /*13e290*/  LDL.LU R3, [R1+0xcfc] ;  /* 0x000cfc0001037983 */ /* 0x000ea20000300800 */
[----:B------:R-:W-:Y:S01]  /*13e2a0*/  F2FP.SATFINITE.E5M2.F32.PACK_AB_MERGE_C R4, R4, R5, RZ ;  /* 0x000000050404723e */ /* 0x000fe200048060ff */
[----:B------:R-:W-:Y:S01]  /*13e2b0*/  VIADD R38, R48, UR37 ;  /* 0x0000002530267c36 */ /* 0x000fe20008000000 */
[----:B------:R-:W0:Y:S01]  /*13e2c0*/  LDCU UR37, c[0x0][0x3b8] ;  /* 0x00007700ff2577ac */ /* 0x000e220008000800 */
[----:B------:R-:W-:Y:S02]  /*13e2d0*/  STL [R1+0x2a0], R36 ;  /* 0x0002a02401007387 */ /* 0x000fe40000100800 */
[----:B------:R-:W-:Y:S01]  /*13e2e0*/  VIADD R39, R38, UR6 ;  /* 0x0000000626277c36 */ /* 0x000fe20008000000 */
[----:B------:R-:W0:Y:S01]  /*13e2f0*/  LDCU UR6, c[0x0][0x3b8] ;  /* 0x00007700ff0677ac */ /* 0x000e220008000800 */
[----:B------:R1:W-:Y:S01]  /*13e300*/  STL [R1+0x2a4], R4 ;  /* 0x0002a40401007387 */ /* 0x0003e20000100800 */
[----:B------:R-:W-:-:S03]  /*13e310*/  IMAD.MOV.U32 R5, RZ, RZ, R35 ;  /* 0x000000ffff057224 */ /* 0x000fc600078e0023 */
[----:B------:R-:W-:Y:S04]  /*13e320*/  STL.64 [R1+0x8108], R38 ;  /* 0x0081082601007387 */ /* 0x000fe80000100a00 */
[----:B------:R-:W2:Y:S01]  /*13e330*/  LDL.LU R35, [R1+0xce0] ;  /* 0x000ce00001237983 */ /* 0x000ea20000300800 */
[----:B-1----:R-:W-:Y:S01]  /*13e340*/  IMAD.MOV.U32 R4, RZ, RZ, R0 ;  /* 0x000000ffff047224 */ /* 0x002fe200078e0000 */
[----:B---3--:R-:W-:-:S05]  /*13e350*/  F2FP.SATFINITE.E5M2.F32.PACK_AB_MERGE_C R0, R44, R45, RZ ;  /* 0x0000002d2c00723e */ /* 0x008fca00048060ff */
[----:B------:R1:W-:Y:S04]  /*13e360*/  STL [R1+0x288], R0 ;  /* 0x0002880001007387 */ /* 0x0003e80000100800 */
[----:B-1----:R-:W3:Y:S01]  /*13e370*/  LDL.LU R0, [R1+0xce4] ;  /* 0x000ce40001007983 */ /* 0x002ee20000300800 */
[----:B----4-:R-:W-:Y:S01]  /*13e380*/  F2FP.SATFINITE.E5M2.F32.PACK_AB_MERGE_C R36, R41, R43, RZ ;  /* 0x0000002b2924723e */ /* 0x010fe200048060ff */
[----:B------:R-:W-:Y:S02]  /*13e390*/  IMAD.MOV.U32 R37, RZ, RZ, R40 ;  /* 0x000000ffff257224 */ /* 0x000fe400078e0028 */
[----:B------:R-:W-:Y:S01]  /*13e3a0*/  VIADD R40, R39, UR41 ;  /* 0x0000002927287c36 */ /* 0x000fe20008000000 */
[----:B------:R-:W1:Y:S01]  /*13e3b0*/  LDCU UR41, c[0x0][0x3b8] ;  /* 0x00007700ff2977ac */ /* 0x000e620008000800 */
        /* <DEDUP_REMOVED lines=11> */
[----:B0-----:R-:W-:Y:S01]  /*13e470*/  VIADD R41, R40, UR43 ;  /* 0x0000002b28297c36 */ /* 0x001fe20008000000 */
[----:B------:R-:W0:Y:S02]  /*13e480*/  LDCU UR43, c[0x0][0x3b8] ;  /* 0x00007700ff2b77ac */ /* 0x000e240008000800 */
[----:B------:R-:W3:Y:S04]  /*13e490*/  LDL.LU R53, [R1+0xf74] ;  /* 0x000f740001357983 */ /* 0x000ee80000300800 */
[----:B------:R-:W3:Y:S01]  /*13e4a0*/  LDL.LU R56, [R1+0xb90] ;  /* 0x000b900001387983 */ /* 0x000ee20000300800 */
[----:B------:R-:W-:-:S03]  /*13e4b0*/  IMAD.MOV.U32 R57, RZ, RZ, R59 ;  /* 0x000000ffff397224 */ /* 0x000fc600078e003b */
[----:B----4-:R-:W4:Y:S01]  /*13e4c0*/  LDL.LU R36, [R1+0xb94] ;  /* 0x000b940001247983 */ /* 0x010f220000300800 */
[----:B------:R-:W-:Y:S02]  /*13e4d0*/  F2FP.SATFINITE.E5M2.F32.PACK_AB_MERGE_C R61, R61, R54, RZ ;  /* 0x000000363d3d723e */ /* 0x000fe400048060ff */
[----:B--2---:R-:W-:Y:S01]  /*13e4e0*/  F2FP.SATFINITE.E5M2.F32.PACK_AB_MERGE_C R2, R3, R2, RZ ;  /* 0x000000020302723e */ /* 0x004fe200048060ff */
[----:B------:R-:W-:-:S04]  /*13e4f0*/  IMAD.MOV.U32 R3, RZ, RZ, R5 ;  /* 0x000000ffff037224 */ /* 0x000fc800078e0005 */
[----:B------:R2:W-:Y:S01]  /*13e500*/  STL [R1+0x98], R2 ;  /* 0x0000980201007387 */ /* 0x0005e20000100800 */
[----:B------:R-:W-:-:S03]  /*13e510*/  IMAD.MOV.U32 R5, RZ, RZ, R42 ;  /* 0x000000ffff057224 */ /* 0x000fc600078e002a */
[----:B------:R-:W4:Y:S01]  /*13e520*/  LDL.LU R55, [R1+0xb98] ;  /* 0x000b980001377983 */ /* 0x000f220000300800 */
[----:B------:R-:W-:Y:S01]  /*13e530*/  VIADD R42, R41, UR42 ;  /* 0x0000002a292a7c36 */ /* 0x000fe20008000000 */
[----:B------:R-:W0:Y:S02]  /*13e540*/  LDCU UR42, c[0x0][0x3b8] ;  /* 0x00007700ff2a77ac */ /* 0x000e240008000800 */
[----:B------:R-:W4:Y:S01]  /*13e550*/  LDL.LU R54, [R1+0xb9c] ;  /* 0x000b9c0001367983 */ /* 0x000f220000300800 */
[----:B--2---:R-:W-:-:S03]  /*13e560*/  IMAD.MOV.U32 R2, RZ, RZ, R37 ;  /* 0x000000ffff027224 */ /* 0x004fc600078e0025 */
[----:B------:R-:W2:Y:S04]  /*13e570*/  LDL.LU R59, [R1+0xb00] ;  /* 0x000b0000013b7983 */ /* 0x000ea80000300800 */
[----:B------:R-:W2:Y:S04]  /*13e580*/  LDL.LU R37, [R1+0xb04] ;  /* 0x000b040001257983 */ /* 0x000ea80000300800 */
[----:B------:R0:W-:Y:S02]  /*13e590*/  STL.64 [R1+0x8110], R40 ;  /* 0x0081102801007387 */ /* 0x0001e40000100a00 */
[----:B0-----:R-:W-:-:S02]  /*13e5a0*/  IMAD.MOV.U32 R41, RZ, RZ, R34 ;  /* 0x000000ffff297224 */ /* 0x001fc400078e0022 */
[----:B------:R-:W2:Y:S04]  /*13e5b0*/  LDL.LU R34, [R1+0x8158] ;  /* 0x0081580001227983 */ /* 0x000ea80000300800 */
[----:B------:R-:W2:Y:S01]  /*13e5c0*/  LDL.LU R40, [R1+0xce8] ;  /* 0x000ce80001287983 */ /* 0x000ea20000300800 */
[----:B---3--:R-:W-:-:S03]  /*13e5d0*/  F2FP.SATFINITE.E5M2.F32.PACK_AB_MERGE_C R0, R0, R35, RZ ;  /* 0x000000230000723e */ /* 0x008fc600048060ff */
[----:B------:R-:W3:Y:S01]  /*13e5e0*/  LDL.LU R35, [R1+0x8154] ;  /* 0x0081540001237983 */ /* 0x000ee20000300800 */
[----:B------:R-:W-:-:S03]  /*13e5f0*/  F2FP.SATFINITE.E5M2.F32.PACK_AB_MERGE_C R39, R39, R38, RZ ;  /* 0x000000262727723e */ /* 0x000fc600048060ff */
[----:B------:R0:W-:Y:S01]  /*13e600*/  STL [R1+0x2904], R0 ;  /* 0x0029040001007387 */ /* 0x0001e20000100800 */
[----:B------:R-:W-:-:S03]  /*13e610*/  F2FP.SATFINITE.E5M2.F32.PACK_AB_MERGE_C R38, R44, R48, RZ ;  /* 0x000000302c26723e */ /* 0x000fc600048060ff */
[----:B0-----:R-:W3:Y:S01]  /*13e620*/  LDL.LU R0, [R1+0x8150] ;  /* 0x0081500001007983 */ /* 0x001ee20000300800 */
[----:B--2---:R-:W-:Y:S01]  /*13e630*/  F2FP.SATFINITE.E5M2.F32.PACK_AB_MERGE_C R40, R43, R40, RZ ;  /* 0x000000282b28723e */ /* 0x004fe200048060ff */
[----:B------:R-:W-:Y:S01]  /*13e640*/  VIADD R43, R42, UR37 ;  /* 0x000000252a2b7c36 */ /* 0x000fe20008000000 */
[----:B------:R-:W0:Y:S03]  /*13e650*/  LDCU UR37, c[0x0][0x3b8] ;  /* 0x00007700ff2577ac */ /* 0x000e260008000800 */
[----:B------:R-:W-:Y:S04]  /*13e660*/  STL [R1+0x2908], R40 ;  /* 0x0029082801007387 */ /* 0x000fe80000100800 */
[----:B------:R2:W-:Y:S04]  /*13e670*/  STL [R1+0x29d4], R39 ;  /* 0x0029d42701007387 */ /* 0x0005e80000100800 */
[----:B------:R-:W-:Y:S04]  /*13e680*/  STL.64 [R1+0x8118], R42 ;  /* 0x0081182a01007387 */ /* 0x000fe80000100a00 */
[----:B------:R0:W-:Y:S01]  /*13e690*/  STL [R1+0x29e0], R38 ;  /* 0x0029e02601007387 */ /* 0x0001e20000100800 */
[----:B--2---:R-:W-:Y:S01]  /*13e6a0*/  F2FP.SATFINITE.E5M2.F32.PACK_AB_MERGE_C R39, R50, R49, RZ ;  /* 0x000000313227723e */ /* 0x004fe200048060ff */
[----:B------:R-:W-:Y:S01]  /*13e6b0*/  VIADD R44, R43, UR6 ;  /* 0x000000062b2c7c36 */ /* 0x000fe20008000000 */
[----:B------:R-:W2:Y:S01]  /*13e6c0*/  LDCU UR6, c[0x0][0x3b8] ;  /* 0x00007700ff0677ac */ /* 0x000ea20008000800 */
[----:B0-----:R-:W-:-:S02]  /*13e6d0*/  F2FP.SATFINITE.E5M2.F32.PACK_AB_MERGE_C R38, R45, R51, RZ ;  /* 0x000000332d26723e */ /* 0x001fc400048060ff */
[----:B------:R0:W-:Y:S04]  /*13e6e0*/  STL [R1+0x28d8], R39 ;  /* 0x0028d82701007387 */ /* 0x0001e80000100800 */
[----:B------:R4:W-:Y:S01]  /*13e6f0*/  STL [R1+0x28d0], R38 ;  /* 0x0028d02601007387 */ /* 0x0009e20000100800 */
[----:B0-----:R-:W-:Y:S02]  /*13e700*/  F2FP.SATFINITE.E5M2.F32.PACK_AB_MERGE_C R39, R53, R52, RZ ;  /* 0x000000343527723e */ /* 0x001fe400048060ff */
[----:B----4-:R-:W-:-:S03]  /*13e710*/  F2FP.SATFINITE.E5M2.F32.PACK_AB_MERGE_C R38, R36, R56, RZ ;  /* 0x000000382426723e */ /* 0x010fc600048060ff */
[----:B------:R-:W-:Y:S01]  /*13e720*/  STL [R1+0x28a8], R39 ;  /* 0x0028a82701007387 */ /* 0x000fe20000100800 */
[----:B-1----:R-:W-:Y:S01]  /*13e730*/  VIADD R45, R44, UR41 ;  /* 0x000000292c2d7c36 */ /* 0x002fe20008000000 */
[----:B------:R-:W-:Y:S01]  /*13e740*/  IADD3 R42, P3, PT, R41, R33, RZ ;  /* 0x00000021292a7210 */ /* 0x000fe20007f7e0ff */
[----:B------:R-:W-:Y:S01]  /*13e750*/  IMAD.MOV.U32 R36, RZ, RZ, R46 ;  /* 0x000000ffff247224 */ /* 0x000fe200078e002e */
[----:B------:R0:W-:Y:S01]  /*13e760*/  STL [R1+0x90], R38 ;  /* 0x0000902601007387 */ /* 0x0001e20000100800 */
[----:B------:R-:W-:Y:S01]  /*13e770*/  VIADD R46, R45, UR43 ;  /* 0x0000002b2d2e7c36 */ /* 0x000fe20008000000 */
[----:B------:R-:W1:Y:S02]  /*13e780*/  LDCU UR43, c[0x0][0x398] ;  /* 0x00007300ff2b77ac */ /* 0x000e640008000800 */
[----:B------:R4:W-:Y:S01]  /*13e790*/  STL.64 [R1+0x8128], R44 ;  /* 0x0081282c01007387 */ /* 0x0009e20000100a00 */
[----:B------:R-:W-:Y:S01]  /*13e7a0*/  IMAD.MOV.U32 R56, RZ, RZ, R58 ;  /* 0x000000ffff387224 */ /* 0x000fe200078e003a */
[----:B------:R-:W1:Y:S01]  /*13e7b0*/  LDCU UR41, c[0x0][0x398] ;  /* 0x00007300ff2977ac */ /* 0x000e620008000800 */
[----:B0-----:R-:W-:Y:S01]  /*13e7c0*/  F2FP.SATFINITE.E5M2.F32.PACK_AB_MERGE_C R38, R54, R55, RZ ;  /* 0x000000373626723e */ /* 0x001fe200048060ff */
[----:B------:R-:W-:Y:S01]  /*13e7d0*/  IMAD.MOV.U32 R54, RZ, RZ, R2 ;  /* 0x000000ffff367224 */ /* 0x000fe200078e0002 */
[----:B------:R-:W-:Y:S01]  /*13e7e0*/  F2FP.SATFINITE.E5M2.F32.PACK_AB_MERGE_C R2, R37, R59, RZ ;  /* 0x0000003b2502723e */ /* 0x000fe200048060ff */
[----:B------:R-:W-:-:S02]  /*13e7f0*/  IMAD.MOV.U32 R59, RZ, RZ, R5 ;  /* 0x000000ffff3b7224 */ /* 0x000fc400078e0005 */
[----:B------:R0:W-:Y:S01]  /*13e800*/  STL [R1+0x8c], R38 ;  /* 0x00008c2601007387 */ /* 0x0001e20000100800 */
[----:B------:R-:W-:Y:S02]  /*13e810*/  IMAD.MOV.U32 R5, RZ, RZ, R47 ;  /* 0x000000ffff057224 */ /* 0x000fe400078e002f */
[----:B----4-:R-:W-:Y:S01]  /*13e820*/  IMAD.MOV.U32 R45, RZ, RZ, R57 ;  /* 0x000000ffff2d7224 */ /* 0x010fe200078e0039 */
[----:B------:R3:W-:Y:S01]  /*13e830*/  STL [R1+0x88], R2 ;  /* 0x0000880201007387 */ /* 0x0007e20000100800 */
[----:B------:R-:W-:Y:S01]  /*13e840*/  VIADD R47, R46, UR42 ;  /* 0x0000002a2e2f7c36 */ /* 0x000fe20008000000 */
[----:B------:R-:W-:Y:S01]  /*13e850*/  SHF.R.S32.HI R57, RZ, 0x1f, R41 ;  /* 0x0000001fff397819 */ /* 0x000fe20000011429 */
[----:B------:R-:W-:Y:S02]  /*13e860*/  IMAD.MOV.U32 R37, RZ, RZ, R60 ;  /* 0x000000ffff257224 */ /* 0x000fe400078e003c */
[----:B------:R-:W-:Y:S01]  /*13e870*/  IMAD.MOV.U32 R55, RZ, RZ, R3 ;  /* 0x000000ffff377224 */ /* 0x000fe200078e0003 */
[----:B0-----:R-:W-:Y:S01]  /*13e880*/  IADD3 R38, P2, PT, R41, R32, RZ ;  /* 0x0000002029267210 */ /* 0x001fe20007f5e0ff */
[----:B------:R-:W-:Y:S01]  /*13e890*/  VIADD R60, R47, UR37 ;  /* 0x000000252f3c7c36 */ /* 0x000fe20008000000 */
[----:B------:R-:W-:-:S02]  /*13e8a0*/  SHF.R.S32.HI R58, RZ, 0x1f, R45 ;  /* 0x0000001fff3a7819 */ /* 0x000fc4000001142d */
[----:B---3--:R-:W-:Y:S01]  /*13e8b0*/  IADD3 R2, P1, PT, R41, R35, RZ ;  /* 0x0000002329027210 */ /* 0x008fe20007f3e0ff */
[C---:B------:R-:W-:Y:S01]  /*13e8c0*/  IMAD.X R43, R57.reuse, 0x1, R31, P3 ;  /* 0x00000001392b7824 */ /* 0x040fe200018e061f */
[----:B------:R-:W-:Y:S01]  /*13e8d0*/  STL.64 [R1+0x8138], R60 ;  /* 0x0081383c01007387 */ /* 0x000fe20000100a00 */
[C---:B------:R-:W-:Y:S01]  /*13e8e0*/  IMAD.X R39, R57.reuse, 0x1, R30, P2 ;  /* 0x0000000139277824 */ /* 0x040fe200010e061e */
[----:B------:R-:W0:Y:S01]  /*13e8f0*/  LDCU UR42, c[0x0][0x398] ;  /* 0x00007300ff2a77ac */ /* 0x000e220008000800 */
[----:B------:R-:W-:Y:S01]  /*13e900*/  IMAD.X R3, R57, 0x1, R34, P1 ;  /* 0x0000000139037824 */ /* 0x000fe200008e0622 */
[----:B------:R-:W-:Y:S01]  /*13e910*/  STL.64 [R1+0x8130], R46 ;  /* 0x0081302e01007387 */ /* 0x000fe20000100a00 */
[----:B------:R-:W-:Y:S01]  /*13e920*/  IMAD.MOV.U32 R53, RZ, RZ, R55 ;  /* 0x000000ffff357224 */ /* 0x000fe200078e0037 */
[----:B------:R-:W3:Y:S02]  /*13e930*/  LDCU UR37, c[0x0][0x398] ;  /* 0x00007300ff2577ac */ /* 0x000ee40008000800 */
[----:B------:R4:W-:Y:S04]  /*13e940*/  STL.64 [R1+0x1d50], R2 ;  /* 0x001d500201007387 */ /* 0x0009e80000100a00 */
[----:B------:R0:W-:Y:S01]  /*13e950*/  STL.64 [R1+0x1d48], R42 ;  /* 0x001d482a01007387 */ /* 0x0001e20000100a00 */
[----:B----4-:R-:W-:-:S03]  /*13e960*/  IADD3 R2, P1, PT, R41, R29, RZ ;  /* 0x0000001d29027210 */ /* 0x010fc60007f3e0ff */
[----:B------:R4:W-:Y:S02]  /*13e970*/  STL.64 [R1+0x1d40], R38 ;  /* 0x001d402601007387 */ /* 0x0009e40000100a00 */
[----:B------:R-:W-:Y:S01]  /*13e980*/  IMAD.X R3, R57, 0x1, R27, P1 ;  /* 0x0000000139037824 */ /* 0x000fe200008e061b */
[----:B0-----:R-:W-:-:S04]  /*13e990*/  IADD3 R42, P3, PT, R45, R35, RZ ;  /* 0x000000232d2a7210 */ /* 0x001fc80007f7e0ff */
[----:B------:R0:W-:Y:S01]  /*13e9a0*/  STL.64 [R1+0x1d38], R2 ;  /* 0x001d380201007387 */ /* 0x0001e20000100a00 */
[----:B----4-:R-:W-:Y:S01]  /*13e9b0*/  IADD3 R38, P2, PT, R45, R33, RZ ;  /* 0x000000212d267210 */ /* 0x010fe20007f5e0ff */
[----:B------:R-:W-:-:S04]  /*13e9c0*/  IMAD.X R43, R58, 0x1, R34, P3 ;  /* 0x000000013a2b7824 */ /* 0x000fc800018e0622 */
[C---:B------:R-:W-:Y:S01]  /*13e9d0*/  IMAD.X R39, R58.reuse, 0x1, R31, P2 ;  /* 0x000000013a277824 */ /* 0x040fe200010e061f */
[C---:B0-----:R-:W-:Y:S01]  /*13e9e0*/  IADD3 R2, P1, PT, R45.reuse, R32, RZ ;  /* 0x000000202d027210 */ /* 0x041fe20007f3e0ff */
[----:B------:R0:W-:Y:S04]  /*13e9f0*/  STL.64 [R1+0x1cd8], R42 ;  /* 0x001cd82a01007387 */ /* 0x0001e80000100a00 */
[----:B------:R-:W-:Y:S01]  /*13ea00*/  IMAD.X R3, R58, 0x1, R30, P1 ;  /* 0x000000013a037824 */ /* 0x000fe200008e061e */
[----:B------:R4:W-:Y:S04]  /*13ea10*/  STL.64 [R1+0x1cd0], R38 ;  /* 0x001cd02601007387 */ /* 0x0009e80000100a00 */
[----:B------:R1:W-:Y:S01]  /*13ea20*/  STL.64 [R1+0x1cc8], R2 ;  /* 0x001cc80201007387 */ /* 0x0003e20000100a00 */
[----:B0-----:R-:W-:-:S02]  /*13ea30*/  IADD3 R42, P3, PT, R45, R29, RZ ;  /* 0x0000001d2d2a7210 */ /* 0x001fc40007f7e0ff */
[----:B----4-:R-:W-:-:S03]  /*13ea40*/  IADD3 R38, P2, PT, R41, R28, RZ ;  /* 0x0000001c29267210 */ /* 0x010fc60007f5e0ff */
[----:B------:R-:W-:Y:S01]  /*13ea50*/  IMAD.X R43, R58, 0x1, R27, P3 ;  /* 0x000000013a2b7824 */ /* 0x000fe200018e061b */
[----:B-1----:R-:W-:Y:S01]  /*13ea60*/  IADD3 R2, P1, PT, R41, R25, RZ ;  /* 0x0000001929027210 */ /* 0x002fe20007f3e0ff */
[----:B------:R-:W-:-:S03]  /*13ea70*/  IMAD.X R39, R57, 0x1, R26, P2 ;  /* 0x0000000139277824 */ /* 0x000fc600010e061a */
[----:B------:R0:W-:Y:S01]  /*13ea80*/  STL.64 [R1+0x1cc0], R42 ;  /* 0x001cc02a01007387 */ /* 0x0001e20000100a00 */
[----:B------:R-:W-:-:S03]  /*13ea90*/  IMAD.X R3, R57, 0x1, R24, P1 ;  /* 0x0000000139037824 */ /* 0x000fc600008e0618 */
[----:B------:R-:W-:Y:S04]  /*13eaa0*/  STL.64 [R1+0x1d30], R38 ;  /* 0x001d302601007387 */ /* 0x000fe80000100a00 */
[----:B------:R1:W-:Y:S01]  /*13eab0*/  STL.64 [R1+0x1d28], R2 ;  /* 0x001d280201007387 */ /* 0x0003e20000100a00 */
[----:B0-----:R-:W-:Y:S02]  /*13eac0*/  IADD3 R42, P2, PT, R45, R28, RZ ;  /* 0x0000001c2d2a7210 */ /* 0x001fe40007f5e0ff */
[----:B-1----:R-:W-:-:S05]  /*13ead0*/  IADD3 R2, P3, PT, R41, R23, RZ ;  /* 0x0000001729027210 */ /* 0x002fca0007f7e0ff */
[----:B------:R-:W-:Y:S01]  /*13eae0*/  IMAD.X R3, R57, 0x1, R21, P3 ;  /* 0x0000000139037824 */ /* 0x000fe200018e0615 */
[----:B------:R-:W-:Y:S01]  /*13eaf0*/  IADD3 R38, P1, PT, R41, R22, RZ ;  /* 0x0000001629267210 */ /* 0x000fe20007f3e0ff */
[----:B------:R-:W-:-:S03]  /*13eb00*/  IMAD.X R43, R58, 0x1, R26, P2 ;  /* 0x000000013a2b7824 */ /* 0x000fc600010e061a */
[----:B------:R0:W-:Y:S01]  /*13eb10*/  STL.64 [R1+0x1d20], R2 ;  /* 0x001d200201007387 */ /* 0x0001e20000100a00 */
[----:B------:R-:W-:Y:S01]  /*13eb20*/  IMAD.X R39, R57, 0x1, R20, P1 ;  /* 0x0000000139277824 */ /* 0x000fe200008e0614 */
[----:B------:R-:W-:Y:S02]  /*13eb30*/  SHF.R.S32.HI R55, RZ, 0x1f, R56 ;  /* 0x0000001fff377819 */ /* 0x000fe40000011438 */
[----:B------:R1:W-:Y:S01]  /*13eb40*/  STL.64 [R1+0x1cb8], R42 ;  /* 0x001cb82a01007387 */ /* 0x0003e20000100a00 */
[----:B0-----:R-:W-:-:S03]  /*13eb50*/  IADD3 R2, P2, PT, R45, R25, RZ ;  /* 0x000000192d027210 */ /* 0x001fc60007f5e0ff */
[----:B------:R0:W-:Y:S02]  /*13eb60*/  STL.64 [R1+0x1d18], R38 ;  /* 0x001d182601007387 */ /* 0x0001e40000100a00 */
[----:B------:R-:W-:Y:S01]  /*13eb70*/  IMAD.X R3, R58, 0x1, R24, P2 ;  /* 0x000000013a037824 */ /* 0x000fe200010e0618 */
[----:B-1----:R-:W-:-:S04]  /*13eb80*/  IADD3 R42, P1, PT, R45, R23, RZ ;  /* 0x000000172d2a7210 */ /* 0x002fc80007f3e0ff */
[----:B------:R1:W-:Y:S01]  /*13eb90*/  STL.64 [R1+0x1cb0], R2 ;  /* 0x001cb00201007387 */ /* 0x0003e20000100a00 */
[----:B0-----:R-:W-:Y:S01]  /*13eba0*/  IADD3 R38, P3, PT, R56, R35, RZ ;  /* 0x0000002338267210 */ /* 0x001fe20007f7e0ff */
[----:B------:R-:W-:-:S04]  /*13ebb0*/  IMAD.X R43, R58, 0x1, R21, P1 ;  /* 0x000000013a2b7824 */ /* 0x000fc800008e0615 */
[C---:B------:R-:W-:Y:S01]  /*13ebc0*/  IMAD.X R39, R55.reuse, 0x1, R34, P3 ;  /* 0x0000000137277824 */ /* 0x040fe200018e0622 */
[C---:B-1----:R-:W-:Y:S01]  /*13ebd0*/  IADD3 R2, P2, PT, R56.reuse, R33, RZ ;  /* 0x0000002138027210 */ /* 0x042fe20007f5e0ff */
[----:B------:R0:W-:Y:S04]  /*13ebe0*/  STL.64 [R1+0x1ca8], R42 ;  /* 0x001ca82a01007387 */ /* 0x0001e80000100a00 */
[----:B------:R-:W-:Y:S01]  /*13ebf0*/  IMAD.X R3, R55, 0x1, R31, P2 ;  /* 0x0000000137037824 */ /* 0x000fe200010e061f */
[----:B------:R-:W-:Y:S04]  /*13ec00*/  STL.64 [R1+0x1c60], R38 ;  /* 0x001c602601007387 */ /* 0x000fe80000100a00 */
[----:B------:R1:W-:Y:S01]  /*13ec10*/  STL.64 [R1+0x1c58], R2 ;  /* 0x001c580201007387 */ /* 0x0003e20000100a00 */
[----:B0-----:R-:W-:-:S05]  /*13ec20*/  IADD3 R42, P1, PT, R56, R32, RZ ;  /* 0x00000020382a7210 */ /* 0x001fca0007f3e0ff */
[----:B------:R-:W-:Y:S01]  /*13ec30*/  IMAD.X R43, R55, 0x1, R30, P1 ;  /* 0x00000001372b7824 */ /* 0x000fe200008e061e */
[----:B-1----:R-:W-:-:S04]  /*13ec40*/  IADD3 R2, P2, PT, R45, R22, RZ ;  /* 0x000000162d027210 */ /* 0x002fc80007f5e0ff */
[----:B------:R-:W-:Y:S01]  /*13ec50*/  STL.64 [R1+0x1c50], R42 ;  /* 0x001c502a01007387 */ /* 0x000fe20000100a00 */
[----:B------:R-:W-:Y:S01]  /*13ec60*/  IMAD.X R3, R58, 0x1, R20, P2 ;  /* 0x000000013a037824 */ /* 0x000fe200010e0614 */
[C---:B------:R-:W-:Y:S02]  /*13ec70*/  IADD3 R38, P3, PT, R56.reuse, R29, RZ ;  /* 0x0000001d38267210 */ /* 0x040fe40007f7e0ff */
[----:B------:R-:W-:Y:S02]  /*13ec80*/  IADD3 R46, P1, PT, R56, R28, RZ ;  /* 0x0000001c382e7210 */ /* 0x000fe40007f3e0ff */
[----:B------:R0:W-:Y:S01]  /*13ec90*/  STL.64 [R1+0x1ca0], R2 ;  /* 0x001ca00201007387 */ /* 0x0001e20000100a00 */
[C---:B------:R-:W-:Y:S02]  /*13eca0*/  IMAD.X R39, R55.reuse, 0x1, R27, P3 ;  /* 0x0000000137277824 */ /* 0x040fe400018e061b */
[----:B------:R-:W-:Y:S01]  /*13ecb0*/  IMAD.X R47, R55, 0x1, R26, P1 ;  /* 0x00000001372f7824 */ /* 0x000fe200008e061a */
[----:B0-----:R-:W-:-:S02]  /*13ecc0*/  IADD3 R2, P2, PT, R41, R19, RZ ;  /* 0x0000001329027210 */ /* 0x001fc40007f5e0ff */
[----:B------:R0:W-:Y:S03]  /*13ecd0*/  STL.64 [R1+0x1c48], R38 ;  /* 0x001c482601007387 */ /* 0x0001e60000100a00 */
[----:B------:R-:W-:Y:S01]  /*13ece0*/  IMAD.X R3, R57, 0x1, R17, P2 ;  /* 0x0000000139037824 */ /* 0x000fe200010e0611 */
[----:B------:R-:W-:Y:S04]  /*13ecf0*/  STL.64 [R1+0x1c40], R46 ;  /* 0x001c402e01007387 */ /* 0x000fe80000100a00 */
[----:B------:R1:W-:Y:S01]  /*13ed00*/  STL.64 [R1+0x1d10], R2 ;  /* 0x001d100201007387 */ /* 0x0003e20000100a00 */
[----:B0-----:R-:W-:-:S05]  /*13ed10*/  IADD3 R38, P3, PT, R45, R19, RZ ;  /* 0x000000132d267210 */ /* 0x001fca0007f7e0ff */
[----:B------:R-:W-:Y:S01]  /*13ed20*/  IMAD.X R39, R58, 0x1, R17, P3 ;  /* 0x000000013a277824 */ /* 0x000fe200018e0611 */
[C---:B-1----:R-:W-:Y:S02]  /*13ed30*/  IADD3 R2, P2, PT, R56.reuse, R25, RZ ;  /* 0x0000001938027210 */ /* 0x042fe40007f5e0ff */
[----:B------:R-:W-:-:S03]  /*13ed40*/  IADD3 R46, P1, PT, R56, R23, RZ ;  /* 0x00000017382e7210 */ /* 0x000fc60007f3e0ff */
[C---:B------:R-:W-:Y:S01]  /*13ed50*/  IMAD.X R3, R55.reuse, 0x1, R24, P2 ;  /* 0x0000000137037824 */ /* 0x040fe200010e0618 */
[----:B------:R0:W-:Y:S01]  /*13ed60*/  STL.64 [R1+0x1c98], R38 ;  /* 0x001c982601007387 */ /* 0x0001e20000100a00 */
[----:B------:R-:W-:-:S03]  /*13ed70*/  IMAD.X R47, R55, 0x1, R21, P1 ;  /* 0x00000001372f7824 */ /* 0x000fc600008e0615 */
[----:B------:R1:W-:Y:S01]  /*13ed80*/  STL.64 [R1+0x1c38], R2 ;  /* 0x001c380201007387 */ /* 0x0003e20000100a00 */
[-C--:B0-----:R-:W-:Y:S02]  /*13ed90*/  IADD3 R38, P3, PT, R41, R18.reuse, RZ ;  /* 0x0000001229267210 */ /* 0x081fe40007f7e0ff */
[----:B-1----:R-:W-:-:S03]  /*13eda0*/  IADD3 R2, P2, PT, R45, R18, RZ ;  /* 0x000000122d027210 */ /* 0x002fc60007f5e0ff */
[--C-:B------:R-:W-:Y:S01]  /*13edb0*/  IMAD.X R39, R57, 0x1, R16.reuse, P3 ;  /* 0x0000000139277824 */ /* 0x100fe200018e0610 */
[----:B------:R0:W-:Y:S01]  /*13edc0*/  STL.64 [R1+0x1c30], R46 ;  /* 0x001c302e01007387 */ /* 0x0001e20000100a00 */
[----:B------:R-:W-:-:S03]  /*13edd0*/  IMAD.X R3, R58, 0x1, R16, P2 ;  /* 0x000000013a037824 */ /* 0x000fc600010e0610 */
[----:B------:R1:W-:Y:S01]  /*13ede0*/  STL.64 [R1+0x1d08], R38 ;  /* 0x001d082601007387 */ /* 0x0003e20000100a00 */
[----:B------:R-:W-:-:S03]  /*13edf0*/  SHF.R.S32.HI R42, RZ, 0x1f, R54 ;  /* 0x0000001fff2a7819 */ /* 0x000fc60000011436 */
[----:B------:R4:W-:Y:S01]  /*13ee00*/  STL.64 [R1+0x1c90], R2 ;  /* 0x001c900201007387 */ /* 0x0009e20000100a00 */
[C---:B0-----:R-:W-:Y:S02]  /*13ee10*/  IADD3 R46, P1, PT, R56.reuse, R22, RZ ;  /* 0x00000016382e7210 */ /* 0x041fe40007f3e0ff */
[----:B-1----:R-:W-:-:S03]  /*13ee20*/  IADD3 R38, P2, PT, R56, R19, RZ ;  /* 0x0000001338267210 */ /* 0x002fc60007f5e0ff */
[C---:B------:R-:W-:Y:S01]  /*13ee30*/  IMAD.X R47, R55.reuse, 0x1, R20, P1 ;  /* 0x00000001372f7824 */ /* 0x040fe200008e0614 */
[----:B----4-:R-:W-:Y:S01]  /*13ee40*/  IADD3 R2, P3, PT, R54, R35, RZ ;  /* 0x0000002336027210 */ /* 0x010fe20007f7e0ff */
[----:B------:R-:W-:-:S03]  /*13ee50*/  IMAD.X R39, R55, 0x1, R17, P2 ;  /* 0x0000000137277824 */ /* 0x000fc600010e0611 */
[----:B------:R0:W-:Y:S01]  /*13ee60*/  STL.64 [R1+0x1c28], R46 ;  /* 0x001c282e01007387 */ /* 0x0001e20000100a00 */
[----:B------:R-:W-:-:S03]  /*13ee70*/  IMAD.X R3, R42, 0x1, R34, P3 ;  /* 0x000000012a037824 */ /* 0x000fc600018e0622 */
[----:B------:R1:W-:Y:S04]  /*13ee80*/  STL.64 [R1+0x1c20], R38 ;  /* 0x001c202601007387 */ /* 0x0003e80000100a00 */
[----:B------:R4:W-:Y:S01]  /*13ee90*/  STL.64 [R1+0x1be8], R2 ;  /* 0x001be80201007387 */ /* 0x0009e20000100a00 */
[C---:B0-----:R-:W-:Y:S02]  /*13eea0*/  IADD3 R46, P1, PT, R54.reuse, R33, RZ ;  /* 0x00000021362e7210 */ /* 0x041fe40007f3e0ff */
[----:B-1----:R-:W-:-:S03]  /*13eeb0*/  IADD3 R38, P2, PT, R54, R32, RZ ;  /* 0x0000002036267210 */ /* 0x002fc60007f5e0ff */
[----:B------:R-:W-:Y:S01]  /*13eec0*/  IMAD.X R47, R42, 0x1, R31, P1 ;  /* 0x000000012a2f7824 */ /* 0x000fe200008e061f */
[----:B----4-:R-:W-:Y:S01]  /*13eed0*/  IADD3 R2, P3, PT, R54, R29, RZ ;  /* 0x0000001d36027210 */ /* 0x010fe20007f7e0ff */
[----:B------:R-:W-:-:S03]  /*13eee0*/  IMAD.X R39, R42, 0x1, R30, P2 ;  /* 0x000000012a277824 */ /* 0x000fc600010e061e */
[----:B------:R0:W-:Y:S01]  /*13eef0*/  STL.64 [R1+0x1be0], R46 ;  /* 0x001be02e01007387 */ /* 0x0001e20000100a00 */
[----:B------:R-:W-:-:S03]  /*13ef00*/  IMAD.X R3, R42, 0x1, R27, P3 ;  /* 0x000000012a037824 */ /* 0x000fc600018e061b */
[----:B------:R-:W-:Y:S04]  /*13ef10*/  STL.64 [R1+0x1bd8], R38 ;  /* 0x001bd82601007387 */ /* 0x000fe80000100a00 */
[----:B------:R1:W-:Y:S01]  /*13ef20*/  STL.64 [R1+0x1bd0], R2 ;  /* 0x001bd00201007387 */ /* 0x0003e20000100a00 */
[----:B0-----:R-:W-:-:S05]  /*13ef30*/  IADD3 R46, P1, PT, R54, R28, RZ ;  /* 0x0000001c362e7210 */ /* 0x001fca0007f3e0ff */
[----:B------:R-:W-:Y:S01]  /*13ef40*/  IMAD.X R47, R42, 0x1, R26, P1 ;  /* 0x000000012a2f7824 */ /* 0x000fe200008e061a */
[----:B-1----:R-:W-:Y:S02]  /*13ef50*/  IADD3 R2, P3, PT, R56, R18, RZ ;  /* 0x0000001238027210 */ /* 0x002fe40007f7e0ff */
[----:B------:R-:W-:Y:S02]  /*13ef60*/  IADD3 R50, P2, PT, R54, R25, RZ ;  /* 0x0000001936327210 */ /* 0x000fe40007f5e0ff */
[----:B------:R0:W-:Y:S01]  /*13ef70*/  STL.64 [R1+0x1bc8], R46 ;  /* 0x001bc82e01007387 */ /* 0x0001e20000100a00 */
[----:B------:R-:W-:Y:S02]  /*13ef80*/  IMAD.X R3, R55, 0x1, R16, P3 ;  /* 0x0000000137037824 */ /* 0x000fe400018e0610 */
[----:B------:R-:W-:-:S03]  /*13ef90*/  IMAD.X R51, R42, 0x1, R24, P2 ;  /* 0x000000012a337824 */ /* 0x000fc600010e0618 */
[----:B------:R1:W-:Y:S01]  /*13efa0*/  STL.64 [R1+0x1c18], R2 ;  /* 0x001c180201007387 */ /* 0x0003e20000100a00 */
[----:B0-----:R-:W-:-:S03]  /*13efb0*/  IADD3 R46, P1, PT, R41, R15, RZ ;  /* 0x0000000f292e7210 */ /* 0x001fc60007f3e0ff */
[----:B------:R0:W-:Y:S02]  /*13efc0*/  STL.64 [R1+0x1bc0], R50 ;  /* 0x001bc03201007387 */ /* 0x0001e40000100a00 */
[----:B------:R-:W-:Y:S01]  /*13efd0*/  IMAD.X R47, R57, 0x1, R13, P1 ;  /* 0x00000001392f7824 */ /* 0x000fe200008e060d */
[----:B-1----:R-:W-:-:S04]  /*13efe0*/  IADD3 R2, P2, PT, R54, R23, RZ ;  /* 0x0000001736027210 */ /* 0x002fc80007f5e0ff */
[----:B------:R1:W-:Y:S01]  /*13eff0*/  STL.64 [R1+0x1d00], R46 ;  /* 0x001d002e01007387 */ /* 0x0003e20000100a00 */
[----:B------:R-:W-:Y:S01]  /*13f000*/  IMAD.X R3, R42, 0x1, R21, P2 ;  /* 0x000000012a037824 */ /* 0x000fe200010e0615 */
[----:B0-----:R-:W-:-:S04]  /*13f010*/  IADD3 R50, P1, PT, R54, R22, RZ ;  /* 0x0000001636327210 */ /* 0x001fc80007f3e0ff */
[----:B------:R0:W-:Y:S01]  /*13f020*/  STL.64 [R1+0x1bb8], R2 ;  /* 0x001bb80201007387 */ /* 0x0001e20000100a00 */
[----:B-1----:R-:W-:Y:S01]  /*13f030*/  IADD3 R46, P3, PT, R45, R15, RZ ;  /* 0x0000000f2d2e7210 */ /* 0x002fe20007f7e0ff */
[----:B------:R-:W-:-:S04]  /*13f040*/  IMAD.X R51, R42, 0x1, R20, P1 ;  /* 0x000000012a337824 */ /* 0x000fc800008e0614 */
[----:B------:R-:W-:Y:S01]  /*13f050*/  IMAD.X R47, R58, 0x1, R13, P3 ;  /* 0x000000013a2f7824 */ /* 0x000fe200018e060d */
[----:B0-----:R-:W-:-:S04]  /*13f060*/  IADD3 R2, P2, PT, R56, R15, RZ ;  /* 0x0000000f38027210 */ /* 0x001fc80007f5e0ff */
[----:B------:R0:W-:Y:S01]  /*13f070*/  STL.64 [R1+0x1c88], R46 ;  /* 0x001c882e01007387 */ /* 0x0001e20000100a00 */
[----:B------:R-:W-:-:S03]  /*13f080*/  IMAD.X R3, R55, 0x1, R13, P2 ;  /* 0x0000000137037824 */ /* 0x000fc600010e060d */
[----:B------:R-:W-:Y:S01]  /*13f090*/  STL.64 [R1+0x1bb0], R50 ;  /* 0x001bb03201007387 */ /* 0x000fe20000100a00 */
[----:B------:R-:W-:-:S03]  /*13f0a0*/  IMAD.MOV.U32 R43, RZ, RZ, R53 ;  /* 0x000000ffff2b7224 */ /* 0x000fc600078e0035 */
[----:B------:R1:W-:Y:S01]  /*13f0b0*/  STL.64 [R1+0x1c10], R2 ;  /* 0x001c100201007387 */ /* 0x0003e20000100a00 */
[----:B0-----:R-:W-:-:S05]  /*13f0c0*/  IADD3 R46, P1, PT, R54, R19, RZ ;  /* 0x00000013362e7210 */ /* 0x001fca0007f3e0ff */
[----:B------:R-:W-:Y:S01]  /*13f0d0*/  IMAD.X R47, R42, 0x1, R17, P1 ;  /* 0x000000012a2f7824 */ /* 0x000fe200008e0611 */
[----:B-1----:R-:W-:Y:S02]  /*13f0e0*/  IADD3 R2, P3, PT, R54, R18, RZ ;  /* 0x0000001236027210 */ /* 0x002fe40007f7e0ff */
[----:B------:R-:W-:Y:S02]  /*13f0f0*/  SHF.R.S32.HI R38, RZ, 0x1f, R43 ;  /* 0x0000001fff267819 */ /* 0x000fe4000001142b */
[----:B------:R0:W-:Y:S01]  /*13f100*/  STL.64 [R1+0x1ba8], R46 ;  /* 0x001ba82e01007387 */ /* 0x0001e20000100a00 */
[----:B------:R-:W-:Y:S01]  /*13f110*/  IADD3 R50, P2, PT, R43, R35, RZ ;  /* 0x000000232b327210 */ /* 0x000fe20007f5e0ff */
[----:B------:R-:W-:-:S04]  /*13f120*/  IMAD.X R3, R42, 0x1, R16, P3 ;  /* 0x000000012a037824 */ /* 0x000fc800018e0610 */
[----:B------:R-:W-:Y:S01]  /*13f130*/  IMAD.X R51, R38, 0x1, R34, P2 ;  /* 0x0000000126337824 */ /* 0x000fe200010e0622 */
        /* <DEDUP_REMOVED lines=9> */
[----:B------:R-:W-:Y:S01]  /*13f1d0*/  IMAD.X R51, R38, 0x1, R27, P2 ;  /* 0x0000000126337824 */ /* 0x000fe200010e061b */
[----:B-1----:R-:W-:-:S04]  /*13f1e0*/  IADD3 R46, P1, PT, R43, R28, RZ ;  /* 0x0000001c2b2e7210 */ /* 0x002fc80007f3e0ff */
[----:B------:R-:W-:Y:S01]  /*13f1f0*/  STL.64 [R1+0x1b58], R50 ;  /* 0x001b583201007387 */ /* 0x000fe20000100a00 */
[----:B------:R-:W-:Y:S01]  /*13f200*/  IMAD.X R47, R38, 0x1, R26, P1 ;  /* 0x00000001262f7824 */ /* 0x000fe200008e061a */
[----:B0-----:R-:W-:Y:S02]  /*13f210*/  IADD3 R2, P3, PT, R54, R15, RZ ;  /* 0x0000000f36027210 */ /* 0x001fe40007f7e0ff */
[----:B------:R-:W-:Y:S02]  /*13f220*/  IADD3 R52, P2, PT, R43, R25, RZ ;  /* 0x000000192b347210 */ /* 0x000fe40007f5e0ff */
[----:B------:R0:W-:Y:S01]  /*13f230*/  STL.64 [R1+0x1b50], R46 ;  /* 0x001b502e01007387 */ /* 0x0001e20000100a00 */
[----:B------:R-:W-:Y:S02]  /*13f240*/  IMAD.X R3, R42, 0x1, R13, P3 ;  /* 0x000000012a037824 */ /* 0x000fe400018e060d */
[----:B------:R-:W-:Y:S01]  /*13f250*/  IMAD.X R53, R38, 0x1, R24, P2 ;  /* 0x0000000126357824 */ /* 0x000fe200010e0618 */
[----:B0-----:R-:W-:-:S02]  /*13f260*/  IADD3 R46, P3, PT, R41, R14, RZ ;  /* 0x0000000e292e7210 */ /* 0x001fc40007f7e0ff */
[----:B------:R-:W-:Y:S03]  /*13f270*/  STL.64 [R1+0x1b98], R2 ;  /* 0x001b980201007387 */ /* 0x000fe60000100a00 */
[----:B------:R-:W-:Y:S01]  /*13f280*/  IMAD.X R47, R57, 0x1, R12, P3 ;  /* 0x00000001392f7824 */ /* 0x000fe200018e060c */
[----:B------:R-:W-:Y:S01]  /*13f290*/  STL.64 [R1+0x1b48], R52 ;  /* 0x001b483401007387 */ /* 0x000fe20000100a00 */
[----:B------:R-:W-:-:S03]  /*13f2a0*/  IADD3 R50, P1, PT, R43, R23, RZ ;  /* 0x000000172b327210 */ /* 0x000fc60007f3e0ff */
[----:B------:R0:W-:Y:S02]  /*13f2b0*/  STL.64 [R1+0x1cf8], R46 ;  /* 0x001cf82e01007387 */ /* 0x0001e40000100a00 */
[----:B------:R-:W-:Y:S01]  /*13f2c0*/  IMAD.X R51, R38, 0x1, R21, P1 ;  /* 0x0000000126337824 */ /* 0x000fe200008e0615 */
[----:B0-----:R-:W-:Y:S02]  /*13f2d0*/  IADD3 R46, P3, PT, R45, R14, RZ ;  /* 0x0000000e2d2e7210 */ /* 0x001fe40007f7e0ff */
[----:B------:R-:W-:-:S03]  /*13f2e0*/  IADD3 R52, P2, PT, R43, R22, RZ ;  /* 0x000000162b347210 */ /* 0x000fc60007f5e0ff */
[----:B------:R-:W-:Y:S01]  /*13f2f0*/  IMAD.X R47, R58, 0x1, R12, P3 ;  /* 0x000000013a2f7824 */ /* 0x000fe200018e060c */
[----:B------:R0:W-:Y:S01]  /*13f300*/  STL.64 [R1+0x1b40], R50 ;  /* 0x001b403201007387 */ /* 0x0001e20000100a00 */
[----:B------:R-:W-:-:S03]  /*13f310*/  IMAD.X R53, R38, 0x1, R20, P2 ;  /* 0x0000000126357824 */ /* 0x000fc600010e0614 */
[----:B------:R1:W-:Y:S01]  /*13f320*/  STL.64 [R1+0x1c80], R46 ;  /* 0x001c802e01007387 */ /* 0x0003e20000100a00 */
[----:B0-----:R-:W-:Y:S02]  /*13f330*/  IADD3 R50, P1, PT, R56, R14, RZ ;  /* 0x0000000e38327210 */ /* 0x001fe40007f3e0ff */
[----:B-1----:R-:W-:-:S03]  /*13f340*/  IADD3 R46, P2, PT, R43, R19, RZ ;  /* 0x000000132b2e7210 */ /* 0x002fc60007f5e0ff */
[----:B------:R-:W-:Y:S01]  /*13f350*/  IMAD.X R51, R55, 0x1, R12, P1 ;  /* 0x0000000137337824 */ /* 0x000fe200008e060c */
[----:B------:R0:W-:Y:S01]  /*13f360*/  STL.64 [R1+0x1b38], R52 ;  /* 0x001b383401007387 */ /* 0x0001e20000100a00 */
[----:B------:R-:W-:-:S03]  /*13f370*/  IMAD.X R47, R38, 0x1, R17, P2 ;  /* 0x00000001262f7824 */ /* 0x000fc600010e0611 */
[----:B------:R1:W-:Y:S04]  /*13f380*/  STL.64 [R1+0x1c08], R50 ;  /* 0x001c083201007387 */ /* 0x0003e80000100a00 */
[----:B------:R4:W-:Y:S01]  /*13f390*/  STL.64 [R1+0x1b30], R46 ;  /* 0x001b302e01007387 */ /* 0x0009e20000100a00 */
[----:B0-----:R-:W-:Y:S02]  /*13f3a0*/  IADD3 R52, P1, PT, R43, R18, RZ ;  /* 0x000000122b347210 */ /* 0x001fe40007f3e0ff */
[----:B-1----:R-:W-:-:S03]  /*13f3b0*/  IADD3 R50, P3, PT, R54, R14, RZ ;  /* 0x0000000e36327210 */ /* 0x002fc60007f7e0ff */
[----:B------:R-:W-:Y:S01]  /*13f3c0*/  IMAD.X R53, R38, 0x1, R16, P1 ;  /* 0x0000000126357824 */ /* 0x000fe200008e0610 */
[----:B----4-:R-:W-:Y:S01]  /*13f3d0*/  IADD3 R46, P2, PT, R41, R11, RZ ;  /* 0x0000000b292e7210 */ /* 0x010fe20007f5e0ff */
[----:B------:R-:W-:Y:S02]  /*13f3e0*/  IMAD.X R51, R42, 0x1, R12, P3 ;  /* 0x000000012a337824 */ /* 0x000fe400018e060c */
[----:B------:R-:W-:Y:S02]  /*13f3f0*/  IMAD.MOV.U32 R48, RZ, RZ, R59 ;  /* 0x000000ffff307224 */ /* 0x000fe400078e003b */
[----:B------:R-:W-:Y:S01]  /*13f400*/  IMAD.X R47, R57, 0x1, R10, P2 ;  /* 0x00000001392f7824 */ /* 0x000fe200010e060a */
[----:B------:R0:W-:Y:S02]  /*13f410*/  STL.64 [R1+0x1b28], R52 ;  /* 0x001b283401007387 */ /* 0x0001e40000100a00 */
[----:B------:R-:W-:Y:S02]  /*13f420*/  SHF.R.S32.HI R2, RZ, 0x1f, R48 ;  /* 0x0000001fff027819 */ /* 0x000fe40000011430 */
[----:B------:R1:W-:Y:S04]  /*13f430*/  STL.64 [R1+0x1b90], R50 ;  /* 0x001b903201007387 */ /* 0x0003e80000100a00 */
[----:B------:R4:W-:Y:S01]  /*13f440*/  STL.64 [R1+0x1cf0], R46 ;  /* 0x001cf02e01007387 */ /* 0x0009e20000100a00 */
[----:B0-----:R-:W-:-:S02]  /*13f450*/  IADD3 R52, P1, PT, R43, R15, RZ ;  /* 0x0000000f2b347210 */ /* 0x001fc40007f3e0ff */
[----:B-1----:R-:W-:-:S03]  /*13f460*/  IADD3 R50, P2, PT, R43, R14, RZ ;  /* 0x0000000e2b327210 */ /* 0x002fc60007f5e0ff */
[----:B------:R-:W-:Y:S01]  /*13f470*/  IMAD.X R53, R38, 0x1, R13, P1 ;  /* 0x0000000126357824 */ /* 0x000fe200008e060d */
        /* <DEDUP_REMOVED lines=15> */
[----:B0-----:R-:W-:Y:S02]  /*13f570*/  IADD3 R52, P1, PT, R48, R28, RZ ;  /* 0x0000001c30347210 */ /* 0x001fe40007f3e0ff */
[----:B-1----:R-:W-:-:S03]  /*13f580*/  IADD3 R46, P3, PT, R45, R11, RZ ;  /* 0x0000000b2d2e7210 */ /* 0x002fc60007f7e0ff */
[----:B------:R-:W-:Y:S02]  /*13f590*/  IMAD.X R53, R2, 0x1, R26, P1 ;  /* 0x0000000102357824 */ /* 0x000fe400008e061a */
[----:B------:R-:W-:Y:S01]  /*13f5a0*/  IMAD.X R47, R58, 0x1, R10, P3 ;  /* 0x000000013a2f7824 */ /* 0x000fe200018e060a */
[C---:B------:R-:W-:Y:S02]  /*13f5b0*/  IADD3 R50, P2, PT, R48.reuse, R25, RZ ;  /* 0x0000001930327210 */ /* 0x040fe40007f5e0ff */
[----:B------:R-:W-:Y:S01]  /*13f5c0*/  STL.64 [R1+0x1ad8], R52 ;  /* 0x001ad83401007387 */ /* 0x000fe20000100a00 */
[----:B------:R-:W-:-:S03]  /*13f5d0*/  IADD3 R60, P1, PT, R48, R23, RZ ;  /* 0x00000017303c7210 */ /* 0x000fc60007f3e0ff */
[----:B------:R0:W-:Y:S01]  /*13f5e0*/  STL.64 [R1+0x1c78], R46 ;  /* 0x001c782e01007387 */ /* 0x0001e20000100a00 */
[C---:B------:R-:W-:Y:S02]  /*13f5f0*/  IMAD.X R51, R2.reuse, 0x1, R24, P2 ;  /* 0x0000000102337824 */ /* 0x040fe400010e0618 */
[----:B------:R-:W-:Y:S01]  /*13f600*/  IMAD.X R61, R2, 0x1, R21, P1 ;  /* 0x00000001023d7824 */ /* 0x000fe200008e0615 */
[----:B0-----:R-:W-:Y:S02]  /*13f610*/  IADD3 R46, P3, PT, R56, R11, RZ ;  /* 0x0000000b382e7210 */ /* 0x001fe40007f7e0ff */
[----:B------:R0:W-:Y:S03]  /*13f620*/  STL.64 [R1+0x1ad0], R50 ;  /* 0x001ad03201007387 */ /* 0x0001e60000100a00 */
[----:B------:R-:W-:Y:S01]  /*13f630*/  IMAD.X R47, R55, 0x1, R10, P3 ;  /* 0x00000001372f7824 */ /* 0x000fe200018e060a */
[----:B------:R-:W-:Y:S04]  /*13f640*/  STL.64 [R1+0x1ac8], R60 ;  /* 0x001ac83c01007387 */ /* 0x000fe80000100a00 */
[----:B------:R1:W-:Y:S01]  /*13f650*/  STL.64 [R1+0x1c00], R46 ;  /* 0x001c002e01007387 */ /* 0x0003e20000100a00 */
[----:B0-----:R-:W-:-:S05]  /*13f660*/  IADD3 R50, P2, PT, R48, R22, RZ ;  /* 0x0000001630327210 */ /* 0x001fca0007f5e0ff */
[----:B------:R-:W-:Y:S01]  /*13f670*/  IMAD.X R51, R2, 0x1, R20, P2 ;  /* 0x0000000102337824 */ /* 0x000fe200010e0614 */
[----:B-1----:R-:W-:Y:S02]  /*13f680*/  IADD3 R46, P3, PT, R54, R11, RZ ;  /* 0x0000000b362e7210 */ /* 0x002fe40007f7e0ff */
[----:B------:R-:W-:-:S03]  /*13f690*/  IADD3 R60, P1, PT, R48, R19, RZ ;  /* 0x00000013303c7210 */ /* 0x000fc60007f3e0ff */
[----:B------:R-:W-:Y:S01]  /*13f6a0*/  IMAD.X R47, R42, 0x1, R10, P3 ;  /* 0x000000012a2f7824 */ /* 0x000fe200018e060a */
[----:B------:R0:W-:Y:S01]  /*13f6b0*/  STL.64 [R1+0x1ac0], R50 ;  /* 0x001ac03201007387 */ /* 0x0001e20000100a00 */
[----:B------:R-:W-:Y:S02]  /*13f6c0*/  IMAD.X R61, R2, 0x1, R17, P1 ;  /* 0x00000001023d7824 */ /* 0x000fe400008e0611 */
[----:B------:R-:W-:Y:S01]  /*13f6d0*/  IMAD.MOV.U32 R49, RZ, RZ, R36 ;  /* 0x000000ffff317224 */ /* 0x000fe200078e0024 */
[----:B------:R1:W-:Y:S01]  /*13f6e0*/  STL.64 [R1+0x1b88], R46 ;  /* 0x001b882e01007387 */ /* 0x0003e20000100a00 */
[----:B------:R-:W-:Y:S01]  /*13f6f0*/  IADD3 R36, P3, PT, R41, R9, RZ ;  /* 0x0000000929247210 */ /* 0x000fe20007f7e0ff */
[----:B------:R-:W-:Y:S01]  /*13f700*/  IMAD.MOV.U32 R39, RZ, RZ, R37 ;  /* 0x000000ffff277224 */ /* 0x000fe200078e0025 */
[----:B0-----:R-:W-:Y:S02]  /*13f710*/  IADD3 R50, P2, PT, R43, R11, RZ ;  /* 0x0000000b2b327210 */ /* 0x001fe40007f5e0ff */
[----:B-1----:R-:W-:-:S03]  /*13f720*/  IADD3 R46, P1, PT, R48, R18, RZ ;  /* 0x00000012302e7210 */ /* 0x002fc60007f3e0ff */
[----:B------:R-:W-:Y:S02]  /*13f730*/  IMAD.X R51, R38, 0x1, R10, P2 ;  /* 0x0000000126337824 */ /* 0x000fe400010e060a */
[----:B------:R-:W-:Y:S02]  /*13f740*/  IMAD.X R37, R57, 0x1, R8, P3 ;  /* 0x0000000139257824 */ /* 0x000fe400018e0608 */
[----:B------:R-:W-:Y:S01]  /*13f750*/  IMAD.X R47, R2, 0x1, R16, P1 ;  /* 0x00000001022f7824 */ /* 0x000fe200008e0610 */
[----:B------:R-:W-:Y:S04]  /*13f760*/  STL.64 [R1+0x1ab8], R60 ;  /* 0x001ab83c01007387 */ /* 0x000fe80000100a00 */
[----:B------:R0:W-:Y:S04]  /*13f770*/  STL.64 [R1+0x1b10], R50 ;  /* 0x001b103201007387 */ /* 0x0001e80000100a00 */
        /* <DEDUP_REMOVED lines=9> */
[----:B------:R1:W-:Y:S01]  /*13f810*/  STL.64 [R1+0x1c70], R46 ;  /* 0x001c702e01007387 */ /* 0x0003e20000100a00 */
[----:B------:R-:W-:-:S03]  /*13f820*/  SHF.R.S32.HI R52, RZ, 0x1f, R49 ;  /* 0x0000001fff347819 */ /* 0x000fc60000011431 */
[----:B------:R4:W-:Y:S01]  /*13f830*/  STL.64 [R1+0x1aa0], R36 ;  /* 0x001aa02401007387 */ /* 0x0009e20000100a00 */
[----:B0-----:R-:W-:Y:S02]  /*13f840*/  IADD3 R50, P1, PT, R48, R11, RZ ;  /* 0x0000000b30327210 */ /* 0x001fe40007f3e0ff */
        /* <DEDUP_REMOVED lines=21> */
[----:B------:R-:W-:Y:S01]  /*13f9a0*/  IMAD.X R47, R52, 0x1, R21, P2 ;  /* 0x00000001342f7824 */ /* 0x000fe200010e0615 */
[----:B------:R-:W-:-:S03]  /*13f9b0*/  IADD3 R60, P1, PT, R49, R22, RZ ;  /* 0x00000016313c7210 */ /* 0x000fc60007f3e0ff */
[----:B------:R-:W-:Y:S01]  /*13f9c0*/  IMAD.X R37, R55, 0x1, R8, P3 ;  /* 0x0000000137257824 */ /* 0x000fe200018e0608 */
[----:B------:R-:W-:Y:S01]  /*13f9d0*/  STL.64 [R1+0x1a50], R50 ;  /* 0x001a503201007387 */ /* 0x000fe20000100a00 */
[----:B------:R-:W-:-:S03]  /*13f9e0*/  IMAD.X R61, R52, 0x1, R20, P1 ;  /* 0x00000001343d7824 */ /* 0x000fc600008e0614 */
[----:B------:R0:W-:Y:S04]  /*13f9f0*/  STL.64 [R1+0x1a48], R46 ;  /* 0x001a482e01007387 */ /* 0x0001e80000100a00 */
[----:B------:R1:W-:Y:S01]  /*13fa00*/  STL.64 [R1+0x1bf8], R36 ;  /* 0x001bf82401007387 */ /* 0x0003e20000100a00 */
[----:B0-----:R-:W-:Y:S02]  /*13fa10*/  IADD3 R46, P3, PT, R54, R9, RZ ;  /* 0x00000009362e7210 */ /* 0x001fe40007f7e0ff */
[----:B-1----:R-:W-:-:S03]  /*13fa20*/  IADD3 R36, P2, PT, R49, R19, RZ ;  /* 0x0000001331247210 */ /* 0x002fc60007f5e0ff */
[----:B------:R-:W-:Y:S01]  /*13fa30*/  IMAD.X R47, R42, 0x1, R8, P3 ;  /* 0x000000012a2f7824 */ /* 0x000fe200018e0608 */
[----:B------:R0:W-:Y:S01]  /*13fa40*/  STL.64 [R1+0x1a40], R60 ;  /* 0x001a403c01007387 */ /* 0x0001e20000100a00 */
[----:B------:R-:W-:-:S03]  /*13fa50*/  IMAD.X R37, R52, 0x1, R17, P2 ;  /* 0x0000000134257824 */ /* 0x000fc600010e0611 */
[----:B------:R1:W-:Y:S01]  /*13fa60*/  STL.64 [R1+0x1b80], R46 ;  /* 0x001b802e01007387 */ /* 0x0003e20000100a00 */
[----:B------:R-:W-:-:S03]  /*13fa70*/  IMAD.MOV.U32 R53, RZ, RZ, R4 ;  /* 0x000000ffff357224 */ /* 0x000fc600078e0004 */
[----:B------:R4:W-:Y:S01]  /*13fa80*/  STL.64 [R1+0x1a38], R36 ;  /* 0x001a382401007387 */ /* 0x0009e20000100a00 */
[----:B0-----:R-:W-:Y:S02]  /*13fa90*/  IADD3 R60, P1, PT, R49, R18, RZ ;  /* 0x00000012313c7210 */ /* 0x001fe40007f3e0ff */
[----:B-1----:R-:W-:-:S03]  /*13faa0*/  IADD3 R46, P3, PT, R43, R9, RZ ;  /* 0x000000092b2e7210 */ /* 0x002fc60007f7e0ff */
[----:B------:R-:W-:Y:S01]  /*13fab0*/  IMAD.X R61, R52, 0x1, R16, P1 ;  /* 0x00000001343d7824 */ /* 0x000fe200008e0610 */
[C---:B------:R-:W-:Y:S02]  /*13fac0*/  IADD3 R4, P1, PT, R49.reuse, R15, RZ ;  /* 0x0000000f31047210 */ /* 0x040fe40007f3e0ff */
[----:B----4-:R-:W-:Y:S01]  /*13fad0*/  IADD3 R36, P2, PT, R48, R9, RZ ;  /* 0x0000000930247210 */ /* 0x010fe20007f5e0ff */
[--C-:B------:R-:W-:Y:S02]  /*13fae0*/  IMAD.X R47, R38, 0x1, R8.reuse, P3 ;  /* 0x00000001262f7824 */ /* 0x100fe400018e0608 */
[----:B------:R-:W-:Y:S02]  /*13faf0*/  IMAD.MOV.U32 R59, RZ, RZ, R5 ;  /* 0x000000ffff3b7224 */ /* 0x000fe400078e0005 */
        /* <DEDUP_REMOVED lines=40> */
[----:B------:R-:W-:Y:S01]  /*13fd80*/  IMAD.X R5, R51, 0x1, R21, P2 ;  /* 0x0000000133057824 */ /* 0x000fe200010e0615 */
[----:B------:R-:W-:-:S04]  /*13fd90*/  IADD3 R60, P1, PT, R39, R19, RZ ;  /* 0x00000013273c7210 */ /* 0x000fc80007f3e0ff */
[----:B------:R1:W-:Y:S01]  /*13fda0*/  STL.64 [R1+0x19d0], R4 ;  /* 0x0019d00401007387 */ /* 0x0003e20000100a00 */
[----:B0-----:R-:W-:Y:S01]  /*13fdb0*/  IADD3 R46, P3, PT, R39, R22, RZ ;  /* 0x00000016272e7210 */ /* 0x001fe20007f7e0ff */
[----:B------:R-:W-:-:S04]  /*13fdc0*/  IMAD.X R61, R51, 0x1, R17, P1 ;  /* 0x00000001333d7824 */ /* 0x000fc800008e0611 */
[----:B------:R-:W-:Y:S01]  /*13fdd0*/  IMAD.X R47, R51, 0x1, R20, P3 ;  /* 0x00000001332f7824 */ /* 0x000fe200018e0614 */
[----:B-1----:R-:W-:Y:S01]  /*13fde0*/  IADD3 R4, P2, PT, R39, R18, RZ ;  /* 0x0000001227047210 */ /* 0x002fe20007f5e0ff */
[----:B------:R-:W-:Y:S04]  /*13fdf0*/  STL.64 [R1+0x19d8], R36 ;  /* 0x0019d82401007387 */ /* 0x000fe80000100a00 */
[----:B------:R-:W-:Y:S01]  /*13fe00*/  IMAD.X R5, R51, 0x1, R16, P2 ;  /* 0x0000000133057824 */ /* 0x000fe200010e0610 */
[----:B------:R-:W-:Y:S04]  /*13fe10*/  STL.64 [R1+0x19c8], R46 ;  /* 0x0019c82e01007387 */ /* 0x000fe80000100a00 */
[----:B------:R-:W-:Y:S04]  /*13fe20*/  STL.64 [R1+0x19c0], R60 ;  /* 0x0019c03c01007387 */ /* 0x000fe80000100a00 */
[----:B------:R0:W-:Y:S04]  /*13fe30*/  STL.64 [R1+0x19b8], R4 ;  /* 0x0019b80401007387 */ /* 0x0001e80000100a00 */
[----:B0-----:R-:W4:Y:S01]  /*13fe40*/  LDL.LU R5, [R1+0x814c] ;  /* 0x00814c0001057983 */ /* 0x001f220000300800 */
[----:B------:R-:W-:-:S02]  /*13fe50*/  IADD3 R46, P3, PT, R56, R7, RZ ;  /* 0x00000007382e7210 */ /* 0x000fc40007f7e0ff */
[----:B------:R-:W-:-:S03]  /*13fe60*/  IADD3 R60, P1, PT, R54, R7, RZ ;  /* 0x00000007363c7210 */ /* 0x000fc60007f3e0ff */
[--C-:B------:R-:W-:Y:S01]  /*13fe70*/  IMAD.X R47, R55, 0x1, R6.reuse, P3 ;  /* 0x00000001372f7824 */ /* 0x100fe200018e0606 */
[----:B------:R-:W-:Y:S01]  /*13fe80*/  IADD3 R4, P3, PT, R43, R7, RZ ;  /* 0x000000072b047210 */ /* 0x000fe20007f7e0ff */
[----:B------:R-:W-:-:S03]  /*13fe90*/  IMAD.X R61, R42, 0x1, R6, P1 ;  /* 0x000000012a3d7824 */ /* 0x000fc600008e0606 */
[----:B------:R0:W-:Y:S04]  /*13fea0*/  STL.64 [R1+0x1bf0], R46 ;  /* 0x001bf02e01007387 */ /* 0x0001e80000100a00 */
[----:B------:R1:W-:Y:S01]  /*13feb0*/  STL.64 [R1+0x1b78], R60 ;  /* 0x001b783c01007387 */ /* 0x0003e20000100a00 */
[C---:B0-----:R-:W-:Y:S02]  /*13fec0*/  IADD3 R46, P2, PT, R39.reuse, R15, RZ ;  /* 0x0000000f272e7210 */ /* 0x041fe40007f5e0ff */
[----:B-1----:R-:W-:-:S03]  /*13fed0*/  IADD3 R60, P1, PT, R39, R14, RZ ;  /* 0x0000000e273c7210 */ /* 0x002fc60007f3e0ff */
[C---:B------:R-:W-:Y:S02]  /*13fee0*/  IMAD.X R47, R51.reuse, 0x1, R13, P2 ;  /* 0x00000001332f7824 */ /* 0x040fe400010e060d */
[----:B------:R-:W-:-:S03]  /*13fef0*/  IMAD.X R61, R51, 0x1, R12, P1 ;  /* 0x00000001333d7824 */ /* 0x000fc600008e060c */
[----:B------:R0:W-:Y:S01]  /*13ff00*/  STL.64 [R1+0x19b0], R46 ;  /* 0x0019b02e01007387 */ /* 0x0001e20000100a00 */
[----:B------:R-:W-:Y:S02]  /*13ff10*/  SHF.R.S32.HI R36, RZ, 0x1f, R53 ;  /* 0x0000001fff247819 */ /* 0x000fe40000011435 */
[----:B0-----:R-:W-:-:S05]  /*13ff20*/  IADD3 R46, P2, PT, R48, R7, RZ ;  /* 0x00000007302e7210 */ /* 0x001fca0007f5e0ff */
[--C-:B------:R-:W-:Y:S02]  /*13ff30*/  IMAD.X R47, R2, 0x1, R6.reuse, P2 ;  /* 0x00000001022f7824 */ /* 0x100fe400010e0606 */
[----:B----4-:R-:W-:Y:S02]  /*13ff40*/  IMAD.MOV.U32 R37, RZ, RZ, R5 ;  /* 0x000000ffff257224 */ /* 0x010fe400078e0005 */
[----:B------:R-:W-:-:S05]  /*13ff50*/  IMAD.X R5, R38, 0x1, R6, P3 ;  /* 0x0000000126057824 */ /* 0x000fca00018e0606 */
[----:B------:R0:W-:Y:S04]  /*13ff60*/  STL.64 [R1+0x1b00], R4 ;  /* 0x001b000401007387 */ /* 0x0001e80000100a00 */
        /* <DEDUP_REMOVED lines=12> */
[----:B------:R1:W-:Y:S04]  /*140030*/  STL.64 [R1+0x13b8], R46 ;  /* 0x0013b82e01007387 */ /* 0x0003e80000100a00 */
[----:B------:R4:W-:Y:S01]  /*140040*/  STL.64 [R1+0x13b0], R4 ;  /* 0x0013b00401007387 */ /* 0x0009e20000100a00 */
[----:B0-----:R-:W-:-:S02]  /*140050*/  IADD3 R60, P3, PT, R53, R32, RZ ;  /* 0x00000020353c7210 */ /* 0x001fc40007f7e0ff */
        /* <DEDUP_REMOVED lines=13> */
[----:B------:R-:W-:Y:S01]  /*140130*/  STL.64 [R1+0x1390], R60 ;  /* 0x0013903c01007387 */ /* 0x000fe20000100a00 */
[----:B------:R-:W-:-:S03]  /*140140*/  IMAD.X R5, R36, 0x1, R20, P1 ;  /* 0x0000000124057824 */ /* 0x000fc600008e0614 */
[----:B------:R-:W-:Y:S04]  /*140150*/  STL.64 [R1+0x1388], R46 ;  /* 0x0013882e01007387 */ /* 0x000fe80000100a00 */
[----:B------:R0:W-:Y:S04]  /*140160*/  STL.64 [R1+0x1380], R4 ;  /* 0x0013800401007387 */ /* 0x0001e80000100a00 */
[----:B0-----:R-:W4:Y:S01]  /*140170*/  LDL.LU R4, [R1+0x8148] ;  /* 0x0081480001047983 */ /* 0x001f220000300800 */
[C---:B------:R-:W-:Y:S02]  /*140180*/  IADD3 R60, P3, PT, R53.reuse, R19, RZ ;  /* 0x00000013353c7210 */ /* 0x040fe40007f7e0ff */
[----:B------:R-:W-:-:S03]  /*140190*/  IADD3 R46, P2, PT, R53, R18, RZ ;  /* 0x00000012352e7210 */ /* 0x000fc60007f5e0ff */
[C---:B------:R-:W-:Y:S02]  /*1401a0*/  IMAD.X R61, R36.reuse, 0x1, R17, P3 ;  /* 0x00000001243d7824 */ /* 0x040fe400018e0611 */
[----:B------:R-:W-:-:S03]  /*1401b0*/  IMAD.X R47, R36, 0x1, R16, P2 ;  /* 0x00000001242f7824 */ /* 0x000fc600010e0610 */
[----:B------:R-:W-:Y:S04]  /*1401c0*/  STL.64 [R1+0x1378], R60 ;  /* 0x0013783c01007387 */ /* 0x000fe80000100a00 */
[----:B------:R-:W-:Y:S01]  /*1401d0*/  STL.64 [R1+0x1370], R46 ;  /* 0x0013702e01007387 */ /* 0x000fe20000100a00 */
[----:B----4-:R-:W-:Y:S01]  /*1401e0*/  IMAD.MOV.U32 R3, RZ, RZ, R4 ;  /* 0x000000ffff037224 */ /* 0x010fe200078e0004 */
[----:B------:R-:W-:-:S05]  /*1401f0*/  IADD3 R4, P1, PT, R53, R15, RZ ;  /* 0x0000000f35047210 */ /* 0x000fca0007f3e0ff */
[----:B------:R-:W-:-:S05]  /*140200*/  IMAD.X R5, R36, 0x1, R13, P1 ;  /* 0x0000000124057824 */ /* 0x000fca00008e060d */
[----:B------:R0:W-:Y:S04]  /*140210*/  STL.64 [R1+0x1368], R4 ;  /* 0x0013680401007387 */ /* 0x0001e80000100a00 */
[----:B0-----:R-:W4:Y:S01]  /*140220*/  LDL.LU.64 R4, [R1+0x8140] ;  /* 0x0081400001047983 */ /* 0x001f220000300a00 */
[-C--:B------:R-:W-:Y:S02]  /*140230*/  IADD3 R60, P3, PT, R49, R7.reuse, RZ ;  /* 0x00000007313c7210 */ /* 0x080fe40007f7e0ff */
[----:B------:R-:W-:-:S03]  /*140240*/  IADD3 R46, P2, PT, R39, R7, RZ ;  /* 0x00000007272e7210 */ /* 0x000fc60007f5e0ff */
[--C-:B------:R-:W-:Y:S02]  /*140250*/  IMAD.X R61, R52, 0x1, R6.reuse, P3 ;  /* 0x00000001343d7824 */ /* 0x100fe400018e0606 */
[----:B------:R-:W-:-:S03]  /*140260*/  IMAD.X R47, R51, 0x1, R6, P2 ;  /* 0x00000001332f7824 */ /* 0x000fc600010e0606 */
[----:B------:R0:W-:Y:S04]  /*140270*/  STL.64 [R1+0x1a08], R60 ;  /* 0x001a083c01007387 */ /* 0x0001e80000100a00 */
[----:B------:R1:W-:Y:S01]  /*140280*/  STL.64 [R1+0x13c0], R46 ;  /* 0x0013c02e01007387 */ /* 0x0003e20000100a00 */
[C---:B0-----:R-:W-:Y:S02]  /*140290*/  IADD3 R60, P1, PT, R53.reuse, R14, RZ ;  /* 0x0000000e353c7210 */ /* 0x041fe40007f3e0ff */
[----:B-1----:R-:W-:-:S03]  /*1402a0*/  IADD3 R46, P2, PT, R53, R11, RZ ;  /* 0x0000000b352e7210 */ /* 0x002fc60007f5e0ff */
[C---:B------:R-:W-:Y:S02]  /*1402b0*/  IMAD.X R61, R36.reuse, 0x1, R12, P1 ;  /* 0x00000001243d7824 */ /* 0x040fe400008e060c */
[----:B------:R-:W-:-:S03]  /*1402c0*/  IMAD.X R47, R36, 0x1, R10, P2 ;  /* 0x00000001242f7824 */ /* 0x000fc600010e060a */
[----:B------:R0:W-:Y:S04]  /*1402d0*/  STL.64 [R1+0x1360], R60 ;  /* 0x0013603c01007387 */ /* 0x0001e80000100a00 */
[----:B0-----:R-:W2:Y:S04]  /*1402e0*/  LDL.LU.64 R60, [R1+0x8138] ;  /* 0x00813800013c7983 */ /* 0x001ea80000300a00 */
[----:B------:R0:W-:Y:S01]  /*1402f0*/  STL.64 [R1+0xf70], R46 ;  /* 0x000f702e01007387 */ /* 0x0001e20000100a00 */
[----:B------:R-:W-:-:S03]  /*140300*/  SHF.R.S32.HI R50, RZ, 0x1f, R37 ;  /* 0x0000001fff327819 */ /* 0x000fc60000011425 */
[----:B0-----:R-:W2:Y:S01]  /*140310*/  LDL.LU.64 R46, [R1+0x8130] ;  /* 0x00813000012e7983 */ /* 0x001ea20000300a00 */
[-C--:B----4-:R-:W-:Y:S02]  /*140320*/  IADD3 R40, P3, PT, R41, R5.reuse, RZ ;  /* 0x0000000529287210 */ /* 0x090fe40007f7e0ff */
[----:B------:R-:W-:-:S03]  /*140330*/  IADD3 R44, P1, PT, R45, R5, RZ ;  /* 0x000000052d2c7210 */ /* 0x000fc60007f3e0ff */
[--C-:B------:R-:W-:Y:S02]  /*140340*/  IMAD.X R41, R57, 0x1, R4.reuse, P3 ;  /* 0x0000000139297824 */ /* 0x100fe400018e0604 */
[----:B------:R-:W-:Y:S01]  /*140350*/  IMAD.X R45, R58, 0x1, R4, P1 ;  /* 0x000000013a2d7824 */ /* 0x000fe200008e0604 */
[C---:B------:R-:W-:Y:S02]  /*140360*/  IADD3 R58, P2, PT, R53.reuse, R7, RZ ;  /* 0x00000007353a7210 */ /* 0x040fe40007f5e0ff */
[----:B------:R0:W-:Y:S01]  /*140370*/  STL.64 [R1+0xf60], R40 ;  /* 0x000f602801007387 */ /* 0x0001e20000100a00 */
[----:B------:R-:W-:Y:S02]  /*140380*/  IMAD.MOV.U32 R57, RZ, RZ, R59 ;  /* 0x000000ffff397224 */ /* 0x000fe400078e003b */
[----:B------:R-:W-:Y:S01]  /*140390*/  IMAD.X R59, R36, 0x1, R6, P2 ;  /* 0x00000001243b7824 */ /* 0x000fe200010e0606 */
[----:B------:R1:W-:Y:S01]  /*1403a0*/  STL.64 [R1+0xf50], R44 ;  /* 0x000f502c01007387 */ /* 0x0003e20000100a00 */
[----:B0-----:R-:W-:-:S05]  /*1403b0*/  IADD3 R40, P3, PT, R53, R9, RZ ;  /* 0x0000000935287210 */ /* 0x001fca0007f7e0ff */
[----:B------:R-:W-:Y:S01]  /*1403c0*/  IMAD.X R41, R36, 0x1, R8, P3 ;  /* 0x0000000124297824 */ /* 0x000fe200018e0608 */
[----:B-1----:R-:W-:-:S04]  /*1403d0*/  IADD3 R44, P1, PT, R37, R35, RZ ;  /* 0x00000023252c7210 */ /* 0x002fc80007f3e0ff */
[----:B------:R0:W-:Y:S01]  /*1403e0*/  STL.64 [R1+0xf40], R40 ;  /* 0x000f402801007387 */ /* 0x0001e20000100a00 */
[----:B------:R-:W-:-:S03]  /*1403f0*/  IMAD.X R45, R50, 0x1, R34, P1 ;  /* 0x00000001322d7824 */ /* 0x000fc600008e0622 */
[----:B------:R1:W-:Y:S01]  /*140400*/  STL.64 [R1+0xf30], R58 ;  /* 0x000f303a01007387 */ /* 0x0003e20000100a00 */
[C---:B0-----:R-:W-:Y:S02]  /*140410*/  IADD3 R40, P3, PT, R37.reuse, R33, RZ ;  /* 0x0000002125287210 */ /* 0x041fe40007f7e0ff */
[----:B-1----:R-:W-:-:S03]  /*140420*/  IADD3 R58, P2, PT, R37, R32, RZ ;  /* 0x00000020253a7210 */ /* 0x002fc60007f5e0ff */
[C---:B------:R-:W-:Y:S01]  /*140430*/  IMAD.X R41, R50.reuse, 0x1, R31, P3 ;  /* 0x0000000132297824 */ /* 0x040fe200018e061f */
        /* <DEDUP_REMOVED lines=29> */
[----:B0-----:R-:W4:Y:S04]  /*140610*/  LDL.LU.64 R44, [R1+0x8128] ;  /* 0x00812800012c7983 */ /* 0x001f280000300a00 */
[----:B------:R-:W-:Y:S04]  /*140620*/  STL.64 [R1+0xec8], R40 ;  /* 0x000ec82801007387 */ /* 0x000fe80000100a00 */
[----:B------:R0:W-:Y:S04]  /*140630*/  STL.64 [R1+0xec0], R58 ;  /* 0x000ec03a01007387 */ /* 0x0001e80000100a00 */
[----:B0-----:R-:W2:Y:S01]  /*140640*/  LDL.LU.64 R58, [R1+0x8120] ;  /* 0x00812000013a7983 */ /* 0x001ea20000300a00 */
[----:B------:R-:W-:-:S02]  /*140650*/  IADD3 R54, P3, PT, R54, R5, RZ ;  /* 0x0000000536367210 */ /* 0x000fc40007f7e0ff */
[----:B------:R-:W-:-:S03]  /*140660*/  IADD3 R40, P1, PT, R37, R14, RZ ;  /* 0x0000000e25287210 */ /* 0x000fc60007f3e0ff */
[----:B------:R-:W-:Y:S02]  /*140670*/  IMAD.X R55, R42, 0x1, R4, P3 ;  /* 0x000000012a377824 */ /* 0x000fe400018e0604 */
[----:B------:R-:W-:Y:S01]  /*140680*/  IMAD.X R41, R50, 0x1, R12, P1 ;  /* 0x0000000132297824 */ /* 0x000fe200008e060c */
[----:B------:R-:W-:Y:S02]  /*140690*/  IADD3 R42, P3, PT, R43, R5, RZ ;  /* 0x000000052b2a7210 */ /* 0x000fe40007f7e0ff */
[----:B------:R0:W-:Y:S04]  /*1406a0*/  STL.64 [R1+0xea8], R54 ;  /* 0x000ea83601007387 */ /* 0x0001e80000100a00 */
[----:B------:R1:W-:Y:S01]  /*1406b0*/  STL.64 [R1+0xea0], R40 ;  /* 0x000ea02801007387 */ /* 0x0003e20000100a00 */
[----:B------:R-:W-:Y:S01]  /*1406c0*/  IMAD.X R43, R38, 0x1, R4, P3 ;  /* 0x00000001262b7824 */ /* 0x000fe200018e0604 */
[----:B0-----:R-:W-:-:S02]  /*1406d0*/  IADD3 R54, P2, PT, R37, R11, RZ ;  /* 0x0000000b25367210 */ /* 0x001fc40007f5e0ff */
[----:B-1----:R-:W-:-:S03]  /*1406e0*/  IADD3 R40, P1, PT, R48, R5, RZ ;  /* 0x0000000530287210 */ /* 0x002fc60007f3e0ff */
[----:B------:R-:W-:Y:S01]  /*1406f0*/  IMAD.X R55, R50, 0x1, R10, P2 ;  /* 0x0000000132377824 */ /* 0x000fe200010e060a */
[----:B------:R0:W-:Y:S01]  /*140700*/  STL.64 [R1+0xe80], R42 ;  /* 0x000e802a01007387 */ /* 0x0001e20000100a00 */
[----:B------:R-:W-:-:S03]  /*140710*/  IMAD.X R41, R2, 0x1, R4, P1 ;  /* 0x0000000102297824 */ /* 0x000fc600008e0604 */
[----:B------:R-:W-:Y:S04]  /*140720*/  STL.64 [R1+0xe90], R54 ;  /* 0x000e903601007387 */ /* 0x000fe80000100a00 */
[----:B------:R1:W-:Y:S01]  /*140730*/  STL.64 [R1+0xe70], R40 ;  /* 0x000e702801007387 */ /* 0x0003e20000100a00 */
[----:B0-----:R-:W-:-:S05]  /*140740*/  IADD3 R42, P3, PT, R37, R9, RZ ;  /* 0x00000009252a7210 */ /* 0x001fca0007f7e0ff */
[C---:B------:R-:W-:Y:S01]  /*140750*/  IMAD.X R43, R50.reuse, 0x1, R8, P3 ;  /* 0x00000001322b7824 */ /* 0x040fe200018e0608 */
        /* <DEDUP_REMOVED lines=35> */
[C---:B------:R-:W-:Y:S01]  /*140990*/  IMAD.X R43, R56.reuse, 0x1, R13, P3 ;  /* 0x00000001382b7824 */ /* 0x040fe200018e060d */
[----:B0-----:R-:W-:Y:S02]  /*1409a0*/  IADD3 R40, P2, PT, R57, R14, RZ ;  /* 0x0000000e39287210 */ /* 0x001fe40007f5e0ff */
[-C--:B------:R-:W-:Y:S01]  /*1409b0*/  IADD3 R48, P3, PT, R49, R5.reuse, RZ ;  /* 0x0000000531307210 */ /* 0x080fe20007f7e0ff */
[----:B------:R0:W-:Y:S02]  /*1409c0*/  STL.64 [R1+0xe00], R54 ;  /* 0x000e003601007387 */ /* 0x0001e40000100a00 */
[----:B------:R-:W-:Y:S02]  /*1409d0*/  IMAD.X R41, R56, 0x1, R12, P2 ;  /* 0x0000000138297824 */ /* 0x000fe400010e060c */
[----:B------:R-:W-:Y:S01]  /*1409e0*/  IMAD.X R49, R52, 0x1, R4, P3 ;  /* 0x0000000134317824 */ /* 0x000fe200018e0604 */
[----:B------:R1:W-:Y:S01]  /*1409f0*/  STL.64 [R1+0xdf8], R42 ;  /* 0x000df82a01007387 */ /* 0x0003e20000100a00 */
[----:B------:R-:W-:-:S02]  /*140a00*/  IADD3 R38, P2, PT, R39, R5, RZ ;  /* 0x0000000527267210 */ /* 0x000fc40007f5e0ff */
[----:B0-----:R-:W-:Y:S01]  /*140a10*/  IADD3 R54, P1, PT, R57, R11, RZ ;  /* 0x0000000b39367210 */ /* 0x001fe20007f3e0ff */
[----:B-1----:R-:W3:Y:S04]  /*140a20*/  LDL.LU.64 R42, [R1+0x8118] ;  /* 0x00811800012a7983 */ /* 0x002ee80000300a00 */
[----:B------:R-:W-:Y:S01]  /*140a30*/  IMAD.X R55, R56, 0x1, R10, P1 ;  /* 0x0000000138377824 */ /* 0x000fe200008e060a */
[----:B------:R0:W-:Y:S01]  /*140a40*/  STL.64 [R1+0xdf0], R40 ;  /* 0x000df02801007387 */ /* 0x0001e20000100a00 */
[----:B------:R-:W-:-:S03]  /*140a50*/  IMAD.X R39, R51, 0x1, R4, P2 ;  /* 0x0000000133277824 */ /* 0x000fc600010e0604 */
[----:B0-----:R-:W3:Y:S04]  /*140a60*/  LDL.LU.64 R40, [R1+0x8110] ;  /* 0x0081100001287983 */ /* 0x001ee80000300a00 */
[----:B------:R0:W-:Y:S04]  /*140a70*/  STL.64 [R1+0xdd8], R48 ;  /* 0x000dd83001007387 */ /* 0x0001e80000100a00 */
[----:B------:R1:W-:Y:S01]  /*140a80*/  STL.64 [R1+0xde8], R54 ;  /* 0x000de83601007387 */ /* 0x0003e20000100a00 */
[----:B0-----:R-:W-:-:S03]  /*140a90*/  IADD3 R48, P1, PT, R57, R9, RZ ;  /* 0x0000000939307210 */ /* 0x001fc60007f3e0ff */
[----:B------:R0:W-:Y:S02]  /*140aa0*/  STL.64 [R1+0xdc8], R38 ;  /* 0x000dc82601007387 */ /* 0x0001e40000100a00 */
[----:B------:R-:W-:Y:S01]  /*140ab0*/  IMAD.X R49, R56, 0x1, R8, P1 ;  /* 0x0000000138317824 */ /* 0x000fe200008e0608 */
[----:B-1----:R-:W-:-:S04]  /*140ac0*/  IADD3 R54, P2, PT, R57, R7, RZ ;  /* 0x0000000739367210 */ /* 0x002fc80007f5e0ff */
[----:B------:R1:W-:Y:S01]  /*140ad0*/  STL.64 [R1+0xdb8], R48 ;  /* 0x000db83001007387 */ /* 0x0003e20000100a00 */
[----:B------:R-:W-:-:S05]  /*140ae0*/  IMAD.X R55, R56, 0x1, R6, P2 ;  /* 0x0000000138377824 */ /* 0x000fca00010e0606 */
[----:B------:R0:W-:Y:S01]  /*140af0*/  STL.64 [R1+0xda8], R54 ;  /* 0x000da83601007387 */ /* 0x0001e20000100a00 */
[----:B--2---:R-:W-:Y:S02]  /*140b00*/  SHF.R.S32.HI R2, RZ, 0x1f, R58 ;  /* 0x0000001fff027819 */ /* 0x004fe4000001143a */
[C---:B0-----:R-:W-:Y:S02]  /*140b10*/  IADD3 R38, P3, PT, R58.reuse, R35, RZ ;  /* 0x000000233a267210 */ /* 0x041fe40007f7e0ff */
[----:B-1----:R-:W-:-:S03]  /*140b20*/  IADD3 R48, P1, PT, R58, R33, RZ ;  /* 0x000000213a307210 */ /* 0x002fc60007f3e0ff */
[C---:B------:R-:W-:Y:S02]  /*140b30*/  IMAD.X R39, R2.reuse, 0x1, R34, P3 ;  /* 0x0000000102277824 */ /* 0x040fe400018e0622 */
[----:B------:R-:W-:Y:S01]  /*140b40*/  IMAD.X R49, R2, 0x1, R31, P1 ;  /* 0x0000000102317824 */ /* 0x000fe200008e061f */
[----:B------:R-:W-:Y:S02]  /*140b50*/  IADD3 R54, P2, PT, R58, R32, RZ ;  /* 0x000000203a367210 */ /* 0x000fe40007f5e0ff */
[----:B------:R0:W-:Y:S04]  /*140b60*/  STL.64 [R1+0xda0], R38 ;  /* 0x000da02601007387 */ /* 0x0001e80000100a00 */
[----:B------:R1:W-:Y:S01]  /*140b70*/  STL.64 [R1+0xd98], R48 ;  /* 0x000d983001007387 */ /* 0x0003e20000100a00 */
[----:B------:R-:W-:Y:S01]  /*140b80*/  IMAD.X R55, R2, 0x1, R30, P2 ;  /* 0x0000000102377824 */ /* 0x000fe200010e061e */
[----:B0-----:R-:W-:-:S02]  /*140b90*/  IADD3 R38, P3, PT, R58, R29, RZ ;  /* 0x0000001d3a267210 */ /* 0x001fc40007f7e0ff */
        /* <DEDUP_REMOVED lines=8> */
[----:B------:R-:W-:Y:S01]  /*140c20*/  IMAD.X R55, R2, 0x1, R24, P2 ;  /* 0x0000000102377824 */ /* 0x000fe200010e0618 */
[----:B--2---:R-:W-:Y:S01]  /*140c30*/  IADD3 R48, P1, PT, R58, R22, RZ ;  /* 0x000000163a307210 */ /* 0x004fe20007f3e0ff */
        /* <DEDUP_REMOVED lines=11> */
[-C--:B------:R-:W-:Y:S01]  /*140cf0*/  IADD3 R52, P3, PT, R53, R5.reuse, RZ ;  /* 0x0000000535347210 */ /* 0x080fe20007f7e0ff */
[----:B------:R-:W-:Y:S02]  /*140d00*/  IMAD.X R49, R2, 0x1, R13, P1 ;  /* 0x0000000102317824 */ /* 0x000fe400008e060d */
[----:B------:R1:W-:Y:S02]  /*140d10*/  STL.64 [R1+0xd58], R38 ;  /* 0x000d582601007387 */ /* 0x0003e40000100a00 */
[----:B------:R-:W-:Y:S01]  /*140d20*/  IMAD.X R53, R36, 0x1, R4, P3 ;  /* 0x0000000124357824 */ /* 0x000fe200018e0604 */
[----:B0-----:R-:W-:Y:S01]  /*140d30*/  IADD3 R54, P2, PT, R58, R14, RZ ;  /* 0x0000000e3a367210 */ /* 0x001fe20007f5e0ff */
[----:B-1----:R-:W2:Y:S04]  /*140d40*/  LDL.LU.64 R38, [R1+0x8108] ;  /* 0x0081080001267983 */ /* 0x002ea80000300a00 */
[----:B------:R-:W-:Y:S01]  /*140d50*/  IMAD.X R55, R2, 0x1, R12, P2 ;  /* 0x0000000102377824 */ /* 0x000fe200010e060c */
[----:B------:R0:W-:Y:S01]  /*140d60*/  STL.64 [R1+0xd50], R48 ;  /* 0x000d503001007387 */ /* 0x0001e20000100a00 */
[----:B------:R-:W-:-:S03]  /*140d70*/  IADD3 R36, P2, PT, R37, R5, RZ ;  /* 0x0000000525247210 */ /* 0x000fc60007f5e0ff */
[----:B------:R1:W-:Y:S01]  /*140d80*/  STL.64 [R1+0xd48], R54 ;  /* 0x000d483601007387 */ /* 0x0003e20000100a00 */
[----:B0-----:R-:W-:Y:S01]  /*140d90*/  IADD3 R48, P1, PT, R58, R11, RZ ;  /* 0x0000000b3a307210 */ /* 0x001fe20007f3e0ff */
[----:B------:R-:W-:Y:S02]  /*140da0*/  IMAD.X R37, R50, 0x1, R4, P2 ;  /* 0x0000000132257824 */ /* 0x000fe400010e0604 */
[----:B-1----:R-:W2:Y:S02]  /*140db0*/  LDL.LU R55, [R1+0x8100] ;  /* 0x0081000001377983 */ /* 0x002ea40000300800 */
[----:B------:R-:W-:Y:S02]  /*140dc0*/  IMAD.X R49, R2, 0x1, R10, P1 ;  /* 0x0000000102317824 */ /* 0x000fe400008e060a */
[----:B------:R0:W-:Y:S01]  /*140dd0*/  STL.64 [R1+0xd38], R52 ;  /* 0x000d383401007387 */ /* 0x0001e20000100a00 */
[----:B------:R-:W-:-:S03]  /*140de0*/  IADD3 R50, P1, PT, R58, R7, RZ ;  /* 0x000000073a327210 */ /* 0x000fc60007f3e0ff */
[----:B------:R1:W-:Y:S01]  /*140df0*/  STL.64 [R1+0xd30], R48 ;  /* 0x000d303001007387 */ /* 0x0003e20000100a00 */
[----:B------:R-:W-:Y:S01]  /*140e00*/  SHF.R.S32.HI R54, RZ, 0x1f, R3 ;  /* 0x0000001fff367819 */ /* 0x000fe20000011403 */
[----:B------:R-:W-:Y:S01]  /*140e10*/  IMAD.X R51, R2, 0x1, R6, P1 ;  /* 0x0000000102337824 */ /* 0x000fe200008e0606 */
[----:B0-----:R-:W-:Y:S01]  /*140e20*/  IADD3 R52, P3, PT, R58, R9, RZ ;  /* 0x000000093a347210 */ /* 0x001fe20007f7e0ff */
[----:B-1----:R-:W2:Y:S04]  /*140e30*/  LDL.LU.64 R48, [R1+0x80f8] ;  /* 0x0080f80001307983 */ /* 0x002ea80000300a00 */
[----:B------:R0:W-:Y:S01]  /*140e40*/  STL.64 [R1+0xc08], R36 ;  /* 0x000c082401007387 */ /* 0x0001e20000100a00 */
[----:B------:R-:W-:Y:S01]  /*140e50*/  IMAD.X R53, R2, 0x1, R8, P3 ;  /* 0x0000000102357824 */ /* 0x000fe200018e0608 */
[----:B0-----:R-:W-:-:S04]  /*140e60*/  IADD3 R36, P2, PT, R3, R35, RZ ;  /* 0x0000002303247210 */ /* 0x001fc80007f5e0ff */
        /* <DEDUP_REMOVED lines=40> */
[----:B0-----:R-:W4:Y:S01]  /*1410f0*/  LDL.LU.64 R36, [R1+0x80f0] ;  /* 0x0080f00001247983 */ /* 0x001f220000300a00 */
[----:B------:R-:W-:-:S05]  /*141100*/  IADD3 R52, P3, PT, R57, R5, RZ ;  /* 0x0000000539347210 */ /* 0x000fca0007f7e0ff */
[----:B------:R-:W-:Y:S01]  /*141110*/  IMAD.X R53, R56, 0x1, R4, P3 ;  /* 0x0000000138357824 */ /* 0x000fe200018e0604 */
[----:B------:R-:W-:-:S04]  /*141120*/  IADD3 R50, P1, PT, R3, R9, RZ ;  /* 0x0000000903327210 */ /* 0x000fc80007f3e0ff */
[----:B------:R0:W-:Y:S01]  /*141130*/  STL.64 [R1+0x340], R52 ;  /* 0x0003403401007387 */ /* 0x0001e20000100a00 */
[----:B------:R-:W-:Y:S01]  /*141140*/  IMAD.X R51, R54, 0x1, R8, P1 ;  /* 0x0000000136337824 */ /* 0x000fe200008e0608 */
[C---:B------:R-:W-:Y:S02]  /*141150*/  IADD3 R56, P2, PT, R3.reuse, R7, RZ ;  /* 0x0000000703387210 */ /* 0x040fe40007f5e0ff */
[-C--:B0-----:R-:W-:Y:S02]  /*141160*/  IADD3 R52, P3, PT, R58, R5.reuse, RZ ;  /* 0x000000053a347210 */ /* 0x081fe40007f7e0ff */
[----:B------:R0:W-:Y:S03]  /*141170*/  STL.64 [R1+0xbf8], R50 ;  /* 0x000bf83201007387 */ /* 0x0001e60000100a00 */
[----:B------:R-:W-:Y:S02]  /*141180*/  IMAD.X R53, R2, 0x1, R4, P3 ;  /* 0x0000000102357824 */ /* 0x000fe400018e0604 */
[----:B------:R-:W-:Y:S01]  /*141190*/  IMAD.X R57, R54, 0x1, R6, P2 ;  /* 0x0000000136397824 */ /* 0x000fe200010e0606 */
[----:B0-----:R-:W2:Y:S04]  /*1411a0*/  LDL.LU.64 R50, [R1+0x80e8] ;  /* 0x0080e80001327983 */ /* 0x001ea80000300a00 */
[----:B------:R0:W-:Y:S02]  /*1411b0*/  STL.64 [R1+0xbc8], R52 ;  /* 0x000bc83401007387 */ /* 0x0001e40000100a00 */
[----:B0-----:R-:W-:-:S02]  /*1411c0*/  IADD3 R52, P3, PT, R3, R5, RZ ;  /* 0x0000000503347210 */ /* 0x001fc40007f7e0ff */
[----:B------:R0:W-:Y:S03]  /*1411d0*/  STL.64 [R1+0xbc0], R56 ;  /* 0x000bc03801007387 */ /* 0x0001e60000100a00 */
[----:B------:R-:W-:-:S05]  /*1411e0*/  IMAD.X R53, R54, 0x1, R4, P3 ;  /* 0x0000000136357824 */ /* 0x000fca00018e0604 */
[----:B------:R1:W-:Y:S01]  /*1411f0*/  STL.64 [R1+0xb90], R52 ;  /* 0x000b903401007387 */ /* 0x0003e20000100a00 */
[----:B------:R-:W-:Y:S01]  /*141200*/  IMAD.MOV.U32 R54, RZ, RZ, R59 ;  /* 0x000000ffff367224 */ /* 0x000fe200078e003b */
[----:B----4-:R-:W-:Y:S02]  /*141210*/  SHF.R.S32.HI R58, RZ, 0x1f, R36 ;  /* 0x0000001fff3a7819 */ /* 0x010fe40000011424 */
[C---:B------:R-:W-:Y:S02]  /*141220*/  IADD3 R2, P1, PT, R36.reuse, R35, RZ ;  /* 0x0000002324027210 */ /* 0x040fe40007f3e0ff */
[----:B0-----:R-:W-:-:S03]  /*141230*/  IADD3 R56, P2, PT, R36, R33, RZ ;  /* 0x0000002124387210 */ /* 0x001fc60007f5e0ff */
[----:B------:R-:W-:Y:S01]  /*141240*/  IMAD.X R3, R58, 0x1, R34, P1 ;  /* 0x000000013a037824 */ /* 0x000fe200008e0622 */
[----:B-1----:R-:W-:Y:S01]  /*141250*/  IADD3 R52, P3, PT, R36, R32, RZ ;  /* 0x0000002024347210 */ /* 0x002fe20007f7e0ff */
[----:B------:R-:W-:-:S03]  /*141260*/  IMAD.X R57, R58, 0x1, R31, P2 ;  /* 0x000000013a397824 */ /* 0x000fc600010e061f */
[----:B------:R0:W-:Y:S01]  /*141270*/  STL.64 [R1+0xb00], R2 ;  /* 0x000b000201007387 */ /* 0x0001e20000100a00 */
[----:B------:R-:W-:-:S03]  /*141280*/  IMAD.X R53, R58, 0x1, R30, P3 ;  /* 0x000000013a357824 */ /* 0x000fc600018e061e */
        /* <DEDUP_REMOVED lines=8> */
[----:B------:R-:W-:Y:S01]  /*141310*/  IMAD.X R53, R58, 0x1, R24, P3 ;  /* 0x000000013a357824 */ /* 0x000fe200018e0618 */
[----:B-1----:R-:W-:Y:S01]  /*141320*/  IADD3 R2, P1, PT, R36, R23, RZ ;  /* 0x0000001724027210 */ /* 0x002fe20007f3e0ff */
[----:B------:R0:W-:Y:S04]  /*141330*/  STL.64 [R1+0x968], R56 ;  /* 0x0009683801007387 */ /* 0x0001e80000100a00 */
[----:B------:R-:W-:Y:S01]  /*141340*/  IMAD.X R3, R58, 0x1, R21, P1 ;  /* 0x000000013a037824 */ /* 0x000fe200008e0615 */
        /* <DEDUP_REMOVED lines=27> */
[----:B------:R-:W-:Y:S02]  /*141500*/  SHF.R.S32.HI R36, RZ, 0x1f, R37 ;  /* 0x0000001fff247819 */ /* 0x000fe40000011425 */
        /* <DEDUP_REMOVED lines=44> */
[----:B------:R-:W-:Y:S01]  /*1417d0*/  IMAD.X R3, R36, 0x1, R6, P1 ;  /* 0x0000000124037824 */ /* 0x000fe200008e0606 */
[----:B------:R-:W-:Y:S02]  /*1417e0*/  IADD3 R58, P2, PT, R37, R5, RZ ;  /* 0x00000005253a7210 */ /* 0x000fe40007f5e0ff */
[----:B------:R0:W-:Y:S01]  /*1417f0*/  STL.64 [R1+0x7e0], R52 ;  /* 0x0007e03401007387 */ /* 0x0001e20000100a00 */
[----:B--2---:R-:W-:-:S03]  /*141800*/  SHF.R.S32.HI R37, RZ, 0x1f, R55 ;  /* 0x0000001fff257819 */ /* 0x004fc60000011437 */
[----:B------:R1:W-:Y:S01]  /*141810*/  STL.64 [R1+0x7d8], R2 ;  /* 0x0007d80201007387 */ /* 0x0003e20000100a00 */
[----:B------:R-:W-:Y:S01]  /*141820*/  IMAD.X R59, R36, 0x1, R4, P2 ;  /* 0x00000001243b7824 */ /* 0x000fe200010e0604 */
        /* <DEDUP_REMOVED lines=40> */
[----:B------:R-:W-:Y:S02]  /*141ab0*/  IMAD.MOV.U32 R57, RZ, RZ, R54 ;  /* 0x000000ffff397224 */ /* 0x000fe400078e0036 */
[----:B------:R-:W-:Y:S01]  /*141ac0*/  IMAD.X R3, R37, 0x1, R8, P1 ;  /* 0x0000000125037824 */ /* 0x000fe200008e0608 */
[----:B------:R1:W-:Y:S01]  /*141ad0*/  STL.64 [R1+0x750], R52 ;  /* 0x0007503401007387 */ /* 0x0003e20000100a00 */
[C---:B------:R-:W-:Y:S02]  /*141ae0*/  IADD3 R54, P3, PT, R55.reuse, R5, RZ ;  /* 0x0000000537367210 */ /* 0x040fe40007f7e0ff */
[----:B------:R-:W-:Y:S02]  /*141af0*/  SHF.R.S32.HI R36, RZ, 0x1f, R57 ;  /* 0x0000001fff247819 */ /* 0x000fe40000011439 */
[----:B0-----:R-:W-:Y:S01]  /*141b00*/  IADD3 R58, P2, PT, R55, R7, RZ ;  /* 0x00000007373a7210 */ /* 0x001fe20007f5e0ff */
[----:B-1----:R-:W2:Y:S04]  /*141b10*/  LDL.LU.64 R52, [R1+0x80e0] ;  /* 0x0080e00001347983 */ /* 0x002ea80000300a00 */
[----:B------:R0:W-:Y:S01]  /*141b20*/  STL.64 [R1+0x748], R2 ;  /* 0x0007480201007387 */ /* 0x0001e20000100a00 */
[----:B------:R-:W-:-:S02]  /*141b30*/  IMAD.X R59, R37, 0x1, R6, P2 ;  /* 0x00000001253b7824 */ /* 0x000fc400010e0606 */
[----:B------:R-:W-:Y:S01]  /*141b40*/  IMAD.X R55, R37, 0x1, R4, P3 ;  /* 0x0000000125377824 */ /* 0x000fe200018e0604 */
[C---:B0-----:R-:W-:Y:S02]  /*141b50*/  IADD3 R2, P1, PT, R57.reuse, R35, RZ ;  /* 0x0000002339027210 */ /* 0x041fe40007f3e0ff */
[----:B------:R0:W-:Y:S03]  /*141b60*/  STL.64 [R1+0x740], R58 ;  /* 0x0007403a01007387 */ /* 0x0001e60000100a00 */
        /* <DEDUP_REMOVED lines=40> */
[C---:B------:R-:W-:Y:S02]  /*141df0*/  IADD3 R58, P2, PT, R57.reuse, R9, RZ ;  /* 0x00000009393a7210 */ /* 0x040fe40007f5e0ff */
[----:B------:R-:W-:-:S03]  /*141e00*/  IADD3 R54, P3, PT, R57, R7, RZ ;  /* 0x0000000739367210 */ /* 0x000fc60007f7e0ff */
[C---:B------:R-:W-:Y:S02]  /*141e10*/  IMAD.X R59, R36.reuse, 0x1, R8, P2 ;  /* 0x00000001243b7824 */ /* 0x040fe400010e0608 */
[C---:B------:R-:W-:Y:S01]  /*141e20*/  IMAD.X R55, R36.reuse, 0x1, R6, P3 ;  /* 0x0000000124377824 */ /* 0x040fe200018e0606 */
[----:B------:R-:W-:Y:S02]  /*141e30*/  IADD3 R56, P1, PT, R57, R5, RZ ;  /* 0x0000000539387210 */ /* 0x000fe40007f3e0ff */
[----:B------:R0:W-:Y:S04]  /*141e40*/  STL.64 [R1+0x700], R58 ;  /* 0x0007003a01007387 */ /* 0x0001e80000100a00 */
[----:B------:R1:W-:Y:S01]  /*141e50*/  STL.64 [R1+0x6f8], R54 ;  /* 0x0006f83601007387 */ /* 0x0003e20000100a00 */
[----:B------:R-:W-:-:S05]  /*141e60*/  IMAD.X R57, R36, 0x1, R4, P1 ;  /* 0x0000000124397824 */ /* 0x000fca00008e0604 */
[----:B------:R0:W-:Y:S01]  /*141e70*/  STL.64 [R1+0x6a8], R56 ;  /* 0x0006a83801007387 */ /* 0x0001e20000100a00 */
[----:B----4-:R-:W-:Y:S02]  /*141e80*/  SHF.R.S32.HI R37, RZ, 0x1f, R3 ;  /* 0x0000001fff257819 */ /* 0x010fe40000011403 */
        /* <DEDUP_REMOVED lines=84> */
[----:B------:R-:W-:Y:S01]  /*1423d0*/  STL.64 [R1+0x5b8], R56 ;  /* 0x0005b83801007387 */ /* 0x000fe20000100a00 */
[----:B------:R-:W-:-:S03]  /*1423e0*/  IMAD.X R55, R36, 0x1, R10, P3 ;  /* 0x0000000124377824 */ /* 0x000fc600018e060a */
[----:B------:R-:W-:Y:S04]  /*1423f0*/  STL.64 [R1+0x5b0], R58 ;  /* 0x0005b03a01007387 */ /* 0x000fe80000100a00 */
[----:B------:R0:W-:Y:S04]  /*142400*/  STL.64 [R1+0x5a8], R54 ;  /* 0x0005a83601007387 */ /* 0x0001e80000100a00 */
[----:B0-----:R-:W4:Y:S01]  /*142410*/  LDL.LU R54, [R1+0x80d0] ;  /* 0x0080d00001367983 */ /* 0x001f220000300800 */
[----:B------:R-:W-:-:S05]  /*142420*/  IADD3 R56, P1, PT, R2, R9, RZ ;  /* 0x0000000902387210 */ /* 0x000fca0007f3e0ff */
[----:B------:R-:W-:Y:S01]  /*142430*/  IMAD.X R57, R36, 0x1, R8, P1 ;  /* 0x0000000124397824 */ /* 0x000fe200008e0608 */
[C---:B------:R-:W-:Y:S02]  /*142440*/  IADD3 R58, P2, PT, R2.reuse, R7, RZ ;  /* 0x00000007023a7210 */ /* 0x040fe40007f5e0ff */
[----:B------:R-:W-:Y:S02]  /*142450*/  IADD3 R2, P3, PT, R2, R5, RZ ;  /* 0x0000000502027210 */ /* 0x000fe40007f7e0ff */
[----:B------:R0:W-:Y:S01]  /*142460*/  STL.64 [R1+0x5a0], R56 ;  /* 0x0005a03801007387 */ /* 0x0001e20000100a00 */
[C---:B------:R-:W-:Y:S02]  /*142470*/  IMAD.X R59, R36.reuse, 0x1, R6, P2 ;  /* 0x00000001243b7824 */ /* 0x040fe400010e0606 */
[----:B------:R-:W-:-:S03]  /*142480*/  IMAD.X R3, R36, 0x1, R4, P3 ;  /* 0x0000000124037824 */ /* 0x000fc600018e0604 */
[----:B------:R1:W-:Y:S04]  /*142490*/  STL.64 [R1+0x598], R58 ;  /* 0x0005983a01007387 */ /* 0x0003e80000100a00 */
[----:B------:R0:W-:Y:S01]  /*1424a0*/  STL.64 [R1+0x580], R2 ;  /* 0x0005800201007387 */ /* 0x0001e20000100a00 */
[----:B----4-:R-:W-:Y:S02]  /*1424b0*/  SHF.R.S32.HI R37, RZ, 0x1f, R54 ;  /* 0x0000001fff257819 */ /* 0x010fe40000011436 */
[----:B0-----:R-:W-:-:S05]  /*1424c0*/  IADD3 R56, P1, PT, R54, R35, RZ ;  /* 0x0000002336387210 */ /* 0x001fca0007f3e0ff */
[C---:B------:R-:W-:Y:S01]  /*1424d0*/  IMAD.X R57, R37.reuse, 0x1, R34, P1 ;  /* 0x0000000125397824 */ /* 0x040fe200008e0622 */
[C---:B-1----:R-:W-:Y:S02]  /*1424e0*/  IADD3 R58, P2, PT, R54.reuse, R33, RZ ;  /* 0x00000021363a7210 */ /* 0x042fe40007f5e0ff */
[C---:B------:R-:W-:Y:S02]  /*1424f0*/  IADD3 R2, P3, PT, R54.reuse, R32, RZ ;  /* 0x0000002036027210 */ /* 0x040fe40007f7e0ff */
[----:B------:R0:W-:Y:S01]  /*142500*/  STL.64 [R1+0x578], R56 ;  /* 0x0005783801007387 */ /* 0x0001e20000100a00 */
[C---:B------:R-:W-:Y:S02]  /*142510*/  IMAD.X R59, R37.reuse, 0x1, R31, P2 ;  /* 0x00000001253b7824 */ /* 0x040fe400010e061f */
[C---:B------:R-:W-:Y:S01]  /*142520*/  IMAD.X R3, R37.reuse, 0x1, R30, P3 ;  /* 0x0000000125037824 */ /* 0x040fe200018e061e */
        /* <DEDUP_REMOVED lines=35> */
[C---:B------:R-:W-:Y:S01]  /*142760*/  IMAD.X R59, R37.reuse, 0x1, R8, P2 ;  /* 0x00000001253b7824 */ /* 0x040fe200010e0608 */
[----:B------:R-:W-:Y:S01]  /*142770*/  IADD3 R54, P1, PT, R54, R5, RZ ;  /* 0x0000000536367210 */ /* 0x000fe20007f3e0ff */
[----:B------:R-:W-:-:S03]  /*142780*/  IMAD.X R3, R37, 0x1, R6, P3 ;  /* 0x0000000125037824 */ /* 0x000fc600018e0606 */
[----:B------:R0:W-:Y:S01]  /*142790*/  STL.64 [R1+0x508], R58 ;  /* 0x0005083a01007387 */ /* 0x0001e20000100a00 */
[----:B------:R-:W-:-:S03]  /*1427a0*/  IMAD.X R55, R37, 0x1, R4, P1 ;  /* 0x0000000125377824 */ /* 0x000fc600008e0604 */
[----:B------:R1:W-:Y:S04]  /*1427b0*/  STL.64 [R1+0x500], R2 ;  /* 0x0005000201007387 */ /* 0x0003e80000100a00 */
[----:B------:R0:W-:Y:S01]  /*1427c0*/  STL.64 [R1+0x4e8], R54 ;  /* 0x0004e83601007387 */ /* 0x0001e20000100a00 */
[----:B----4-:R-:W-:Y:S02]  /*1427d0*/  SHF.R.S32.HI R36, RZ, 0x1f, R57 ;  /* 0x0000001fff247819 */ /* 0x010fe40000011439 */
[C---:B0-----:R-:W-:Y:S02]  /*1427e0*/  IADD3 R58, P2, PT, R57.reuse, R35, RZ ;  /* 0x00000023393a7210 */ /* 0x041fe40007f5e0ff */
[----:B-1----:R-:W-:-:S03]  /*1427f0*/  IADD3 R2, P3, PT, R57, R33, RZ ;  /* 0x0000002139027210 */ /* 0x002fc60007f7e0ff */
[C---:B------:R-:W-:Y:S01]  /*142800*/  IMAD.X R59, R36.reuse, 0x1, R34, P2 ;  /* 0x00000001243b7824 */ /* 0x040fe200010e0622 */
[----:B------:R-:W-:Y:S01]  /*142810*/  IADD3 R54, P1, PT, R57, R32, RZ ;  /* 0x0000002039367210 */ /* 0x000fe20007f3e0ff */
[----:B------:R-:W-:-:S03]  /*142820*/  IMAD.X R3, R36, 0x1, R31, P3 ;  /* 0x0000000124037824 */ /* 0x000fc600018e061f */
[----:B------:R0:W-:Y:S01]  /*142830*/  STL.64 [R1+0x4e0], R58 ;  /* 0x0004e03a01007387 */ /* 0x0001e20000100a00 */
[----:B------:R-:W-:-:S03]  /*142840*/  IMAD.X R55, R36, 0x1, R30, P1 ;  /* 0x0000000124377824 */ /* 0x000fc600008e061e */
[----:B------:R1:W-:Y:S01]  /*142850*/  STL.64 [R1+0x4d8], R2 ;  /* 0x0004d80201007387 */ /* 0x0003e20000100a00 */
[----:B0-----:R-:W-:-:S03]  /*142860*/  IADD3 R58, P2, PT, R57, R29, RZ ;  /* 0x0000001d393a7210 */ /* 0x001fc60007f5e0ff */
[----:B------:R0:W-:Y:S01]  /*142870*/  STL.64 [R1+0x468], R54 ;  /* 0x0004683601007387 */ /* 0x0001e20000100a00 */
[----:B-1----:R-:W-:Y:S01]  /*142880*/  IADD3 R2, P3, PT, R57, R28, RZ ;  /* 0x0000001c39027210 */ /* 0x002fe20007f7e0ff */
        /* <DEDUP_REMOVED lines=11> */
[----:B------:R0:W-:Y:S01]  /*142940*/  STL.64 [R1+0x4b8], R58 ;  /* 0x0004b83a01007387 */ /* 0x0001e20000100a00 */
[----:B-1----:R-:W-:-:S03]  /*142950*/  IADD3 R54, P1, PT, R57, R19, RZ ;  /* 0x0000001339367210 */ /* 0x002fc60007f3e0ff */
[----:B------:R1:W-:Y:S02]  /*142960*/  STL.64 [R1+0x4b0], R2 ;  /* 0x0004b00201007387 */ /* 0x0003e40000100a00 */
[----:B------:R-:W-:Y:S01]  /*142970*/  IMAD.X R55, R36, 0x1, R17, P1 ;  /* 0x0000000124377824 */ /* 0x000fe200008e0611 */
[----:B0-----:R-:W-:-:S04]  /*142980*/  IADD3 R58, P2, PT, R57, R18, RZ ;  /* 0x00000012393a7210 */ /* 0x001fc80007f5e0ff */
        /* <DEDUP_REMOVED lines=15> */
[----:B------:R1:W-:Y:S01]  /*142a80*/  STL.64 [R1+0x480], R2 ;  /* 0x0004800201007387 */ /* 0x0003e20000100a00 */
[----:B------:R-:W-:Y:S01]  /*142a90*/  SHF.R.S32.HI R37, RZ, 0x1f, R56 ;  /* 0x0000001fff257819 */ /* 0x000fe20000011438 */
        /* <DEDUP_REMOVED lines=45> */
[C---:B------:R-:W-:Y:S01]  /*142d70*/  IMAD.X R55, R37.reuse, 0x1, R8, P1 ;  /* 0x0000000125377824 */ /* 0x040fe200008e0608 */
[C---:B-1----:R-:W-:Y:S02]  /*142d80*/  IADD3 R58, P2, PT, R56.reuse, R7, RZ ;  /* 0x00000007383a7210 */ /* 0x042fe40007f5e0ff */
[----:B------:R-:W-:Y:S01]  /*142d90*/  IADD3 R56, P3, PT, R56, R5, RZ ;  /* 0x0000000538387210 */ /* 0x000fe20007f7e0ff */
[----:B0-----:R-:W4:Y:S02]  /*142da0*/  LDL.LU.64 R2, [R1+0x80c0] ;  /* 0x0080c00001027983 */ /* 0x001f240000300a00 */
[C---:B------:R-:W-:Y:S02]  /*142db0*/  IMAD.X R59, R37.reuse, 0x1, R6, P2 ;  /* 0x00000001253b7824 */ /* 0x040fe400010e0606 */
[----:B------:R-:W-:Y:S01]  /*142dc0*/  IMAD.X R57, R37, 0x1, R4, P3 ;  /* 0x0000000125397824 */ /* 0x000fe200018e0604 */
[----:B------:R0:W-:Y:S01]  /*142dd0*/  STL.64 [R1+0x3e8], R54 ;  /* 0x0003e83601007387 */ /* 0x0001e20000100a00 */
[----:B--2---:R-:W-:-:S03]  /*142de0*/  SHF.R.S32.HI R36, RZ, 0x1f, R52 ;  /* 0x0000001fff247819 */ /* 0x004fc60000011434 */
        /* <DEDUP_REMOVED lines=135> */
[----:B------:R-:W-:Y:S01]  /*143660*/  STL.64 [R1+0xe58], R54 ;  /* 0x000e583601007387 */ /* 0x000fe20000100a00 */
[----:B------:R-:W-:-:S03]  /*143670*/  IMAD.X R57, R36, 0x1, R10, P3 ;  /* 0x0000000124397824 */ /* 0x000fc600018e060a */
[----:B------:R-:W-:Y:S04]  /*143680*/  STL.64 [R1+0xe68], R58 ;  /* 0x000e683a01007387 */ /* 0x000fe80000100a00 */
[----:B------:R0:W-:Y:S04]  /*143690*/  STL.64 [R1+0xe78], R56 ;  /* 0x000e783801007387 */ /* 0x0001e80000100a00 */
[----:B0-----:R-:W2:Y:S01]  /*1436a0*/  LDL.LU R57, [R1+0x80b8] ;  /* 0x0080b80001397983 */ /* 0x001ea20000300800 */
[C---:B------:R-:W-:Y:S02]  /*1436b0*/  IADD3 R54, P1, PT, R50.reuse, R9, RZ ;  /* 0x0000000932367210 */ /* 0x040fe40007f3e0ff */
[----:B------:R-:W-:-:S03]  /*1436c0*/  IADD3 R58, P2, PT, R50, R7, RZ ;  /* 0x00000007323a7210 */ /* 0x000fc60007f5e0ff */
[----:B------:R-:W-:Y:S01]  /*1436d0*/  IMAD.X R55, R36, 0x1, R8, P1 ;  /* 0x0000000124377824 */ /* 0x000fe200008e0608 */
[----:B------:R-:W-:Y:S01]  /*1436e0*/  IADD3 R50, P3, PT, R50, R5, RZ ;  /* 0x0000000532327210 */ /* 0x000fe20007f7e0ff */
[C---:B------:R-:W-:Y:S01]  /*1436f0*/  IMAD.X R59, R36.reuse, 0x1, R6, P2 ;  /* 0x00000001243b7824 */ /* 0x040fe200010e0606 */
[----:B------:R-:W-:Y:S02]  /*143700*/  SHF.R.S32.HI R37, RZ, 0x1f, R48 ;  /* 0x0000001fff257819 */ /* 0x000fe40000011430 */
        /* <DEDUP_REMOVED lines=50> */
[----:B------:R-:W-:Y:S02]  /*143a30*/  SHF.R.S32.HI R36, RZ, 0x1f, R38 ;  /* 0x0000001fff247819 */ /* 0x000fe40000011426 */
        /* <DEDUP_REMOVED lines=45> */
[----:B------:R-:W-:Y:S02]  /*143d10*/  SHF.R.S32.HI R37, RZ, 0x1f, R39 ;  /* 0x0000001fff257819 */ /* 0x000fe40000011427 */
        /* <DEDUP_REMOVED lines=41> */
[----:B------:R0:W-:Y:S01]  /*143fb0*/  STL.64 [R1+0x1e78], R58 ;  /* 0x001e783a01007387 */ /* 0x0001e20000100a00 */
[----:B------:R-:W-:Y:S01]  /*143fc0*/  IADD3 R56, P2, PT, R39, R7, RZ ;  /* 0x0000000727387210 */ /* 0x000fe20007f5e0ff */
[----:B------:R-:W-:Y:S01]  /*143fd0*/  IMAD.X R51, R37, 0x1, R10, P3 ;  /* 0x0000000125337824 */ /* 0x000fe200018e060a */
[----:B-1----:R-:W-:-:S03]  /*143fe0*/  IADD3 R54, P1, PT, R39, R9, RZ ;  /* 0x0000000927367210 */ /* 0x002fc60007f3e0ff */
[----:B------:R-:W-:Y:S01]  /*143ff0*/  IMAD.MOV.U32 R38, RZ, RZ, R56 ;  /* 0x000000ffff267224 */ /* 0x000fe200078e0038 */
[----:B0-----:R-:W4:Y:S01]  /*144000*/  LDL.LU.64 R58, [R1+0x80b0] ;  /* 0x0080b000013a7983 */ /* 0x001f220000300a00 */
[----:B------:R-:W-:-:S03]  /*144010*/  IMAD.X R55, R37, 0x1, R8, P1 ;  /* 0x0000000125377824 */ /* 0x000fc600008e0608 */
[----:B------:R0:W-:Y:S01]  /*144020*/  STL.64 [R1+0x1e80], R50 ;  /* 0x001e803201007387 */ /* 0x0001e20000100a00 */
[----:B---3--:R-:W-:-:S03]  /*144030*/  SHF.R.S32.HI R36, RZ, 0x1f, R40 ;  /* 0x0000001fff247819 */ /* 0x008fc60000011428 */
[----:B------:R1:W-:Y:S01]  /*144040*/  STL [R1+0x1e98], R56 ;  /* 0x001e983801007387 */ /* 0x0003e20000100800 */
[----:B0-----:R-:W-:Y:S01]  /*144050*/  IADD3 R50, P3, PT, R39, R5, RZ ;  /* 0x0000000527327210 */ /* 0x001fe20007f7e0ff */
[----:B--2---:R-:W-:Y:S02]  /*144060*/  IMAD.MOV.U32 R39, RZ, RZ, R57 ;  /* 0x000000ffff277224 */ /* 0x004fe400078e0039 */
[----:B-1----:R-:W2:Y:S01]  /*144070*/  LDL.LU.64 R56, [R1+0x80a8] ;  /* 0x0080a80001387983 */ /* 0x002ea20000300a00 */
[----:B------:R-:W-:-:S03]  /*144080*/  IMAD.X R39, R37, 0x1, R6, P2 ;  /* 0x0000000125277824 */ /* 0x000fc600010e0606 */
[----:B------:R0:W-:Y:S01]  /*144090*/  STL.64 [R1+0x1e88], R54 ;  /* 0x001e883601007387 */ /* 0x0001e20000100a00 */
[----:B------:R-:W-:Y:S01]  /*1440a0*/  IMAD.X R51, R37, 0x1, R4, P3 ;  /* 0x0000000125337824 */ /* 0x000fe200018e0604 */
[C---:B------:R-:W-:Y:S02]  /*1440b0*/  IADD3 R38, P2, PT, R40.reuse, R33, RZ ;  /* 0x0000002128267210 */ /* 0x040fe40007f5e0ff */
[----:B------:R1:W-:Y:S01]  /*1440c0*/  STL [R1+0x1e9c], R39 ;  /* 0x001e9c2701007387 */ /* 0x0003e20000100800 */
[----:B0-----:R-:W-:-:S03]  /*1440d0*/  IADD3 R54, P1, PT, R40, R35, RZ ;  /* 0x0000002328367210 */ /* 0x001fc60007f3e0ff */
[----:B------:R0:W-:Y:S01]  /*1440e0*/  STL.64 [R1+0x1e90], R50 ;  /* 0x001e903201007387 */ /* 0x0001e20000100a00 */
[C---:B-1----:R-:W-:Y:S02]  /*1440f0*/  IMAD.X R39, R36.reuse, 0x1, R31, P2 ;  /* 0x0000000124277824 */ /* 0x042fe400010e061f */
[----:B------:R-:W-:-:S05]  /*144100*/  IMAD.X R55, R36, 0x1, R34, P1 ;  /* 0x0000000124377824 */ /* 0x000fca00008e0622 */
[----:B------:R1:W-:Y:S01]  /*144110*/  STL.64 [R1+0x1ea0], R54 ;  /* 0x001ea03601007387 */ /* 0x0003e20000100a00 */
[----:B0-----:R-:W-:-:S03]  /*144120*/  IADD3 R50, P3, PT, R40, R32, RZ ;  /* 0x0000002028327210 */ /* 0x001fc60007f7e0ff */
[----:B------:R0:W-:Y:S02]  /*144130*/  STL.64 [R1+0x1eb0], R38 ;  /* 0x001eb02601007387 */ /* 0x0001e40000100a00 */
[----:B------:R-:W-:Y:S01]  /*144140*/  IMAD.X R51, R36, 0x1, R30, P3 ;  /* 0x0000000124337824 */ /* 0x000fe200018e061e */
[C---:B-1----:R-:W-:Y:S02]  /*144150*/  IADD3 R54, P1, PT, R40.reuse, R29, RZ ;  /* 0x0000001d28367210 */ /* 0x042fe40007f3e0ff */
[----:B0-----:R-:W-:-:S03]  /*144160*/  IADD3 R38, P2, PT, R40, R28, RZ ;  /* 0x0000001c28267210 */ /* 0x001fc60007f5e0ff */
[C---:B------:R-:W-:Y:S01]  /*144170*/  IMAD.X R55, R36.reuse, 0x1, R27, P1 ;  /* 0x0000000124377824 */ /* 0x040fe200008e061b */
        /* <DEDUP_REMOVED lines=8> */
[----:B0-----:R-:W-:Y:S01]  /*144200*/  IADD3 R38, P2, PT, R40, R22, RZ ;  /* 0x0000001628267210 */ /* 0x001fe20007f5e0ff */
[----:B------:R0:W-:Y:S04]  /*144210*/  STL.64 [R1+0x1ec8], R50 ;  /* 0x001ec83201007387 */ /* 0x0001e80000100a00 */
[----:B------:R-:W-:Y:S01]  /*144220*/  IMAD.X R39, R36, 0x1, R20, P2 ;  /* 0x0000000124277824 */ /* 0x000fe200010e0614 */
        /* <DEDUP_REMOVED lines=19> */
[----:B------:R-:W-:Y:S02]  /*144360*/  SHF.R.S32.HI R37, RZ, 0x1f, R41 ;  /* 0x0000001fff257819 */ /* 0x000fe40000011429 */
[C---:B0-----:R-:W-:Y:S01]  /*144370*/  IADD3 R50, P3, PT, R40.reuse, R7, RZ ;  /* 0x0000000728327210 */ /* 0x041fe20007f7e0ff */
[----:B------:R0:W-:Y:S01]  /*144380*/  STL.64 [R1+0x1f08], R38 ;  /* 0x001f082601007387 */ /* 0x0001e20000100a00 */
[----:B-1----:R-:W-:-:S03]  /*144390*/  IADD3 R54, P1, PT, R40, R5, RZ ;  /* 0x0000000528367210 */ /* 0x002fc60007f3e0ff */
[C---:B------:R-:W-:Y:S02]  /*1443a0*/  IMAD.X R51, R36.reuse, 0x1, R6, P3 ;  /* 0x0000000124337824 */ /* 0x040fe400018e0606 */
[----:B------:R-:W-:Y:S01]  /*1443b0*/  IMAD.X R55, R36, 0x1, R4, P1 ;  /* 0x0000000124377824 */ /* 0x000fe200008e0604 */
[----:B0-----:R-:W-:Y:S02]  /*1443c0*/  IADD3 R38, P2, PT, R41, R35, RZ ;  /* 0x0000002329267210 */ /* 0x001fe40007f5e0ff */
[----:B------:R0:W-:Y:S03]  /*1443d0*/  STL.64 [R1+0x1f18], R50 ;  /* 0x001f183201007387 */ /* 0x0001e60000100a00 */
        /* <DEDUP_REMOVED lines=34> */
[C---:B0-----:R-:W-:Y:S01]  /*144600*/  IADD3 R38, P2, PT, R41.reuse, R11, RZ ;  /* 0x0000000b29267210 */ /* 0x041fe20007f5e0ff */
[----:B------:R0:W-:Y:S01]  /*144610*/  STL.64 [R1+0x1f70], R50 ;  /* 0x001f703201007387 */ /* 0x0001e20000100a00 */
[----:B------:R-:W-:-:S03]  /*144620*/  IADD3 R52, P1, PT, R41, R7, RZ ;  /* 0x0000000729347210 */ /* 0x000fc60007f3e0ff */
[----:B------:R-:W-:Y:S01]  /*144630*/  IMAD.X R39, R37, 0x1, R10, P2 ;  /* 0x0000000125277824 */ /* 0x000fe200010e060a */
[----:B------:R1:W-:Y:S01]  /*144640*/  STL.64 [R1+0x1f78], R54 ;  /* 0x001f783601007387 */ /* 0x0003e20000100a00 */
[----:B0-----:R-:W-:Y:S01]  /*144650*/  IADD3 R50, P3, PT, R41, R9, RZ ;  /* 0x0000000929327210 */ /* 0x001fe20007f7e0ff */
[----:B------:R-:W-:Y:S02]  /*144660*/  IMAD.MOV.U32 R40, RZ, RZ, R52 ;  /* 0x000000ffff287224 */ /* 0x000fe400078e0034 */
[----:B-1----:R-:W3:Y:S02]  /*144670*/  LDL.LU.64 R54, [R1+0x80a0] ;  /* 0x0080a00001367983 */ /* 0x002ee40000300a00 */
[----:B------:R-:W-:Y:S02]  /*144680*/  IMAD.X R51, R37, 0x1, R8, P3 ;  /* 0x0000000125337824 */ /* 0x000fe400018e0608 */
[----:B------:R0:W-:Y:S01]  /*144690*/  STL.64 [R1+0x1f80], R38 ;  /* 0x001f802601007387 */ /* 0x0001e20000100a00 */
[----:B------:R-:W-:-:S03]  /*1446a0*/  SHF.R.S32.HI R36, RZ, 0x1f, R42 ;  /* 0x0000001fff247819 */ /* 0x000fc6000001142a */
[----:B------:R1:W-:Y:S01]  /*1446b0*/  STL [R1+0x1f98], R52 ;  /* 0x001f983401007387 */ /* 0x0003e20000100800 */
[----:B0-----:R-:W-:Y:S01]  /*1446c0*/  IADD3 R38, P2, PT, R41, R5, RZ ;  /* 0x0000000529267210 */ /* 0x001fe20007f5e0ff */
[----:B------:R-:W-:Y:S02]  /*1446d0*/  IMAD.MOV.U32 R41, RZ, RZ, R53 ;  /* 0x000000ffff297224 */ /* 0x000fe400078e0035 */
[----:B-1----:R-:W2:Y:S01]  /*1446e0*/  LDL.LU.64 R52, [R1+0x8098] ;  /* 0x0080980001347983 */ /* 0x002ea20000300a00 */
[C---:B------:R-:W-:Y:S02]  /*1446f0*/  IMAD.X R41, R37.reuse, 0x1, R6, P1 ;  /* 0x0000000125297824 */ /* 0x040fe400008e0606 */
[----:B------:R-:W-:Y:S01]  /*144700*/  IMAD.X R39, R37, 0x1, R4, P2 ;  /* 0x0000000125277824 */ /* 0x000fe200010e0604 */
[----:B------:R0:W-:Y:S01]  /*144710*/  STL.64 [R1+0x1f88], R50 ;  /* 0x001f883201007387 */ /* 0x0001e20000100a00 */
[----:B------:R-:W-:-:S03]  /*144720*/  IADD3 R40, P1, PT, R42, R33, RZ ;  /* 0x000000212a287210 */ /* 0x000fc60007f3e0ff */
[----:B------:R1:W-:Y:S01]  /*144730*/  STL [R1+0x1f9c], R41 ;  /* 0x001f9c2901007387 */ /* 0x0003e20000100800 */
[----:B0-----:R-:W-:-:S03]  /*144740*/  IADD3 R50, P3, PT, R42, R35, RZ ;  /* 0x000000232a327210 */ /* 0x001fc60007f7e0ff */
[----:B------:R0:W-:Y:S01]  /*144750*/  STL.64 [R1+0x1f90], R38 ;  /* 0x001f902601007387 */ /* 0x0001e20000100a00 */
[C---:B-1----:R-:W-:Y:S02]  /*144760*/  IMAD.X R41, R36.reuse, 0x1, R31, P1 ;  /* 0x0000000124297824 */ /* 0x042fe400008e061f */
[----:B------:R-:W-:Y:S01]  /*144770*/  IMAD.X R51, R36, 0x1, R34, P3 ;  /* 0x0000000124337824 */ /* 0x000fe200018e0622 */
[----:B0-----:R-:W-:-:S04]  /*144780*/  IADD3 R38, P2, PT, R42, R32, RZ ;  /* 0x000000202a267210 */ /* 0x001fc80007f5e0ff */
        /* <DEDUP_REMOVED lines=36> */
[----:B------:R0:W-:Y:S01]  /*1449d0*/  STL.64 [R1+0x2000], R50 ;  /* 0x0020003201007387 */ /* 0x0001e20000100a00 */
[----:B------:R-:W-:-:S03]  /*1449e0*/  SHF.R.S32.HI R37, RZ, 0x1f, R43 ;  /* 0x0000001fff257819 */ /* 0x000fc6000001142b */
        /* <DEDUP_REMOVED lines=41> */
[----:B------:R-:W-:Y:S01]  /*144c80*/  IMAD.X R51, R37, 0x1, R12, P3 ;  /* 0x0000000125337824 */ /* 0x000fe200018e060c */
[----:B------:R-:W-:-:S03]  /*144c90*/  IADD3 R48, P3, PT, R43, R7, RZ ;  /* 0x000000072b307210 */ /* 0x000fc60007f7e0ff */
[----:B------:R-:W-:Y:S01]  /*144ca0*/  IMAD.X R41, R37, 0x1, R10, P1 ;  /* 0x0000000125297824 */ /* 0x000fe200008e060a */
[----:B0-----:R-:W-:Y:S01]  /*144cb0*/  IADD3 R38, P2, PT, R43, R9, RZ ;  /* 0x000000092b267210 */ /* 0x001fe20007f5e0ff */
[----:B------:R0:W-:Y:S01]  /*144cc0*/  STL.64 [R1+0x2078], R50 ;  /* 0x0020783201007387 */ /* 0x0001e20000100a00 */
[----:B------:R-:W-:-:S03]  /*144cd0*/  IMAD.MOV.U32 R42, RZ, RZ, R48 ;  /* 0x000000ffff2a7224 */ /* 0x000fc600078e0030 */
[----:B------:R-:W-:Y:S01]  /*144ce0*/  IMAD.X R39, R37, 0x1, R8, P2 ;  /* 0x0000000125277824 */ /* 0x000fe200010e0608 */
[----:B------:R-:W-:Y:S01]  /*144cf0*/  SHF.R.S32.HI R36, RZ, 0x1f, R44 ;  /* 0x0000001fff247819 */ /* 0x000fe2000001142c */
[----:B0-----:R-:W2:Y:S04]  /*144d00*/  LDL.LU.64 R50, [R1+0x8090] ;  /* 0x0080900001327983 */ /* 0x001ea80000300a00 */
[----:B------:R0:W-:Y:S04]  /*144d10*/  STL.64 [R1+0x2080], R40 ;  /* 0x0020802801007387 */ /* 0x0001e80000100a00 */
[----:B------:R1:W-:Y:S01]  /*144d20*/  STL [R1+0x2098], R48 ;  /* 0x0020983001007387 */ /* 0x0003e20000100800 */
[----:B0-----:R-:W-:Y:S01]  /*144d30*/  IADD3 R40, P1, PT, R43, R5, RZ ;  /* 0x000000052b287210 */ /* 0x001fe20007f3e0ff */
[----:B------:R-:W-:-:S02]  /*144d40*/  IMAD.MOV.U32 R43, RZ, RZ, R49 ;  /* 0x000000ffff2b7224 */ /* 0x000fc400078e0031 */
[----:B-1----:R-:W2:Y:S01]  /*144d50*/  LDL.LU.64 R48, [R1+0x8088] ;  /* 0x0080880001307983 */ /* 0x002ea20000300a00 */
[C---:B------:R-:W-:Y:S01]  /*144d60*/  IMAD.X R43, R37.reuse, 0x1, R6, P3 ;  /* 0x00000001252b7824 */ /* 0x040fe200018e0606 */
[----:B------:R-:W-:Y:S02]  /*144d70*/  IADD3 R42, P3, PT, R44, R33, RZ ;  /* 0x000000212c2a7210 */ /* 0x000fe40007f7e0ff */
[----:B------:R0:W-:Y:S01]  /*144d80*/  STL.64 [R1+0x2088], R38 ;  /* 0x0020882601007387 */ /* 0x0001e20000100a00 */
[----:B------:R-:W-:-:S03]  /*144d90*/  IMAD.X R41, R37, 0x1, R4, P1 ;  /* 0x0000000125297824 */ /* 0x000fc600008e0604 */
[----:B------:R1:W-:Y:S01]  /*144da0*/  STL [R1+0x209c], R43 ;  /* 0x00209c2b01007387 */ /* 0x0003e20000100800 */
[----:B0-----:R-:W-:Y:S01]  /*144db0*/  IADD3 R38, P2, PT, R44, R35, RZ ;  /* 0x000000232c267210 */ /* 0x001fe20007f5e0ff */
[----:B-1----:R-:W-:-:S04]  /*144dc0*/  IMAD.X R43, R36, 0x1, R31, P3 ;  /* 0x00000001242b7824 */ /* 0x002fc800018e061f */
[----:B------:R-:W-:Y:S01]  /*144dd0*/  IMAD.X R39, R36, 0x1, R34, P2 ;  /* 0x0000000124277824 */ /* 0x000fe200010e0622 */
[----:B------:R0:W-:Y:S04]  /*144de0*/  STL.64 [R1+0x2090], R40 ;  /* 0x0020902801007387 */ /* 0x0001e80000100a00 */
[----:B------:R1:W-:Y:S04]  /*144df0*/  STL.64 [R1+0x20a0], R38 ;  /* 0x0020a02601007387 */ /* 0x0003e80000100a00 */
[----:B------:R3:W-:Y:S01]  /*144e00*/  STL.64 [R1+0x20b0], R42 ;  /* 0x0020b02a01007387 */ /* 0x0007e20000100a00 */
[----:B0-----:R-:W-:-:S02]  /*144e10*/  IADD3 R40, P1, PT, R44, R32, RZ ;  /* 0x000000202c287210 */ /* 0x001fc40007f3e0ff */
[----:B-1----:R-:W-:-:S03]  /*144e20*/  IADD3 R38, P2, PT, R44, R29, RZ ;  /* 0x0000001d2c267210 */ /* 0x002fc60007f5e0ff */
[----:B------:R-:W-:Y:S01]  /*144e30*/  IMAD.X R41, R36, 0x1, R30, P1 ;  /* 0x0000000124297824 */ /* 0x000fe200008e061e */
[----:B---3--:R-:W-:Y:S01]  /*144e40*/  IADD3 R42, P3, PT, R44, R28, RZ ;  /* 0x0000001c2c2a7210 */ /* 0x008fe20007f7e0ff */
        /* <DEDUP_REMOVED lines=188> */
[----:B------:R3:W-:Y:S04]  /*145a10*/  STL.64 [R1+0x22a0], R42 ;  /* 0x0022a02a01007387 */ /* 0x0007e80000100a00 */
[----:B------:R-:W2:Y:S01]  /*145a20*/  LDL R37, [R1+0x2ff0] ;  /* 0x002ff00001257983 */ /* 0x000ea20000100800 */
[C---:B0-----:R-:W-:Y:S02]  /*145a30*/  IADD3 R40, P1, PT, R60.reuse, R33, RZ ;  /* 0x000000213c287210 */ /* 0x041fe40007f3e0ff */
[----:B-1----:R-:W-:-:S03]  /*145a40*/  IADD3 R38, P2, PT, R60, R32, RZ ;  /* 0x000000203c267210 */ /* 0x002fc60007f5e0ff */
[C---:B------:R-:W-:Y:S02]  /*145a50*/  IMAD.X R41, R36.reuse, 0x1, R31, P1 ;  /* 0x0000000124297824 */ /* 0x040fe400008e061f */
[----:B------:R-:W-:Y:S01]  /*145a60*/  IMAD.X R39, R36, 0x1, R30, P2 ;  /* 0x0000000124277824 */ /* 0x000fe200010e061e */
[----:B---3--:R-:W-:Y:S02]  /*145a70*/  IADD3 R42, P3, PT, R60, R29, RZ ;  /* 0x0000001d3c2a7210 */ /* 0x008fe40007f7e0ff */
        /* <DEDUP_REMOVED lines=20> */
[C---:B-1----:R-:W-:Y:S02]  /*145bc0*/  IADD3 R40, P1, PT, R60.reuse, R15, RZ ;  /* 0x0000000f3c287210 */ /* 0x042fe40007f3e0ff */
[----:B---3--:R-:W-:-:S03]  /*145bd0*/  IADD3 R38, P2, PT, R60, R14, RZ ;  /* 0x0000000e3c267210 */ /* 0x008fc60007f5e0ff */
[C---:B------:R-:W-:Y:S02]  /*145be0*/  IMAD.X R41, R36.reuse, 0x1, R13, P1 ;  /* 0x0000000124297824 */ /* 0x040fe400008e060d */
[C---:B------:R-:W-:Y:S02]  /*145bf0*/  IMAD.X R43, R36.reuse, 0x1, R16, P3 ;  /* 0x00000001242b7824 */ /* 0x040fe400018e0610 */
[----:B------:R-:W-:Y:S01]  /*145c00*/  IMAD.X R39, R36, 0x1, R12, P2 ;  /* 0x0000000124277824 */ /* 0x000fe200010e060c */
[----:B------:R0:W-:Y:S04]  /*145c10*/  STL.64 [R1+0x22f0], R40 ;  /* 0x0022f02801007387 */ /* 0x0001e80000100a00 */
[----:B------:R-:W-:Y:S04]  /*145c20*/  STL.64 [R1+0x22e8], R42 ;  /* 0x0022e82a01007387 */ /* 0x000fe80000100a00 */
[----:B------:R1:W-:Y:S01]  /*145c30*/  STL.64 [R1+0x22f8], R38 ;  /* 0x0022f82601007387 */ /* 0x0003e20000100a00 */
[----:B0-----:R-:W-:-:S05]  /*145c40*/  IADD3 R40, P1, PT, R60, R11, RZ ;  /* 0x0000000b3c287210 */ /* 0x001fca0007f3e0ff */
[----:B------:R-:W-:Y:S01]  /*145c50*/  IMAD.X R41, R36, 0x1, R10, P1 ;  /* 0x0000000124297824 */ /* 0x000fe200008e060a */
[----:B-1----:R-:W-:-:S04]  /*145c60*/  IADD3 R38, P2, PT, R60, R9, RZ ;  /* 0x000000093c267210 */ /* 0x002fc80007f5e0ff */
[----:B------:R0:W-:Y:S01]  /*145c70*/  STL.64 [R1+0x2300], R40 ;  /* 0x0023002801007387 */ /* 0x0001e20000100a00 */
[----:B------:R-:W-:-:S05]  /*145c80*/  IMAD.X R39, R36, 0x1, R8, P2 ;  /* 0x0000000124277824 */ /* 0x000fca00010e0608 */
[----:B------:R1:W-:Y:S01]  /*145c90*/  STL.64 [R1+0x2308], R38 ;  /* 0x0023082601007387 */ /* 0x0003e20000100a00 */
[----:B0-----:R-:W-:-:S05]  /*145ca0*/  IADD3 R40, P1, PT, R60, R7, RZ ;  /* 0x000000073c287210 */ /* 0x001fca0007f3e0ff */
[----:B------:R-:W-:Y:S01]  /*145cb0*/  IMAD.X R41, R36, 0x1, R6, P1 ;  /* 0x0000000124297824 */ /* 0x000fe200008e0606 */
[----:B-1----:R-:W-:-:S04]  /*145cc0*/  IADD3 R38, P2, PT, R60, R5, RZ ;  /* 0x000000053c267210 */ /* 0x002fc80007f5e0ff */
[----:B------:R0:W-:Y:S01]  /*145cd0*/  STL.64 [R1+0x2318], R40 ;  /* 0x0023182801007387 */ /* 0x0001e20000100a00 */
[----:B------:R-:W-:-:S05]  /*145ce0*/  IMAD.X R39, R36, 0x1, R4, P2 ;  /* 0x0000000124277824 */ /* 0x000fca00010e0604 */
[----:B------:R1:W-:Y:S01]  /*145cf0*/  STL.64 [R1+0x2328], R38 ;  /* 0x0023282601007387 */ /* 0x0003e20000100a00 */
[----:B--2---:R-:W-:Y:S01]  /*145d00*/  ISETP.LT.AND P3, PT, R37, UR40, !P0 ;  /* 0x0000002825007c0c */ /* 0x004fe2000c761270 */
[----:B------:R-:W-:Y:S01]  /*145d10*/  VIADD R37, R60, UR6 ;  /* 0x000000063c257c36 */ /* 0x000fe20008000000 */
[----:B------:R-:W2:Y:S04]  /*145d20*/  LDCU UR6, c[0x0][0x3b8] ;  /* 0x00007700ff0677ac */ /* 0x000ea80008000800 */
[----:B------:R-:W-:Y:S01]  /*145d30*/  SHF.R.S32.HI R36, RZ, 0x1f, R37 ;  /* 0x0000001fff247819 */ /* 0x000fe20000011425 */
[----:B------:R-:W3:Y:S01]  /*145d40*/  LDCU UR40, c[0x0][0x398] ;  /* 0x00007300ff2877ac */ /* 0x000ee20008000800 */
[C---:B0-----:R-:W-:Y:S02]  /*145d50*/  IADD3 R40, P2, PT, R37.reuse, R35, RZ ;  /* 0x0000002325287210 */ /* 0x041fe40007f5e0ff */
[----:B-1----:R-:W-:-:S03]  /*145d60*/  IADD3 R38, P1, PT, R37, R33, RZ ;  /* 0x0000002125267210 */ /* 0x002fc60007f3e0ff */
[C---:B------:R-:W-:Y:S02]  /*145d70*/  IMAD.X R41, R36.reuse, 0x1, R34, P2 ;  /* 0x0000000124297824 */ /* 0x040fe400010e0622 */
        /* <DEDUP_REMOVED lines=42> */
[----:B--2---:R-:W-:Y:S01]  /*146020*/  VIADD R37, R37, UR6 ;  /* 0x0000000625257c36 */ /* 0x004fe20008000000 */
[----:B------:R-:W0:Y:S01]  /*146030*/  LDCU UR6, c[0x0][0x3b8] ;  /* 0x00007700ff0677ac */ /* 0x000e220008000800 */
[----:B------:R-:W-:Y:S01]  /*146040*/  IMAD.X R39, R36, 0x1, R4, P1 ;  /* 0x0000000124277824 */ /* 0x000fe200008e0604 */
[----:B------:R1:W-:Y:S02]  /*146050*/  STL.64 [R1+0x2398], R40 ;  /* 0x0023982801007387 */ /* 0x0003e40000100a00 */
[----:B------:R-:W-:Y:S02]  /*146060*/  SHF.R.S32.HI R36, RZ, 0x1f, R37 ;  /* 0x0000001fff247819 */ /* 0x000fe40000011425 */
[----:B------:R2:W-:Y:S01]  /*146070*/  STL.64 [R1+0x23a8], R38 ;  /* 0x0023a82601007387 */ /* 0x0005e20000100a00 */
[----:B-1----:R-:W-:-:S02]  /*146080*/  IADD3 R40, P2, PT, R37, R35, RZ ;  /* 0x0000002325287210 */ /* 0x002fc40007f5e0ff */
[----:B--2---:R-:W-:-:S03]  /*146090*/  IADD3 R38, P1, PT, R37, R33, RZ ;  /* 0x0000002125267210 */ /* 0x004fc60007f3e0ff */
[C---:B------:R-:W-:Y:S02]  /*1460a0*/  IMAD.X R41, R36.reuse, 0x1, R34, P2 ;  /* 0x0000000124297824 */ /* 0x040fe400010e0622 */
[----:B------:R-:W-:-:S03]  /*1460b0*/  IMAD.X R39, R36, 0x1, R31, P1 ;  /* 0x0000000124277824 */ /* 0x000fc600008e061f */
[----:B------:R1:W-:Y:S04]  /*1460c0*/  STL.64 [R1+0x2390], R40 ;  /* 0x0023902801007387 */ /* 0x0003e80000100a00 */
[----:B------:R2:W-:Y:S01]  /*1460d0*/  STL.64 [R1+0x23a0], R38 ;  /* 0x0023a02601007387 */ /* 0x0005e20000100a00 */
[C---:B-1----:R-:W-:Y:S02]  /*1460e0*/  IADD3 R40, P2, PT, R37.reuse, R32, RZ ;  /* 0x0000002025287210 */ /* 0x042fe40007f5e0ff */
        /* <DEDUP_REMOVED lines=38> */
[----:B0-----:R-:W-:Y:S01]  /*146350*/  VIADD R37, R37, UR6 ;  /* 0x0000000625257c36 */ /* 0x001fe20008000000 */
        /* <DEDUP_REMOVED lines=70> */
[C---:B------:R-:W-:Y:S01]  /*1467c0*/  IMAD.X R41, R36.reuse, 0x1, R26, P2 ;  /* 0x0000000124297824 */ /* 0x040fe200010e061a */
[----:B------:R-:W-:Y:S01]  /*1467d0*/  STL [R1+0x8020], R25 ;  /* 0x0080201901007387 */ /* 0x000fe20000100800 */
[----:B------:R-:W-:-:S03]  /*1467e0*/  IMAD.X R39, R36, 0x1, R24, P1 ;  /* 0x0000000124277824 */ /* 0x000fc600008e0618 */
[----:B------:R1:W-:Y:S04]  /*1467f0*/  STL.64 [R1+0x24c0], R40 ;  /* 0x0024c02801007387 */ /* 0x0003e80000100a00 */
[----:B------:R-:W-:Y:S04]  /*146800*/  STL [R1+0x8024], R23 ;  /* 0x0080241701007387 */ /* 0x000fe80000100800 */
[----:B------:R2:W-:Y:S01]  /*146810*/  STL [R1+0x8028], R24 ;  /* 0x0080281801007387 */ /* 0x0005e20000100800 */
[----:B-1----:R-:W-:-:S03]  /*146820*/  IADD3 R40, P2, PT, R37, R23, RZ ;  /* 0x0000001725287210 */ /* 0x002fc60007f5e0ff */
[----:B------:R1:W-:Y:S02]  /*146830*/  STL.64 [R1+0x24c8], R38 ;  /* 0x0024c82601007387 */ /* 0x0003e40000100a00 */
[----:B------:R-:W-:Y:S01]  /*146840*/  IMAD.X R41, R36, 0x1, R21, P2 ;  /* 0x0000000124297824 */ /* 0x000fe200010e0615 */
[C---:B--2---:R-:W-:Y:S01]  /*146850*/  IADD3 R24, P2, PT, R37.reuse, R19, RZ ;  /* 0x0000001325187210 */ /* 0x044fe20007f5e0ff */
[----:B------:R2:W-:Y:S01]  /*146860*/  STL [R1+0x802c], R22 ;  /* 0x00802c1601007387 */ /* 0x0005e20000100800 */
[----:B-1----:R-:W-:-:S03]  /*146870*/  IADD3 R38, P1, PT, R37, R22, RZ ;  /* 0x0000001625267210 */ /* 0x002fc60007f3e0ff */
[----:B------:R-:W-:Y:S01]  /*146880*/  STL [R1+0x8030], R21 ;  /* 0x0080301501007387 */ /* 0x000fe20000100800 */
[C---:B------:R-:W-:Y:S02]  /*146890*/  IMAD.X R25, R36.reuse, 0x1, R17, P2 ;  /* 0x0000000124197824 */ /* 0x040fe400010e0611 */
[----:B------:R-:W-:Y:S01]  /*1468a0*/  IMAD.X R39, R36, 0x1, R20, P1 ;  /* 0x0000000124277824 */ /* 0x000fe200008e0614 */
[----:B------:R-:W-:Y:S01]  /*1468b0*/  STL [R1+0x8034], R19 ;  /* 0x0080341301007387 */ /* 0x000fe20000100800 */
[----:B--2---:R-:W-:-:S03]  /*1468c0*/  IADD3 R22, P1, PT, R37, R18, RZ ;  /* 0x0000001225167210 */ /* 0x004fc60007f3e0ff */
[----:B------:R-:W-:Y:S04]  /*1468d0*/  STL.64 [R1+0x24d0], R40 ;  /* 0x0024d02801007387 */ /* 0x000fe80000100a00 */
[----:B------:R1:W-:Y:S01]  /*1468e0*/  STL [R1+0x8038], R20 ;  /* 0x0080381401007387 */ /* 0x0003e20000100800 */
[----:B------:R-:W-:-:S03]  /*1468f0*/  IMAD.X R23, R36, 0x1, R16, P1 ;  /* 0x0000000124177824 */ /* 0x000fc600008e0610 */
[----:B------:R2:W-:Y:S04]  /*146900*/  STL [R1+0x803c], R18 ;  /* 0x00803c1201007387 */ /* 0x0005e80000100800 */
[----:B------:R-:W-:Y:S01]  /*146910*/  STL.64 [R1+0x24d8], R38 ;  /* 0x0024d82601007387 */ /* 0x000fe20000100a00 */
[----:B-1----:R-:W-:-:S03]  /*146920*/  IADD3 R20, P2, PT, R37, R15, RZ ;  /* 0x0000000f25147210 */ /* 0x002fc60007f5e0ff */
[----:B------:R-:W-:Y:S01]  /*146930*/  STL [R1+0x8040], R17 ;  /* 0x0080401101007387 */ /* 0x000fe20000100800 */
[----:B--2---:R-:W-:-:S03]  /*146940*/  IADD3 R18, P1, PT, R37, R14, RZ ;  /* 0x0000000e25127210 */ /* 0x004fc60007f3e0ff */
[----:B------:R-:W-:Y:S01]  /*146950*/  STL [R1+0x8044], R15 ;  /* 0x0080440f01007387 */ /* 0x000fe20000100800 */
[----:B------:R-:W-:-:S03]  /*146960*/  IMAD.X R21, R36, 0x1, R13, P2 ;  /* 0x0000000124157824 */ /* 0x000fc600010e060d */
[----:B------:R-:W-:Y:S01]  /*146970*/  STL.64 [R1+0x24e0], R24 ;  /* 0x0024e01801007387 */ /* 0x000fe20000100a00 */
[----:B------:R-:W-:-:S03]  /*146980*/  IMAD.X R19, R36, 0x1, R12, P1 ;  /* 0x0000000124137824 */ /* 0x000fc600008e060c */
[----:B------:R1:W-:Y:S04]  /*146990*/  STL [R1+0x8048], R16 ;  /* 0x0080481001007387 */ /* 0x0003e80000100800 */
[----:B------:R2:W-:Y:S04]  /*1469a0*/  STL [R1+0x804c], R14 ;  /* 0x00804c0e01007387 */ /* 0x0005e80000100800 */
[----:B------:R-:W-:Y:S01]  /*1469b0*/  STL.64 [R1+0x24e8], R22 ;  /* 0x0024e81601007387 */ /* 0x000fe20000100a00 */
[----:B-1----:R-:W-:-:S03]  /*1469c0*/  IADD3 R16, P2, PT, R37, R11, RZ ;  /* 0x0000000b25107210 */ /* 0x002fc60007f5e0ff */
[----:B------:R-:W-:Y:S01]  /*1469d0*/  STL [R1+0x8050], R13 ;  /* 0x0080500d01007387 */ /* 0x000fe20000100800 */
[----:B--2---:R-:W-:-:S03]  /*1469e0*/  IADD3 R14, P1, PT, R37, R9, RZ ;  /* 0x00000009250e7210 */ /* 0x004fc60007f3e0ff */
[----:B------:R-:W-:Y:S01]  /*1469f0*/  STL [R1+0x8054], R11 ;  /* 0x0080540b01007387 */ /* 0x000fe20000100800 */
[----:B------:R-:W-:-:S03]  /*146a00*/  IMAD.X R17, R36, 0x1, R10, P2 ;  /* 0x0000000124117824 */ /* 0x000fc600010e060a */
[----:B------:R-:W-:Y:S04]  /*146a10*/  STL.64 [R1+0x24f0], R20 ;  /* 0x0024f01401007387 */ /* 0x000fe80000100a00 */
[----:B------:R1:W-:Y:S01]  /*146a20*/  STL [R1+0x8058], R12 ;  /* 0x0080580c01007387 */ /* 0x0003e20000100800 */
[----:B------:R-:W-:-:S03]  /*146a30*/  IMAD.X R15, R36, 0x1, R8, P1 ;  /* 0x00000001240f7824 */ /* 0x000fc600008e0608 */
[----:B------:R-:W-:Y:S04]  /*146a40*/  STL [R1+0x805c], R9 ;  /* 0x00805c0901007387 */ /* 0x000fe80000100800 */
[----:B------:R-:W-:Y:S01]  /*146a50*/  STL.64 [R1+0x24f8], R18 ;  /* 0x0024f81201007387 */ /* 0x000fe20000100a00 */
[----:B-1----:R-:W-:-:S03]  /*146a60*/  IADD3 R12, P2, PT, R37, R7, RZ ;  /* 0x00000007250c7210 */ /* 0x002fc60007f5e0ff */
[----:B------:R1:W-:Y:S04]  /*146a70*/  STL [R1+0x8060], R10 ;  /* 0x0080600a01007387 */ /* 0x0003e80000100800 */
[----:B------:R0:W-:Y:S04]  /*146a80*/  STL [R1+0x8064], R7 ;  /* 0x0080640701007387 */ /* 0x0001e80000100800 */
[----:B------:R-:W-:Y:S01]  /*146a90*/  STL.64 [R1+0x2500], R16 ;  /* 0x0025001001007387 */ /* 0x000fe20000100a00 */
[----:B-1----:R-:W-:-:S03]  /*146aa0*/  IADD3 R10, P1, PT, R37, R5, RZ ;  /* 0x00000005250a7210 */ /* 0x002fc60007f3e0ff */
[----:B------:R-:W2:Y:S01]  /*146ab0*/  LDL.LU R39, [R1+0xb08] ;  /* 0x000b080001277983 */ /* 0x000ea20000300800 */
[C---:B------:R-:W-:Y:S02]  /*146ac0*/  IMAD.X R13, R36.reuse, 0x1, R6, P2 ;  /* 0x00000001240d7824 */ /* 0x040fe400010e0606 */
[----:B0-----:R-:W-:Y:S01]  /*146ad0*/  VIADD R7, R37, UR6 ;  /* 0x0000000625077c36 */ /* 0x001fe20008000000 */
[----:B------:R-:W2:Y:S01]  /*146ae0*/  LDL.LU R38, [R1+0xb0c] ;  /* 0x000b0c0001267983 */ /* 0x000ea20000300800 */
[----:B------:R-:W-:Y:S01]  /*146af0*/  IMAD.X R11, R36, 0x1, R4, P1 ;  /* 0x00000001240b7824 */ /* 0x000fe200008e0604 */
[----:B----4-:R-:W-:Y:S01]  /*146b00*/  LOP3.LUT R2, R2, 0xff7fffff, RZ, 0xc0, !PT ;  /* 0xff7fffff02027812 */ /* 0x010fe200078ec0ff */
[----:B------:R-:W0:Y:S01]  /*146b10*/  LDCU UR6, c[0x0][0x398] ;  /* 0x00007300ff0677ac */ /* 0x000e220008000800 */
[----:B------:R1:W-:Y:S04]  /*146b20*/  STL [R1+0x8068], R8 ;  /* 0x0080680801007387 */ /* 0x0003e80000100800 */
[----:B------:R-:W-:Y:S04]  /*146b30*/  STL.64 [R1+0x2508], R14 ;  /* 0x0025080e01007387 */ /* 0x000fe80000100a00 */
[----:B------:R-:W4:Y:S04]  /*146b40*/  LDL R21, [R1+0x2ff4] ;  /* 0x002ff40001157983 */ /* 0x000f280000100800 */
[----:B------:R-:W-:Y:S01]  /*146b50*/  STL [R1+0x806c], R5 ;  /* 0x00806c0501007387 */ /* 0x000fe20000100800 */
[----:B-1----:R-:W-:-:S03]  /*146b60*/  IADD3 R8, P2, PT, R7, R33, RZ ;  /* 0x0000002107087210 */ /* 0x002fc60007f5e0ff */
[----:B------:R1:W-:Y:S04]  /*146b70*/  STL [R1+0x8070], R6 ;  /* 0x0080700601007387 */ /* 0x0003e80000100800 */
[----:B------:R-:W-:Y:S04]  /*146b80*/  STL [R1+0x18], R7 ;  /* 0x0000180701007387 */ /* 0x000fe80000100800 */
[----:B------:R-:W-:Y:S01]  /*146b90*/  STL.64 [R1+0x2518], R12 ;  /* 0x0025180c01007387 */ /* 0x000fe20000100a00 */
[----:B-1----:R-:W-:-:S03]  /*146ba0*/  SHF.R.S32.HI R6, RZ, 0x1f, R7 ;  /* 0x0000001fff067819 */ /* 0x002fc60000011407 */
[----:B------:R-:W-:Y:S04]  /*146bb0*/  STL [R1+0x8074], R4 ;  /* 0x0080740401007387 */ /* 0x000fe80000100800 */
[----:B------:R-:W2:Y:S01]  /*146bc0*/  LDL R22, [R1+0x2ff8] ;  /* 0x002ff80001167983 */ /* 0x000ea20000100800 */
[----:B------:R-:W-:-:S03]  /*146bd0*/  IMAD.X R9, R6, 0x1, R31, P2 ;  /* 0x0000000106097824 */ /* 0x000fc600010e061f */
[----:B------:R1:W-:Y:S04]  /*146be0*/  STL.64 [R1+0x2528], R10 ;  /* 0x0025280a01007387 */ /* 0x0003e80000100a00 */
[----:B------:R-:W-:Y:S04]  /*146bf0*/  STL [R1+0x8078], R35 ;  /* 0x0080782301007387 */ /* 0x000fe80000100800 */
[----:B------:R-:W-:Y:S01]  /*146c00*/  STL [R1+0x1c], R6 ;  /* 0x00001c0601007387 */ /* 0x000fe20000100800 */
[----:B-1----:R-:W-:-:S03]  /*146c10*/  IADD3 R10, P1, PT, R7, R35, RZ ;  /* 0x00000023070a7210 */ /* 0x002fc60007f3e0ff */
[----:B------:R-:W-:Y:S02]  /*146c20*/  STL [R1+0x807c], R33 ;  /* 0x00807c2101007387 */ /* 0x000fe40000100800 */
[C---:B------:R-:W-:Y:S01]  /*146c30*/  IMAD.X R11, R6.reuse, 0x1, R34, P1 ;  /* 0x00000001060b7824 */ /* 0x040fe200008e0622 */
[C---:B------:R-:W-:Y:S01]  /*146c40*/  IADD3 R4, P1, PT, R7.reuse, R32, RZ ;  /* 0x0000002007047210 */ /* 0x040fe20007f3e0ff */
[----:B------:R1:W-:Y:S04]  /*146c50*/  STL.64 [R1+0x2520], R8 ;  /* 0x0025200801007387 */ /* 0x0003e80000100a00 */
[C---:B------:R-:W-:Y:S01]  /*146c60*/  IMAD.X R5, R6.reuse, 0x1, R30, P1 ;  /* 0x0000000106057824 */ /* 0x040fe200008e061e */
[C---:B-1----:R-:W-:Y:S01]  /*146c70*/  IADD3 R8, P2, PT, R7.reuse, R29, RZ ;  /* 0x0000001d07087210 */ /* 0x042fe20007f5e0ff */
[----:B------:R-:W-:Y:S04]  /*146c80*/  STL.64 [R1+0x2510], R10 ;  /* 0x0025100a01007387 */ /* 0x000fe80000100a00 */
[----:B------:R-:W-:Y:S01]  /*146c90*/  IMAD.X R9, R6, 0x1, R27, P2 ;  /* 0x0000000106097824 */ /* 0x000fe200010e061b */
[----:B------:R1:W-:Y:S04]  /*146ca0*/  STL.64 [R1+0x2530], R4 ;  /* 0x0025300401007387 */ /* 0x0003e80000100a00 */
[----:B------:R-:W-:Y:S04]  /*146cb0*/  STL.64 [R1+0x2538], R8 ;  /* 0x0025380801007387 */ /* 0x000fe80000100a00 */
[----:B------:R-:W3:Y:S01]  /*146cc0*/  LDL R23, [R1+0x3000] ;  /* 0x0030000001177983 */ /* 0x000ee20000100800 */
[----:B-1----:R-:W-:-:S03]  /*146cd0*/  IADD3 R4, P1, PT, R7, R28, RZ ;  /* 0x0000001c07047210 */ /* 0x002fc60007f3e0ff */
[----:B------:R-:W3:Y:S02]  /*146ce0*/  LDL R25, [R1+0x3004] ;  /* 0x0030040001197983 */ /* 0x000ee40000100800 */
[----:B------:R-:W-:-:S05]  /*146cf0*/  IMAD.X R5, R6, 0x1, R26, P1 ;  /* 0x0000000106057824 */ /* 0x000fca00008e061a */
[----:B------:R1:W-:Y:S04]  /*146d00*/  STL.64 [R1+0x2540], R4 ;  /* 0x0025400401007387 */ /* 0x0003e80000100a00 */
[----:B------:R-:W3:Y:S04]  /*146d10*/  LDL.LU R46, [R1+0xc0] ;  /* 0x0000c000012e7983 */ /* 0x000ee80000300800 */
[----:B------:R-:W3:Y:S04]  /*146d20*/  LDL.LU R43, [R1+0x9c] ;  /* 0x00009c00012b7983 */ /* 0x000ee80000300800 */
[----:B------:R-:W3:Y:S04]  /*146d30*/  LDL.LU R42, [R1+0xac] ;  /* 0x0000ac00012a7983 */ /* 0x000ee80000300800 */
[----:B------:R-:W3:Y:S04]  /*146d40*/  LDL.LU R45, [R1+0xbc] ;  /* 0x0000bc00012d7983 */ /* 0x000ee80000300800 */
[----:B------:R-:W3:Y:S04]  /*146d50*/  LDL.LU R41, [R1+0xa0] ;  /* 0x0000a00001297983 */ /* 0x000ee80000300800 */
[----:B------:R-:W3:Y:S04]  /*146d60*/  LDL.LU R40, [R1+0xb0] ;  /* 0x0000b00001287983 */ /* 0x000ee80000300800 */
[----:B------:R-:W3:Y:S04]  /*146d70*/  LDL R35, [R1+0x3008] ;  /* 0x0030080001237983 */ /* 0x000ee80000100800 */
[----:B-1----:R-:W3:Y:S04]  /*146d80*/  LDL R4, [R1+0x300c] ;  /* 0x00300c0001047983 */ /* 0x002ee80000100800 */
        /* <DEDUP_REMOVED lines=11> */
[----:B------:R-:W-:-:S04]  /*146e40*/  @P3 LOP3.LUT R2, R2, 0x800000, RZ, 0xfc, !PT ;  /* 0x0080000002023812 */ /* 0x000fc800078efcff */
[----:B------:R-:W-:Y:S02]  /*146e50*/  LOP3.LUT R2, R2, 0xffbfffff, RZ, 0xc0, !PT ;  /* 0xffbfffff02027812 */ /* 0x000fe400078ec0ff */
[----:B----4-:R-:W-:Y:S01]  /*146e60*/  ISETP.LT.AND P2, PT, R21, UR39, !P0 ;  /* 0x0000002715007c0c */ /* 0x010fe2000c741270 */
[----:B------:R-:W1:-:S12]  /*146e70*/  LDCU UR39, c[0x0][0x398] ;  /* 0x00007300ff2777ac */ /* 0x000e580008000800 */
[----:B------:R-:W-:Y:S02]  /*146e80*/  @P2 LOP3.LUT R2, R2, 0x400000, RZ, 0xfc, !PT ;  /* 0x0040000002022812 */ /* 0x000fe400078efcff */
[----:B--2---:R-:W-:Y:S01]  /*146e90*/  ISETP.LT.AND P1, PT, R22, UR38, !P0 ;  /* 0x0000002616007c0c */ /* 0x004fe2000c721270 */
[----:B------:R-:W2:Y:S01]  /*146ea0*/  LDCU UR38, c[0x0][0x398] ;  /* 0x00007300ff2677ac */ /* 0x000ea20008000800 */
[----:B------:R-:W-:-:S11]  /*146eb0*/  LOP3.LUT R2, R2, 0xffdfffff, RZ, 0xc0, !PT ;  /* 0xffdfffff02027812 */ /* 0x000fd600078ec0ff */
[----:B------:R-:W-:-:S04]  /*146ec0*/  @P1 LOP3.LUT R2, R2, 0x200000, RZ, 0xfc, !PT ;  /* 0x0020000002021812 */ /* 0x000fc800078efcff */
[----:B------:R-:W-:Y:S02]  /*146ed0*/  LOP3.LUT R2, R2, 0xfff7ffff, RZ, 0xc0, !PT ;  /* 0xfff7ffff02027812 */ /* 0x000fe400078ec0ff */
[----:B---3--:R-:W-:Y:S02]  /*146ee0*/  ISETP.LT.AND P3, PT, R23, UR21, !P0 ;  /* 0x0000001517007c0c */ /* 0x008fe4000c761270 */
[----:B------:R-:W-:Y:S01]  /*146ef0*/  ISETP.LT.AND P2, PT, R25, UR20, !P0 ;  /* 0x0000001419007c0c */ /* 0x000fe2000c741270 */
[----:B------:R-:W3:Y:S10]  /*146f00*/  LDCU.64 UR20, c[0x0][0x398] ;  /* 0x00007300ff1477ac */ /* 0x000ef40008000a00 */
[----:B------:R-:W-:-:S04]  /*146f10*/  @P3 LOP3.LUT R2, R2, 0x80000, RZ, 0xfc, !PT ;  /* 0x0008000002023812 */ /* 0x000fc800078efcff */
[----:B------:R-:W-:-:S04]  /*146f20*/  LOP3.LUT R2, R2, 0xfffbffff, RZ, 0xc0, !PT ;  /* 0xfffbffff02027812 */ /* 0x000fc800078ec0ff */
[----:B------:R-:W-:-:S04]  /*146f30*/  @P2 LOP3.LUT R2, R2, 0x40000, RZ, 0xfc, !PT ;  /* 0x0004000002022812 */ /* 0x000fc800078efcff */
[----:B------:R-:W-:Y:S02]  /*146f40*/  LOP3.LUT R2, R2, 0xfffdffff, RZ, 0xc0, !PT ;  /* 0xfffdffff02027812 */ /* 0x000fe400078ec0ff */
[----:B------:R-:W-:Y:S01]  /*146f50*/  ISETP.LT.AND P1, PT, R35, UR19, !P0 ;  /* 0x0000001323007c0c */ /* 0x000fe2000c721270 */
[----:B------:R-:W4:Y:S01]  /*146f60*/  LDCU UR19, c[0x0][0x398] ;  /* 0x00007300ff1377ac */ /* 0x000f220008000800 */
[----:B------:R-:W-:Y:S01]  /*146f70*/  ISETP.LT.AND P3, PT, R4, UR18, !P0 ;  /* 0x0000001204007c0c */ /* 0x000fe2000c761270 */
[----:B------:R-:W0:Y:S01]  /*146f80*/  LDCU UR18, c[0x0][0x398] ;  /* 0x00007300ff1277ac */ /* 0x000e220008000800 */
[----:B------:R-:W-:Y:S01]  /*146f90*/  ISETP.LT.AND P2, PT, R6, UR17, !P0 ;  /* 0x0000001106007c0c */ /* 0x000fe2000c741270 */
[----:B------:R-:W0:Y:S08]  /*146fa0*/  LDCU UR17, c[0x0][0x398] ;  /* 0x00007300ff1177ac */ /* 0x000e300008000800 */
[----:B------:R-:W-:-:S04]  /*146fb0*/  @P1 LOP3.LUT R2, R2, 0x20000, RZ, 0xfc, !PT ;  /* 0x0002000002021812 */ /* 0x000fc800078efcff */
[----:B------:R-:W-:-:S04]  /*146fc0*/  LOP3.LUT R2, R2, 0xfffeffff, RZ, 0xc0, !PT ;  /* 0xfffeffff02027812 */ /* 0x000fc800078ec0ff */
[----:B------:R-:W-:Y:S02]  /*146fd0*/  @P3 LOP3.LUT R2, R2, 0x10000, RZ, 0xfc, !PT ;  /* 0x0001000002023812 */ /* 0x000fe400078efcff */
[----:B------:R-:W-:Y:S01]  /*146fe0*/  ISETP.LT.AND P1, PT, R5, UR16, !P0 ;  /* 0x0000001005007c0c */ /* 0x000fe2000c721270 */
[----:B------:R-:W0:Y:S01]  /*146ff0*/  LDCU UR16, c[0x0][0x398] ;  /* 0x00007300ff1077ac */ /* 0x000e220008000800 */
[----:B------:R-:W-:-:S04]  /*147000*/  LOP3.LUT R2, R2, 0xffff7fff, RZ, 0xc0, !PT ;  /* 0xffff7fff02027812 */ /* 0x000fc800078ec0ff */
[----:B------:R-:W-:Y:S02]  /*147010*/  @P2 LOP3.LUT R2, R2, 0x8000, RZ, 0xfc, !PT ;  /* 0x0000800002022812 */ /* 0x000fe400078efcff */
[----:B------:R-:W-:Y:S01]  /*147020*/  ISETP.LT.AND P3, PT, R16, UR9, !P0 ;  /* 0x0000000910007c0c */ /* 0x000fe2000c761270 */
[----:B------:R-:W-:Y:S01]  /*147030*/  VIADD R36, R33, 0x29 ;  /* 0x0000002921247836 */ /* 0x000fe20000000000 */
[----:B------:R-:W-:Y:S01]  /*147040*/  LOP3.LUT R2, R2, 0xffffbfff, RZ, 0xc0, !PT ;  /* 0xffffbfff02027812 */ /* 0x000fe200078ec0ff */
[----:B------:R-:W0:Y:S03]  /*147050*/  LDCU UR9, c[0x0][0x398] ;  /* 0x00007300ff0977ac */ /* 0x000e260008000800 */
[----:B------:R-:W-:Y:S02]  /*147060*/  @P1 LOP3.LUT R2, R2, 0x4000, RZ, 0xfc, !PT ;  /* 0x0000400002021812 */ /* 0x000fe400078efcff */
[----:B------:R-:W-:Y:S01]  /*147070*/  ISETP.LT.AND P2, PT, R15, UR8, !P0 ;  /* 0x000000080f007c0c */ /* 0x000fe2000c741270 */
[----:B------:R-:W0:Y:S01]  /*147080*/  LDCU UR8, c[0x0][0x398] ;  /* 0x00007300ff0877ac */ /* 0x000e220008000800 */
[----:B------:R-:W-:-:S04]  /*147090*/  LOP3.LUT R2, R2, 0xffffdfff, RZ, 0xc0, !PT ;  /* 0xffffdfff02027812 */ /* 0x000fc800078ec0ff */
        /* <DEDUP_REMOVED lines=8> */
[----:B------:R-:W-:-:S04]  /*147120*/  @P1 LOP3.LUT R2, R2, 0x800, RZ, 0xfc, !PT ;  /* 0x0000080002021812 */ /* 0x000fc800078efcff */
[----:B------:R-:W-:-:S04]  /*147130*/  LOP3.LUT R2, R2, 0xfffffbff, RZ, 0xc0, !PT ;  /* 0xfffffbff02027812 */ /* 0x000fc800078ec0ff */
[----:B------:R-:W-:Y:S02]  /*147140*/  @P0 LOP3.LUT R2, R2, 0x400, RZ, 0xfc, !PT ;  /* 0x0000040002020812 */ /* 0x000fe400078efcff */
[----:B------:R-:W-:Y:S02]  /*147150*/  ISETP.GE.AND P0, PT, R36, UR7, PT ;  /* 0x0000000724007c0c */ /* 0x000fe4000bf06270 */
[----:B------:R-:W-:Y:S02]  /*147160*/  LOP3.LUT R2, R2, 0xffffffbf, RZ, 0xc0, !PT ;  /* 0xffffffbf02027812 */ /* 0x000fe400078ec0ff */
[----:B------:R-:W-:Y:S01]  /*147170*/  LOP3.LUT R59, R59, 0x7fffffff, RZ, 0xc0, !PT ;  /* 0x7fffffff3b3b7812 */ /* 0x000fe200078ec0ff */
[----:B------:R-:W-:Y:S01]  /*147180*/  VIADD R36, R33, 0x28 ;  /* 0x0000002821247836 */ /* 0x000fe20000000000 */
[----:B---3--:R-:W-:Y:S01]  /*147190*/  ISETP.LT.AND P3, PT, R21, UR20, !P0 ;  /* 0x0000001415007c0c */ /* 0x008fe2000c761270 */
[----:B------:R-:W3:Y:S01]  /*1471a0*/  LDCU UR20, c[0x0][0x398] ;  /* 0x00007300ff1477ac */ /* 0x000ee20008000800 */
[----:B------:R-:W-:-:S02]  /*1471b0*/  ISETP.LT.AND P2, PT, R18, UR14, !P0 ;  /* 0x0000000e12007c0c */ /* 0x000fc4000c741270 */
[----:B------:R-:W-:Y:S01]  /*1471c0*/  ISETP.LT.AND P1, PT, R20, UR13, !P0 ;  /* 0x0000000d14007c0c */ /* 0x000fe2000c721270 */
[----:B------:R-:W0:Y:S01]  /*1471d0*/  LDCU UR7, c[0x0][0x398] ;  /* 0x00007300ff0777ac */ /* 0x000e220008000800 */
[----:B------:R-:W-:Y:S02]  /*1471e0*/  LOP3.LUT R58, R58, 0x7fffffff, RZ, 0xc0, !PT ;  /* 0x7fffffff3a3a7812 */ /* 0x000fe400078ec0ff */
[----:B------:R-:W-:Y:S01]  /*1471f0*/  LOP3.LUT R57, R57, 0x7fffffff, RZ, 0xc0, !PT ;  /* 0x7fffffff39397812 */ /* 0x000fe200078ec0ff */
[----:B------:R-:W0:Y:S04]  /*147200*/  LDCU UR13, c[0x0][0x398] ;  /* 0x00007300ff0d77ac */ /* 0x000e280008000800 */
[----:B------:R-:W-:Y:S01]  /*147210*/  @P3 LOP3.LUT R2, R2, 0x40, RZ, 0xfc, !PT ;  /* 0x0000004002023812 */ /* 0x000fe200078efcff */
[----:B------:R-:W0:Y:S03]  /*147220*/  LDCU UR14, c[0x0][0x398] ;  /* 0x00007300ff0e77ac */ /* 0x000e260008000800 */
[----:B------:R-:W-:-:S04]  /*147230*/  LOP3.LUT R2, R2, 0xfffffdff, RZ, 0xc0, !PT ;  /* 0xfffffdff02027812 */ /* 0x000fc800078ec0ff */
[----:B------:R-:W-:Y:S02]  /*147240*/  @P2 LOP3.LUT R2, R2, 0x200, RZ, 0xfc, !PT ;  /* 0x0000020002022812 */ /* 0x000fe400078efcff */
[----:B------:R-:W-:Y:S01]  /*147250*/  ISETP.LT.AND P3, PT, R19, UR12, !P0 ;  /* 0x0000000c13007c0c */ /* 0x000fe2000c761270 */
[----:B------:R-:W0:Y:S01]  /*147260*/  LDCU UR12, c[0x0][0x398] ;  /* 0x00007300ff0c77ac */ /* 0x000e220008000800 */
[----:B------:R-:W-:-:S04]  /*147270*/  LOP3.LUT R2, R2, 0xfffffeff, RZ, 0xc0, !PT ;  /* 0xfffffeff02027812 */ /* 0x000fc800078ec0ff */
[----:B------:R-:W-:Y:S02]  /*147280*/  @P1 LOP3.LUT R2, R2, 0x100, RZ, 0xfc, !PT ;  /* 0x0000010002021812 */ /* 0x000fe400078efcff */
[----:B------:R-:W-:Y:S02]  /*147290*/  ISETP.LT.AND P2, PT, R22, UR11, !P0 ;  /* 0x0000000b16007c0c */ /* 0x000fe4000c741270 */
[----:B------:R-:W-:-:S04]  /*1472a0*/  LOP3.LUT R2, R2, 0xffffff7f, RZ, 0xc0, !PT ;  /* 0xffffff7f02027812 */ /* 0x000fc800078ec0ff */
[----:B------:R-:W-:Y:S02]  /*1472b0*/  @P3 LOP3.LUT R2, R2, 0x80, RZ, 0xfc, !PT ;  /* 0x0000008002023812 */ /* 0x000fe400078efcff */
[----:B------:R-:W-:Y:S01]  /*1472c0*/  ISETP.LT.AND P1, PT, R24, UR10, !P0 ;  /* 0x0000000a18007c0c */ /* 0x000fe2000c721270 */
[----:B------:R-:W0:Y:S01]  /*1472d0*/  LDCU.64 UR10, c[0x0][0x398] ;  /* 0x00007300ff0a77ac */ /* 0x000e220008000a00 */
        /* <DEDUP_REMOVED lines=16> */
[----:B------:R-:W-:Y:S02]  /*1473e0*/  ISETP.LT.AND P3, PT, R4, UR15, !P0 ;  /* 0x0000000f04007c0c */ /* 0x000fe4000c761270 */
[----:B------:R-:W-:Y:S01]  /*1473f0*/  LOP3.LUT R2, R2, 0xfffffffd, RZ, 0xc0, !PT ;  /* 0xfffffffd02027812 */ /* 0x000fe200078ec0ff */
[----:B------:R-:W0:Y:S03]  /*147400*/  LDCU UR15, c[0x0][0x398] ;  /* 0x00007300ff0f77ac */ /* 0x000e260008000800 */
[----:B------:R-:W-:-:S02]  /*147410*/  @P1 LOP3.LUT R2, R2, 0x2, RZ, 0xfc, !PT ;  /* 0x0000000202021812 */ /* 0x000fc400078efcff */
[----:B------:R-:W-:Y:S01]  /*147420*/  ISETP.LT.AND P1, PT, R5, UR25, !P0 ;  /* 0x0000001905007c0c */ /* 0x000fe2000c721270 */
[----:B------:R-:W0:Y:S01]  /*147430*/  LDCU UR25, c[0x0][0x398] ;  /* 0x00007300ff1977ac */ /* 0x000e220008000800 */
[----:B------:R-:W-:Y:S02]  /*147440*/  LOP3.LUT R2, R2, 0xfffffffe, RZ, 0xc0, !PT ;  /* 0xfffffffe02027812 */ /* 0x000fe400078ec0ff */
[----:B------:R-:W-:Y:S02]  /*147450*/  @P2 LOP3.LUT R59, R59, 0x80000000, RZ, 0xfc, !PT ;  /* 0x800000003b3b2812 */ /* 0x000fe400078efcff */
        /* <DEDUP_REMOVED lines=19> */
[----:B------:R-:W-:Y:S01]  /*147590*/  LOP3.LUT R59, R59, 0xffbfffff, RZ, 0xc0, !PT ;  /* 0xffbfffff3b3b7812 */ /* 0x000fe200078ec0ff */
[----:B------:R-:W-:Y:S01]  /*1475a0*/  VIADD R36, R33, 0x27 ;  /* 0x0000002721247836 */ /* 0x000fe20000000000 */
[----:B0-----:R-:W-:Y:S01]  /*1475b0*/  ISETP.LT.AND P1, PT, R21, UR10, !P0 ;  /* 0x0000000a15007c0c */ /* 0x001fe2000c721270 */
[----:B------:R-:W0:Y:S01]  /*1475c0*/  LDCU UR10, c[0x0][0x398] ;  /* 0x00007300ff0a77ac */ /* 0x000e220008000800 */
[----:B------:R-:W-:Y:S02]  /*1475d0*/  ISETP.LT.AND P3, PT, R20, UR43, !P0 ;  /* 0x0000002b14007c0c */ /* 0x000fe4000c761270 */
[----:B------:R-:W-:Y:S01]  /*1475e0*/  ISETP.LT.AND P2, PT, R19, UR41, !P0 ;  /* 0x0000002913007c0c */ /* 0x000fe2000c741270 */
[----:B------:R-:W0:Y:S01]  /*1475f0*/  LDCU UR43, c[0x0][0x398] ;  /* 0x00007300ff2b77ac */ /* 0x000e220008000800 */
[----:B------:R-:W0:Y:S07]  /*147600*/  LDCU UR41, c[0x0][0x398] ;  /* 0x00007300ff2977ac */ /* 0x000e2e0008000800 */
[----:B------:R-:W-:Y:S01]  /*147610*/  @P1 LOP3.LUT R59, R59, 0x400000, RZ, 0xfc, !PT ;  /* 0x004000003b3b1812 */ /* 0x000fe200078efcff */
[----:B------:R-:W0:Y:S01]  /*147620*/  LDCU UR21, c[0x0][0x398] ;  /* 0x00007300ff1577ac */ /* 0x000e220008000800 */
[----:B------:R-:W-:-:S02]  /*147630*/  ISETP.LT.AND P1, PT, R18, UR42, !P0 ;  /* 0x0000002a12007c0c */ /* 0x000fc4000c721270 */
[----:B------:R-:W-:Y:S01]  /*147640*/  LOP3.LUT R59, R59, 0xfdffffff, RZ, 0xc0, !PT ;  /* 0xfdffffff3b3b7812 */ /* 0x000fe200078ec0ff */
[----:B------:R-:W0:Y:S10]  /*147650*/  LDCU UR42, c[0x0][0x398] ;  /* 0x00007300ff2a77ac */ /* 0x000e340008000800 */
[----:B------:R-:W-:-:S04]  /*147660*/  @P1 LOP3.LUT R59, R59, 0x2000000, RZ, 0xfc, !PT ;  /* 0x020000003b3b1812 */ /* 0x000fc800078efcff */
[----:B------:R-:W-:-:S04]  /*147670*/  LOP3.LUT R59, R59, 0xfeffffff, RZ, 0xc0, !PT ;  /* 0xfeffffff3b3b7812 */ /* 0x000fc800078ec0ff */
[----:B------:R-:W-:Y:S02]  /*147680*/  @P3 LOP3.LUT R59, R59, 0x1000000, RZ, 0xfc, !PT ;  /* 0x010000003b3b3812 */ /* 0x000fe400078efcff */
[----:B------:R-:W-:Y:S01]  /*147690*/  ISETP.LT.AND P1, PT, R22, UR44, !P0 ;  /* 0x0000002c16007c0c */ /* 0x000fe2000c721270 */
[----:B------:R-:W1:Y:S01]  /*1476a0*/  LDCU UR44, c[0x0][0x398] ;  /* 0x00007300ff2c77ac */ /* 0x000e620008000800 */
[----:B------:R-:W-:-:S04]  /*1476b0*/  LOP3.LUT R59, R59, 0xff7fffff, RZ, 0xc0, !PT ;  /* 0xff7fffff3b3b7812 */ /* 0x000fc800078ec0ff */
[----:B------:R-:W-:-:S04]  /*1476c0*/  @P2 LOP3.LUT R59, R59, 0x800000, RZ, 0xfc, !PT ;  /* 0x008000003b3b2812 */ /* 0x000fc800078efcff */
[----:B------:R-:W-:-:S04]  /*1476d0*/  LOP3.LUT R59, R59, 0xffdfffff, RZ, 0xc0, !PT ;  /* 0xffdfffff3b3b7812 */ /* 0x000fc800078ec0ff */
[----:B------:R-:W-:Y:S02]  /*1476e0*/  @P1 LOP3.LUT R59, R59, 0x200000, RZ, 0xfc, !PT ;  /* 0x002000003b3b1812 */ /* 0x000fe400078efcff */
[----:B0-----:R-:W-:Y:S01]  /*1476f0*/  ISETP.LT.AND P1, PT, R24, UR42, !P0 ;  /* 0x0000002a18007c0c */ /* 0x001fe2000c721270 */
[----:B------:R-:W0:Y:S01]  /*147700*/  LDCU UR42, c[0x0][0x398] ;  /* 0x00007300ff2a77ac */ /* 0x000e220008000800 */
[----:B------:R-:W-:Y:S02]  /*147710*/  ISETP.LT.AND P3, PT, R23, UR43, !P0 ;  /* 0x0000002b17007c0c */ /* 0x000fe4000c761270 */
[----:B------:R-:W-:Y:S01]  /*147720*/  LOP3.LUT R59, R59, 0xffefffff, RZ, 0xc0, !PT ;  /* 0xffefffff3b3b7812 */ /* 0x000fe200078ec0ff */
[----:B------:R-:W0:Y:S01]  /*147730*/  LDCU UR43, c[0x0][0x398] ;  /* 0x00007300ff2b77ac */ /* 0x000e220008000800 */
[----:B------:R-:W-:Y:S01]  /*147740*/  ISETP.LT.AND P2, PT, R25, UR41, !P0 ;  /* 0x0000002919007c0c */ /* 0x000fe2000c741270 */
[----:B------:R-:W0:Y:S06]  /*147750*/  LDCU UR41, c[0x0][0x398] ;  /* 0x00007300ff2977ac */ /* 0x000e2c0008000800 */
[----:B------:R-:W-:-:S04]  /*147760*/  @P1 LOP3.LUT R59, R59, 0x100000, RZ, 0xfc, !PT ;  /* 0x001000003b3b1812 */ /* 0x000fc800078efcff */
[----:B------:R-:W-:-:S04]  /*147770*/  LOP3.LUT R59, R59, 0xfff7ffff, RZ, 0xc0, !PT ;  /* 0xfff7ffff3b3b7812 */ /* 0x000fc800078ec0ff */
[----:B------:R-:W-:Y:S02]  /*147780*/  @P3 LOP3.LUT R59, R59, 0x80000, RZ, 0xfc, !PT ;  /* 0x000800003b3b3812 */ /* 0x000fe400078efcff */
[----:B-1----:R-:W-:Y:S01]  /*147790*/  ISETP.LT.AND P1, PT, R35, UR44, !P0 ;  /* 0x0000002c23007c0c */ /* 0x002fe2000c721270 */
[----:B------:R-:W1:Y:S01]  /*1477a0*/  LDCU UR44, c[0x0][0x398] ;  /* 0x00007300ff2c77ac */ /* 0x000e620008000800 */
        /* <DEDUP_REMOVED lines=35> */
[----:B------:R-:W-:Y:S01]  /*1479e0*/  ISETP.LT.AND P1, PT, R21, UR28, !P0 ;  /* 0x0000001c15007c0c */ /* 0x000fe2000c721270 */
[----:B------:R-:W0:Y:S01]  /*1479f0*/  LDCU UR28, c[0x0][0x398] ;  /* 0x00007300ff1c77ac */ /* 0x000e220008000800 */
[----:B------:R-:W-:Y:S02]  /*147a00*/  ISETP.LT.AND P3, PT, R18, UR10, !P0 ;  /* 0x0000000a12007c0c */ /* 0x000fe4000c761270 */
[----:B------:R-:W-:Y:S01]  /*147a10*/  ISETP.LT.AND P2, PT, R20, UR21, !P0 ;  /* 0x0000001514007c0c */ /* 0x000fe2000c741270 */
[----:B------:R-:W0:Y:S01]  /*147a20*/  LDCU UR10, c[0x0][0x398] ;  /* 0x00007300ff0a77ac */ /* 0x000e220008000800 */
[----:B------:R-:W0:Y:S07]  /*147a30*/  LDCU UR21, c[0x0][0x398] ;  /* 0x00007300ff1577ac */ /* 0x000e2e0008000800 */
[----:B------:R-:W-:Y:S01]  /*147a40*/  @P1 LOP3.LUT R59, R59, 0x40, RZ, 0xfc, !PT ;  /* 0x000000403b3b1812 */ /* 0x000fe200078efcff */
[----:B------:R-:W0:Y:S03]  /*147a50*/  LDCU UR11, c[0x0][0x398] ;  /* 0x00007300ff0b77ac */ /* 0x000e260008000800 */
[----:B------:R-:W-:-:S04]  /*147a60*/  LOP3.LUT R59, R59, 0xfffffdff, RZ, 0xc0, !PT ;  /* 0xfffffdff3b3b7812 */ /* 0x000fc800078ec0ff */
[----:B------:R-:W-:Y:S02]  /*147a70*/  @P3 LOP3.LUT R59, R59, 0x200, RZ, 0xfc, !PT ;  /* 0x000002003b3b3812 */ /* 0x000fe400078efcff */
[----:B---3--:R-:W-:Y:S01]  /*147a80*/  ISETP.LT.AND P1, PT, R19, UR20, !P0 ;  /* 0x0000001413007c0c */ /* 0x008fe2000c721270 */
[----:B------:R-:W3:Y:S01]  /*147a90*/  LDCU UR20, c[0x0][0x398] ;  /* 0x00007300ff1477ac */ /* 0x000ee20008000800 */
        /* <DEDUP_REMOVED lines=23> */
[----:B------:R-:W-:Y:S01]  /*147c10*/  ISETP.LT.AND P3, PT, R4, UR10, !P0 ;  /* 0x0000000a04007c0c */ /* 0x000fe2000c761270 */
[----:B------:R-:W0:Y:S01]  /*147c20*/  LDCU UR10, c[0x0][0x398] ;  /* 0x00007300ff0a77ac */ /* 0x000e220008000800 */
[----:B------:R-:W-:Y:S01]  /*147c30*/  LOP3.LUT R59, R59, 0xfffffffd, RZ, 0xc0, !PT ;  /* 0xfffffffd3b3b7812 */ /* 0x000fe200078ec0ff */
[----:B------:R-:W1:Y:S06]  /*147c40*/  LDCU UR21, c[0x0][0x398] ;  /* 0x00007300ff1577ac */ /* 0x000e6c0008000800 */
[----:B------:R-:W-:-:S02]  /*147c50*/  @P1 LOP3.LUT R59, R59, 0x2, RZ, 0xfc, !PT ;  /* 0x000000023b3b1812 */ /* 0x000fc400078efcff */
[----:B---3--:R-:W-:Y:S01]  /*147c60*/  ISETP.LT.AND P1, PT, R5, UR20, !P0 ;  /* 0x0000001405007c0c */ /* 0x008fe2000c721270 */
[----:B------:R-:W3:Y:S01]  /*147c70*/  LDCU UR20, c[0x0][0x398] ;  /* 0x00007300ff1477ac */ /* 0x000ee20008000800 */
[----:B------:R-:W-:Y:S02]  /*147c80*/  LOP3.LUT R59, R59, 0xfffffffe, RZ, 0xc0, !PT ;  /* 0xfffffffe3b3b7812 */ /* 0x000fe400078ec0ff */
[----:B------:R-:W-:Y:S02]  /*147c90*/  @P2 LOP3.LUT R58, R58, 0x80000000, RZ, 0xfc, !PT ;  /* 0x800000003a3a2812 */ /* 0x000fe400078efcff */
[----:B------:R-:W-:Y:S02]  /*147ca0*/  @P3 LOP3.LUT R59, R59, 0x1, RZ, 0xfc, !PT ;  /* 0x000000013b3b3812 */ /* 0x000fe400078efcff */
[----:B0-----:R-:W-:Y:S01]  /*147cb0*/  ISETP.LT.AND P3, PT, R16, UR75, !P0 ;  /* 0x0000004b10007c0c */ /* 0x001fe2000c761270 */
[----:B------:R-:W0:Y:S01]  /*147cc0*/  LDCU UR75, c[0x0][0x398] ;  /* 0x00007300ff4b77ac */ /* 0x000e220008000800 */
[----:B------:R-:W-:-:S04]  /*147cd0*/  LOP3.LUT R58, R58, 0xbfffffff, RZ, 0xc0, !PT ;  /* 0xbfffffff3a3a7812 */ /* 0x000fc800078ec0ff */
[----:B------:R-:W-:Y:S02]  /*147ce0*/  @P1 LOP3.LUT R58, R58, 0x40000000, RZ, 0xfc, !PT ;  /* 0x400000003a3a1812 */ /* 0x000fe400078efcff */
[----:B------:R-:W-:Y:S01]  /*147cf0*/  ISETP.LT.AND P2, PT, R15, UR10, !P0 ;  /* 0x0000000a0f007c0c */ /* 0x000fe2000c741270 */
[----:B------:R-:W0:Y:S01]  /*147d00*/  LDCU UR10, c[0x0][0x398] ;  /* 0x00007300ff0a77ac */ /* 0x000e220008000800 */
[----:B------:R-:W-:-:S04]  /*147d10*/  LOP3.LUT R58, R58, 0xdfffffff, RZ, 0xc0, !PT ;  /* 0xdfffffff3a3a7812 */ /* 0x000fc800078ec0ff */
[----:B------:R-:W-:Y:S02]  /*147d20*/  @P3 LOP3.LUT R58, R58, 0x20000000, RZ, 0xfc, !PT ;  /* 0x200000003a3a3812 */ /* 0x000fe400078efcff */
[----:B-1----:R-:W-:Y:S02]  /*147d30*/  ISETP.LT.AND P1, PT, R14, UR21, !P0 ;  /* 0x000000150e007c0c */ /* 0x002fe4000c721270 */
[----:B------:R-:W-:Y:S02]  /*147d40*/  LOP3.LUT R58, R58, 0xefffffff, RZ, 0xc0, !PT ;  /* 0xefffffff3a3a7812 */ /* 0x000fe400078ec0ff */
[----:B---3--:R-:W-:Y:S01]  /*147d50*/  ISETP.LT.AND P0, PT, R17, UR20, !P0 ;  /* 0x0000001411007c0c */ /* 0x008fe2000c701270 */
[----:B------:R-:W1:Y:S01]  /*147d60*/  LDCU.64 UR20, c[0x0][0x398] ;  /* 0x00007300ff1477ac */ /* 0x000e620008000a00 */
[----:B------:R-:W-:-:S04]  /*147d70*/  @P2 LOP3.LUT R58, R58, 0x10000000, RZ, 0xfc, !PT ;  /* 0x100000003a3a2812 */ /* 0x000fc800078efcff */
[----:B------:R-:W-:-:S04]  /*147d80*/  LOP3.LUT R58, R58, 0xf7ffffff, RZ, 0xc0, !PT ;  /* 0xf7ffffff3a3a7812 */ /* 0x000fc800078ec0ff */
[----:B------:R-:W-:-:S04]  /*147d90*/  @P1 LOP3.LUT R58, R58, 0x8000000, RZ, 0xfc, !PT ;  /* 0x080000003a3a1812 */ /* 0x000fc800078efcff */
[----:B------:R-:W-:-:S04]  /*147da0*/  LOP3.LUT R58, R58, 0xfbffffff, RZ, 0xc0, !PT ;  /* 0xfbffffff3a3a7812 */ /* 0x000fc800078ec0ff */
[----:B------:R-:W-:Y:S02]  /*147db0*/  @P0 LOP3.LUT R58, R58, 0x4000000, RZ, 0xfc, !PT ;  /* 0x040000003a3a0812 */ /* 0x000fe400078efcff */
[----:B------:R-:W-:Y:S01]  /*147dc0*/  ISETP.GE.AND P0, PT, R36, UR29, PT ;  /* 0x0000001d24007c0c */ /* 0x000fe2000bf06270 */
[----:B------:R-:W3:Y:S03]  /*147dd0*/  LDCU UR29, c[0x0][0x398] ;  /* 0x00007300ff1d77ac */ /* 0x000ee60008000800 */
[----:B-1----:R-:W-:Y:S01]  /*147de0*/  ISETP.LT.AND P1, PT, R21, UR20, !P0 ;  /* 0x0000001415007c0c */ /* 0x002fe2000c721270 */
[----:B------:R-:W1:Y:S01]  /*147df0*/  LDCU UR20, c[0x0][0x398] ;  /* 0x00007300ff1477ac */ /* 0x000e620008000800 */
[----:B------:R-:W-:-:S11]  /*147e00*/  LOP3.LUT R58, R58, 0xffbfffff, RZ, 0xc0, !PT ;  /* 0xffbfffff3a3a7812 */ /* 0x000fd600078ec0ff */
[----:B------:R-:W-:Y:S02]  /*147e10*/  @P1 LOP3.LUT R58, R58, 0x400000, RZ, 0xfc, !PT ;  /* 0x004000003a3a1812 */ /* 0x000fe400078efcff */
[----:B-1----:R-:W-:Y:S02]  /*147e20*/  ISETP.LT.AND P2, PT, R18, UR20, !P0 ;  /* 0x0000001412007c0c */ /* 0x002fe4000c741270 */
[----:B---3--:R-:W-:Y:S02]  /*147e30*/  ISETP.LT.AND P1, PT, R20, UR29, !P0 ;  /* 0x0000001d14007c0c */ /* 0x008fe4000c721270 */
[----:B------:R-:W-:Y:S02]  /*147e40*/  LOP3.LUT R58, R58, 0xfdffffff, RZ, 0xc0, !PT ;  /* 0xfdffffff3a3a7812 */ /* 0x000fe400078ec0ff */
[----:B------:R-:W-:Y:S01]  /*147e50*/  ISETP.LT.AND P3, PT, R19, UR28, !P0 ;  /* 0x0000001c13007c0c */ /* 0x000fe2000c761270 */
[----:B------:R-:W1:Y:S06]  /*147e60*/  LDCU.64 UR28, c[0x0][0x398] ;  /* 0x00007300ff1c77ac */ /* 0x000e6c0008000a00 */
[----:B------:R-:W-:-:S04]  /*147e70*/  @P2 LOP3.LUT R58, R58, 0x2000000, RZ, 0xfc, !PT ;  /* 0x020000003a3a2812 */ /* 0x000fc800078efcff */
[----:B------:R-:W-:-:S04]  /*147e80*/  LOP3.LUT R58, R58, 0xfeffffff, RZ, 0xc0, !PT ;  /* 0xfeffffff3a3a7812 */ /* 0x000fc800078ec0ff */
[----:B------:R-:W-:Y:S02]  /*147e90*/  @P1 LOP3.LUT R58, R58, 0x1000000, RZ, 0xfc, !PT ;  /* 0x010000003a3a1812 */ /* 0x000fe400078efcff */
[----:B------:R-:W-:Y:S01]  /*147ea0*/  ISETP.LT.AND P2, PT, R22, UR61, !P0 ;  /* 0x0000003d16007c0c */ /* 0x000fe2000c741270 */
[----:B------:R-:W-:Y:S01]  /*147eb0*/  VIADD R36, R33, 0x25 ;  /* 0x0000002521247836 */ /* 0x000fe20000000000 */
[----:B------:R-:W-:Y:S01]  /*147ec0*/  LOP3.LUT R58, R58, 0xff7fffff, RZ, 0xc0, !PT ;  /* 0xff7fffff3a3a7812 */ /* 0x000fe200078ec0ff */
[----:B------:R-:W3:Y:S03]  /*147ed0*/  LDCU UR61, c[0x0][0x398] ;  /* 0x00007300ff3d77ac */ /* 0x000ee60008000800 */
        /* <DEDUP_REMOVED lines=47> */
[----:B------:R-:W-:Y:S01]  /*1481d0*/  ISETP.GE.AND P0, PT, R36, UR21, PT ;  /* 0x0000001524007c0c */ /* 0x000fe2000bf06270 */
[----:B------:R-:W0:Y:S03]  /*1481e0*/  LDCU.64 UR20, c[0x0][0x398] ;  /* 0x00007300ff1477ac */ /* 0x000e260008000a00 */
[----:B-1----:R-:W-:Y:S02]  /*1481f0*/  ISETP.LT.AND P3, PT, R21, UR28, !P0 ;  /* 0x0000001c15007c0c */ /* 0x002fe4000c761270 */
[----:B------:R-:W-:Y:S01]  /*148200*/  LOP3.LUT R58, R58, 0xffffffbf, RZ, 0xc0, !PT ;  /* 0xffffffbf3a3a7812 */ /* 0x000fe200078ec0ff */
[----:B------:R-:W-:Y:S01]  /*148210*/  VIADD R36, R33, 0x24 ;  /* 0x0000002421247836 */ /* 0x000fe20000000000 */
[----:B------:R-:W-:Y:S01]  /*148220*/  ISETP.LT.AND P2, PT, R18, UR46, !P0 ;  /* 0x0000002e12007c0c */ /* 0x000fe2000c741270 */
[----:B------:R-:W1:Y:S01]  /*148230*/  LDCU UR46, c[0x0][0x398] ;  /* 0x00007300ff2e77ac */ /* 0x000e620008000800 */
[----:B------:R-:W-:-:S02]  /*148240*/  ISETP.LT.AND P1, PT, R20, UR47, !P0 ;  /* 0x0000002f14007c0c */ /* 0x000fc4000c721270 */
        /* <DEDUP_REMOVED lines=66> */
[----:B------:R-:W0:Y:S01]  /*148670*/  LDCU.64 UR8, c[0x0][0x398] ;  /* 0x00007300ff0877ac */ /* 0x000e220008000a00 */
[----:B------:R-:W-:-:S02]  /*148680*/  LOP3.LUT R55, R55, 0x7fffffff, RZ, 0xc0, !PT ;  /* 0x7fffffff37377812 */ /* 0x000fc400078ec0ff */
[----:B------:R-:W-:Y:S01]  /*148690*/  LOP3.LUT R54, R54, 0x7fffffff, RZ, 0xc0, !PT ;  /* 0x7fffffff36367812 */ /* 0x000fe200078ec0ff */
[----:B------:R-:W0:Y:S04]  /*1486a0*/  LDCU UR20, c[0x0][0x398] ;  /* 0x00007300ff1477ac */ /* 0x000e280008000800 */
        /* <DEDUP_REMOVED lines=15> */
[----:B----4-:R-:W-:Y:S01]  /*1487a0*/  ISETP.LT.AND P3, PT, R23, UR19, !P0 ;  /* 0x0000001317007c0c */ /* 0x010fe2000c761270 */
[----:B------:R-:W4:Y:S01]  /*1487b0*/  LDCU UR19, c[0x0][0x398] ;  /* 0x00007300ff1377ac */ /* 0x000f220008000800 */
        /* <DEDUP_REMOVED lines=22> */
[----:B--2---:R-:W-:Y:S01]  /*148920*/  ISETP.LT.AND P3, PT, R16, UR38, !P0 ;  /* 0x0000002610007c0c */ /* 0x004fe2000c761270 */
[----:B------:R-:W2:Y:S01]  /*148930*/  LDCU UR38, c[0x0][0x398] ;  /* 0x00007300ff2677ac */ /* 0x000ea20008000800 */
        /* <DEDUP_REMOVED lines=23> */
[----:B------:R-:W0:Y:S08]  /*148ab0*/  LDCU UR5, c[0x0][0x398] ;  /* 0x00007300ff0577ac */ /* 0x000e300008000800 */
[----:B------:R-:W-:-:S04]  /*148ac0*/  @P3 LOP3.LUT R57, R57, 0x40, RZ, 0xfc, !PT ;  /* 0x0000004039393812 */ /* 0x000fc800078efcff */
        /* <DEDUP_REMOVED lines=56> */
[----:B------:R-:W2:Y:S03]  /*148e50*/  LDCU.64 UR8, c[0x0][0x398] ;  /* 0x00007300ff0877ac */ /* 0x000ea60008000a00 */
[----:B0-----:R-:W-:Y:S02]  /*148e60*/  ISETP.LT.AND P3, PT, R21, UR6, !P0 ;  /* 0x0000000615007c0c */ /* 0x001fe4000c761270 */
[----:B------:R-:W-:Y:S01]  /*148e70*/  ISETP.LT.AND P2, PT, R18, UR47, !P0 ;  /* 0x0000002f12007c0c */ /* 0x000fe2000c741270 */
[----:B------:R-:W0:Y:S01]  /*148e80*/  LDCU UR47, c[0x0][0x398] ;  /* 0x00007300ff2f77ac */ /* 0x000e220008000800 */
[----:B------:R-:W-:-:S02]  /*148e90*/  LOP3.LUT R56, R56, 0xffbfffff, RZ, 0xc0, !PT ;  /* 0xffbfffff38387812 */ /* 0x000fc400078ec0ff */
[----:B-1----:R-:W-:Y:S01]  /*148ea0*/  ISETP.LT.AND P1, PT, R20, UR46, !P0 ;  /* 0x0000002e14007c0c */ /* 0x002fe2000c721270 */
[----:B------:R-:W1:Y:S06]  /*148eb0*/  LDCU UR46, c[0x0][0x398] ;  /* 0x00007300ff2e77ac */ /* 0x000e6c0008000800 */
[----:B------:R-:W-:-:S04]  /*148ec0*/  @P3 LOP3.LUT R56, R56, 0x400000, RZ, 0xfc, !PT ;  /* 0x0040000038383812 */ /* 0x000fc800078efcff */
[----:B------:R-:W-:-:S04]  /*148ed0*/  LOP3.LUT R56, R56, 0xfdffffff, RZ, 0xc0, !PT ;  /* 0xfdffffff38387812 */ /* 0x000fc800078ec0ff */
[----:B------:R-:W-:Y:S02]  /*148ee0*/  @P2 LOP3.LUT R56, R56, 0x2000000, RZ, 0xfc, !PT ;  /* 0x0200000038382812 */ /* 0x000fe400078efcff */
[----:B------:R-:W-:Y:S01]  /*148ef0*/  ISETP.LT.AND P3, PT, R19, UR52, !P0 ;  /* 0x0000003413007c0c */ /* 0x000fe2000c761270 */
[----:B------:R-:W-:Y:S01]  /*148f00*/  VIADD R36, R33, 0x21 ;  /* 0x0000002121247836 */ /* 0x000fe20000000000 */
[----:B------:R-:W-:Y:S01]  /*148f10*/  LOP3.LUT R56, R56, 0xfeffffff, RZ, 0xc0, !PT ;  /* 0xfeffffff38387812 */ /* 0x000fe200078ec0ff */
[----:B------:R-:W1:Y:S03]  /*148f20*/  LDCU UR52, c[0x0][0x398] ;  /* 0x00007300ff3477ac */ /* 0x000e660008000800 */
[----:B------:R-:W-:Y:S02]  /*148f30*/  @P1 LOP3.LUT R56, R56, 0x1000000, RZ, 0xfc, !PT ;  /* 0x0100000038381812 */ /* 0x000fe400078efcff */
[----:B------:R-:W-:Y:S01]  /*148f40*/  ISETP.LT.AND P2, PT, R22, UR51, !P0 ;  /* 0x0000003316007c0c */ /* 0x000fe2000c741270 */
[----:B------:R-:W2:Y:S01]  /*148f50*/  LDCU UR51, c[0x0][0x398] ;  /* 0x00007300ff3377ac */ /* 0x000ea20008000800 */
[----:B------:R-:W-:-:S04]  /*148f60*/  LOP3.LUT R56, R56, 0xff7fffff, RZ, 0xc0, !PT ;  /* 0xff7fffff38387812 */ /* 0x000fc800078ec0ff */
[----:B------:R-:W-:Y:S02]  /*148f70*/  @P3 LOP3.LUT R56, R56, 0x800000, RZ, 0xfc, !PT ;  /* 0x0080000038383812 */ /* 0x000fe400078efcff */
[----:B0-----:R-:W-:Y:S01]  /*148f80*/  ISETP.LT.AND P1, PT, R24, UR47, !P0 ;  /* 0x0000002f18007c0c */ /* 0x001fe2000c721270 */
[----:B------:R-:W0:Y:S01]  /*148f90*/  LDCU UR47, c[0x0][0x398] ;  /* 0x00007300ff2f77ac */ /* 0x000e220008000800 */
        /* <DEDUP_REMOVED lines=46> */
[----:B--2---:R-:W-:Y:S02]  /*149280*/  ISETP.LT.AND P2, PT, R21, UR8, !P0 ;  /* 0x0000000815007c0c */ /* 0x004fe4000c741270 */
[----:B-1----:R-:W-:Y:S01]  /*149290*/  ISETP.LT.AND P1, PT, R18, UR46, !P0 ;  /* 0x0000002e12007c0c */ /* 0x002fe2000c721270 */
[----:B------:R-:W1:Y:S01]  /*1492a0*/  LDCU UR46, c[0x0][0x398] ;  /* 0x00007300ff2e77ac */ /* 0x000e620008000800 */
[----:B------:R-:W-:-:S09]  /*1492b0*/  LOP3.LUT R56, R56, 0xffffffbf, RZ, 0xc0, !PT ;  /* 0xffffffbf38387812 */ /* 0x000fd200078ec0ff */
[----:B------:R-:W-:-:S04]  /*1492c0*/  @P2 LOP3.LUT R56, R56, 0x40, RZ, 0xfc, !PT ;  /* 0x0000004038382812 */ /* 0x000fc800078efcff */
[----:B------:R-:W-:-:S04]  /*1492d0*/  LOP3.LUT R56, R56, 0xfffffdff, RZ, 0xc0, !PT ;  /* 0xfffffdff38387812 */ /* 0x000fc800078ec0ff */
[----:B------:R-:W-:Y:S02]  /*1492e0*/  @P1 LOP3.LUT R56, R56, 0x200, RZ, 0xfc, !PT ;  /* 0x0000020038381812 */ /* 0x000fe400078efcff */
[----:B------:R-:W-:Y:S01]  /*1492f0*/  ISETP.LT.AND P1, PT, R20, UR41, !P0 ;  /* 0x0000002914007c0c */ /* 0x000fe2000c721270 */
[----:B------:R-:W2:Y:S01]  /*149300*/  LDCU UR41, c[0x0][0x398] ;  /* 0x00007300ff2977ac */ /* 0x000ea20008000800 */
        /* <DEDUP_REMOVED lines=11> */
[----:B------:R-:W-:-:S04]  /*1493c0*/  @P2 LOP3.LUT R56, R56, 0x20, RZ, 0xfc, !PT ;  /* 0x0000002038382812 */ /* 0x000fc800078efcff */
[----:B------:R-:W-:-:S04]  /*1493d0*/  LOP3.LUT R56, R56, 0xffffffef, RZ, 0xc0, !PT ;  /* 0xffffffef38387812 */ /* 0x000fc800078ec0ff */
[----:B------:R-:W-:Y:S02]  /*1493e0*/  @P1 LOP3.LUT R56, R56, 0x10, RZ, 0xfc, !PT ;  /* 0x0000001038381812 */ /* 0x000fe400078efcff */
[----:B--2---:R-:W-:Y:S01]  /*1493f0*/  ISETP.LT.AND P1, PT, R23, UR41, !P0 ;  /* 0x0000002917007c0c */ /* 0x004fe2000c721270 */
[----:B------:R-:W2:Y:S01]  /*149400*/  LDCU UR41, c[0x0][0x398] ;  /* 0x00007300ff2977ac */ /* 0x000ea20008000800 */
[----:B0-----:R-:W-:Y:S02]  /*149410*/  ISETP.LT.AND P3, PT, R25, UR37, !P0 ;  /* 0x0000002519007c0c */ /* 0x001fe4000c761270 */
        /* <DEDUP_REMOVED lines=11> */
[----:B--2---:R-:W-:Y:S01]  /*1494d0*/  ISETP.LT.AND P2, PT, R6, UR41, !P0 ;  /* 0x0000002906007c0c */ /* 0x004fe2000c741270 */
[----:B------:R-:W-:Y:S01]  /*1494e0*/  VIADD R36, R33, 0x20 ;  /* 0x0000002021247836 */ /* 0x000fe20000000000 */
[----:B------:R-:W-:Y:S01]  /*1494f0*/  LOP3.LUT R56, R56, 0xfffffffe, RZ, 0xc0, !PT ;  /* 0xfffffffe38387812 */ /* 0x000fe200078ec0ff */
[----:B------:R-:W2:Y:S03]  /*149500*/  LDCU UR41, c[0x0][0x398] ;  /* 0x00007300ff2977ac */ /* 0x000ea60008000800 */
[----:B------:R-:W-:Y:S02]  /*149510*/  @P1 LOP3.LUT R56, R56, 0x1, RZ, 0xfc, !PT ;  /* 0x0000000138381812 */ /* 0x000fe400078efcff */
[----:B0-----:R-:W-:Y:S01]  /*149520*/  ISETP.LT.AND P1, PT, R5, UR37, !P0 ;  /* 0x0000002505007c0c */ /* 0x001fe2000c721270 */
[----:B------:R-:W0:Y:S01]  /*149530*/  LDCU UR37, c[0x0][0x398] ;  /* 0x00007300ff2577ac */ /* 0x000e220008000800 */
[----:B------:R-:W-:-:S03]  /*149540*/  ISETP.LT.AND P3, PT, R16, UR45, !P0 ;  /* 0x0000002d10007c0c */ /* 0x000fc6000c761270 */
[----:B------:R-:W-:Y:S01]  /*149550*/  @P2 LOP3.LUT R55, R55, 0x80000000, RZ, 0xfc, !PT ;  /* 0x8000000037372812 */ /* 0x000fe200078efcff */
[----:B------:R-:W0:Y:S03]  /*149560*/  LDCU UR45, c[0x0][0x398] ;  /* 0x00007300ff2d77ac */ /* 0x000e260008000800 */
        /* <DEDUP_REMOVED lines=18> */
[----:B------:R-:W-:Y:S02]  /*149690*/  ISETP.LT.AND P1, PT, R21, UR6, !P0 ;  /* 0x0000000615007c0c */ /* 0x000fe4000c721270 */
[----:B------:R-:W-:Y:S02]  /*1496a0*/  LOP3.LUT R55, R55, 0xffbfffff, RZ, 0xc0, !PT ;  /* 0xffbfffff37377812 */ /* 0x000fe400078ec0ff */
[----:B------:R-:W-:Y:S01]  /*1496b0*/  ISETP.LT.AND P3, PT, R20, UR75, !P0 ;  /* 0x0000004b14007c0c */ /* 0x000fe2000c761270 */
[----:B------:R-:W0:Y:S08]  /*1496c0*/  LDCU UR75, c[0x0][0x398] ;  /* 0x00007300ff4b77ac */ /* 0x000e300008000800 */
[----:B------:R-:W-:-:S02]  /*1496d0*/  @P1 LOP3.LUT R55, R55, 0x400000, RZ, 0xfc, !PT ;  /* 0x0040000037371812 */ /* 0x000fc400078efcff */
[----:B------:R-:W-:Y:S01]  /*1496e0*/  ISETP.LT.AND P1, PT, R18, UR74, !P0 ;  /* 0x0000004a12007c0c */ /* 0x000fe2000c721270 */
[----:B------:R-:W0:Y:S01]  /*1496f0*/  LDCU UR74, c[0x0][0x398] ;  /* 0x00007300ff4a77ac */ /* 0x000e220008000800 */
[----:B------:R-:W-:Y:S02]  /*149700*/  LOP3.LUT R55, R55, 0xfdffffff, RZ, 0xc0, !PT ;  /* 0xfdffffff37377812 */ /* 0x000fe400078ec0ff */
[----:B------:R-:W-:Y:S01]  /*149710*/  ISETP.LT.AND P2, PT, R19, UR76, !P0 ;  /* 0x0000004c13007c0c */ /* 0x000fe2000c741270 */
[----:B------:R-:W0:Y:S08]  /*149720*/  LDCU UR76, c[0x0][0x398] ;  /* 0x00007300ff4c77ac */ /* 0x000e300008000800 */
        /* <DEDUP_REMOVED lines=10> */
[----:B------:R-:W-:Y:S01]  /*1497d0*/  VIADD R36, R33, 0x1f ;  /* 0x0000001f21247836 */ /* 0x000fe20000000000 */
[----:B------:R-:W-:Y:S01]  /*1497e0*/  ISETP.LT.AND P3, PT, R23, UR75, !P0 ;  /* 0x0000004b17007c0c */ /* 0x000fe2000c761270 */
[----:B------:R-:W0:Y:S01]  /*1497f0*/  LDCU UR74, c[0x0][0x398] ;  /* 0x00007300ff4a77ac */ /* 0x000e220008000800 */
[----:B------:R-:W-:Y:S02]  /*149800*/  LOP3.LUT R55, R55, 0xffefffff, RZ, 0xc0, !PT ;  /* 0xffefffff37377812 */ /* 0x000fe400078ec0ff */
[----:B------:R-:W-:Y:S01]  /*149810*/  ISETP.LT.AND P2, PT, R25, UR76, !P0 ;  /* 0x0000004c19007c0c */ /* 0x000fe2000c741270 */
[----:B------:R-:W0:Y:S01]  /*149820*/  LDCU UR75, c[0x0][0x398] ;  /* 0x00007300ff4b77ac */ /* 0x000e220008000800 */
[----:B------:R-:W0:Y:S05]  /*149830*/  LDCU UR76, c[0x0][0x398] ;  /* 0x00007300ff4c77ac */ /* 0x000e2a0008000800 */
        /* <DEDUP_REMOVED lines=38> */
[----:B------:R-:W1:Y:S03]  /*149aa0*/  LDCU.64 UR6, c[0x0][0x398] ;  /* 0x00007300ff0677ac */ /* 0x000e660008000a00 */
[----:B------:R-:W-:Y:S02]  /*149ab0*/  ISETP.LT.AND P1, PT, R21, UR8, !P0 ;  /* 0x0000000815007c0c */ /* 0x000fe4000c721270 */
[----:B------:R-:W-:Y:S02]  /*149ac0*/  LOP3.LUT R55, R55, 0xffffffbf, RZ, 0xc0, !PT ;  /* 0xffffffbf37377812 */ /* 0x000fe400078ec0ff */
[----:B0-----:R-:W-:Y:S01]  /*149ad0*/  ISETP.LT.AND P3, PT, R20, UR75, !P0 ;  /* 0x0000004b14007c0c */ /* 0x001fe2000c761270 */
        /* <DEDUP_REMOVED lines=23> */
[----:B------:R-:W-:-:S02]  /*149c50*/  LOP3.LUT R53, R53, 0x7fffffff, RZ, 0xc0, !PT ;  /* 0x7fffffff35357812 */ /* 0x000fc400078ec0ff */
[----:B------:R-:W-:Y:S01]  /*149c60*/  LOP3.LUT R52, R52, 0x7fffffff, RZ, 0xc0, !PT ;  /* 0x7fffffff34347812 */ /* 0x000fe200078ec0ff */
[----:B------:R-:W0:Y:S02]  /*149c70*/  LDCU UR74, c[0x0][0x398] ;  /* 0x00007300ff4a77ac */ /* 0x000e240008000800 */
        /* <DEDUP_REMOVED lines=39> */
[----:B------:R-:W-:Y:S02]  /*149ef0*/  ISETP.LT.AND P2, PT, R18, UR16, !P0 ;  /* 0x0000001012007c0c */ /* 0x000fe4000c741270 */
[----:B------:R-:W-:Y:S01]  /*149f00*/  LOP3.LUT R54, R54, 0xffbfffff, RZ, 0xc0, !PT ;  /* 0xffbfffff36367812 */ /* 0x000fe200078ec0ff */
[----:B------:R-:W-:Y:S01]  /*149f10*/  VIADD R36, R33, 0x1d ;  /* 0x0000001d21247836 */ /* 0x000fe20000000000 */
[----:B------:R-:W-:Y:S01]  /*149f20*/  ISETP.LT.AND P1, PT, R20, UR17, !P0 ;  /* 0x0000001114007c0c */ /* 0x000fe2000c721270 */
[----:B------:R-:W0:Y:S01]  /*149f30*/  LDCU UR17, c[0x0][0x398] ;  /* 0x00007300ff1177ac */ /* 0x000e220008000800 */
[----:B------:R-:W0:Y:S05]  /*149f40*/  LDCU UR16, c[0x0][0x398] ;  /* 0x00007300ff1077ac */ /* 0x000e2a0008000800 */
[----:B------:R-:W-:-:S04]  /*149f50*/  @P3 LOP3.LUT R54, R54, 0x400000, RZ, 0xfc, !PT ;  /* 0x0040000036363812 */ /* 0x000fc800078efcff */
        /* <DEDUP_REMOVED lines=30> */
[----:B---3--:R-:W-:Y:S01]  /*14a140*/  ISETP.LT.AND P2, PT, R6, UR61, !P0 ;  /* 0x0000003d06007c0c */ /* 0x008fe2000c741270 */
[----:B------:R-:W3:Y:S01]  /*14a150*/  LDCU UR61, c[0x0][0x398] ;  /* 0x00007300ff3d77ac */ /* 0x000ee20008000800 */
        /* <DEDUP_REMOVED lines=26> */
[----:B0-----:R-:W-:Y:S02]  /*14a300*/  ISETP.LT.AND P3, PT, R21, UR8, !P0 ;  /* 0x0000000815007c0c */ /* 0x001fe4000c761270 */
[----:B------:R-:W-:Y:S02]  /*14a310*/  ISETP.LT.AND P2, PT, R18, UR5, !P0 ;  /* 0x0000000512007c0c */ /* 0x000fe4000c741270 */
[----:B------:R-:W-:Y:S01]  /*14a320*/  LOP3.LUT R54, R54, 0xffffffbf, RZ, 0xc0, !PT ;  /* 0xffffffbf36367812 */ /* 0x000fe200078ec0ff */
[----:B------:R-:W-:Y:S01]  /*14a330*/  VIADD R36, R33, 0x1c ;  /* 0x0000001c21247836 */ /* 0x000fe20000000000 */
[----:B------:R-:W-:Y:S01]  /*14a340*/  ISETP.LT.AND P1, PT, R20, UR12, !P0 ;  /* 0x0000000c14007c0c */ /* 0x000fe2000c721270 */
[----:B------:R-:W0:Y:S01]  /*14a350*/  LDCU UR5, c[0x0][0x398] ;  /* 0x00007300ff0577ac */ /* 0x000e220008000800 */
        /* <DEDUP_REMOVED lines=65> */
[----:B------:R-:W-:Y:S01]  /*14a770*/  ISETP.LT.AND P1, PT, R20, UR51, !P0 ;  /* 0x0000003314007c0c */ /* 0x000fe2000c721270 */
[----:B------:R-:W0:Y:S06]  /*14a780*/  LDCU UR51, c[0x0][0x398] ;  /* 0x00007300ff3377ac */ /* 0x000e2c0008000800 */
        /* <DEDUP_REMOVED lines=58> */
[----:B------:R-:W-:-:S04]  /*14ab30*/  ISETP.GE.AND P0, PT, R36, UR7, PT ;  /* 0x0000000724007c0c */ /* 0x000fc8000bf06270 */
[----:B0-----:R-:W-:Y:S02]  /*14ab40*/  ISETP.LT.AND P1, PT, R21, UR8, !P0 ;  /* 0x0000000815007c0c */ /* 0x001fe4000c721270 */
[----:B------:R-:W-:Y:S01]  /*14ab50*/  LOP3.LUT R53, R53, 0xffffffbf, RZ, 0xc0, !PT ;  /* 0xffffffbf35357812 */ /* 0x000fe200078ec0ff */
[----:B------:R-:W-:Y:S01]  /*14ab60*/  VIADD R36, R33, 0x1a ;  /* 0x0000001a21247836 */ /* 0x000fe20000000000 */
[----:B------:R-:W-:Y:S01]  /*14ab70*/  ISETP.LT.AND P3, PT, R20, UR51, !P0 ;  /* 0x0000003314007c0c */ /* 0x000fe2000c761270 */
[----:B------:R-:W0:Y:S01]  /*14ab80*/  LDCU UR51, c[0x0][0x398] ;  /* 0x00007300ff3377ac */ /* 0x000e220008000800 */
[----:B-1----:R-:W-:Y:S01]  /*14ab90*/  ISETP.LT.AND P2, PT, R19, UR6, !P0 ;  /* 0x0000000613007c0c */ /* 0x002fe2000c741270 */
[----:B------:R-:W1:Y:S06]  /*14aba0*/  LDCU UR6, c[0x0][0x398] ;  /* 0x00007300ff0677ac */ /* 0x000e6c0008000800 */
        /* <DEDUP_REMOVED lines=19> */
[----:B-1----:R-:W-:Y:S01]  /*14ace0*/  ISETP.LT.AND P2, PT, R25, UR6, !P0 ;  /* 0x0000000619007c0c */ /* 0x002fe2000c741270 */
[----:B------:R-:W1:Y:S06]  /*14acf0*/  LDCU.64 UR6, c[0x0][0x398] ;  /* 0x00007300ff0677ac */ /* 0x000e6c0008000a00 */
        /* <DEDUP_REMOVED lines=37> */
[----:B------:R-:W0:Y:S03]  /*14af50*/  LDCU UR9, c[0x0][0x398] ;  /* 0x00007300ff0977ac */ /* 0x000e260008000800 */
[----:B-1----:R-:W-:Y:S01]  /*14af60*/  ISETP.LT.AND P1, PT, R21, UR6, !P0 ;  /* 0x0000000615007c0c */ /* 0x002fe2000c721270 */
[----:B------:R-:W1:Y:S01]  /*14af70*/  LDCU UR6, c[0x0][0x398] ;  /* 0x00007300ff0677ac */ /* 0x000e620008000800 */
[----:B------:R-:W-:-:S11]  /*14af80*/  LOP3.LUT R52, R52, 0xffbfffff, RZ, 0xc0, !PT ;  /* 0xffbfffff34347812 */ /* 0x000fd600078ec0ff */
[----:B------:R-:W-:Y:S02]  /*14af90*/  @P1 LOP3.LUT R52, R52, 0x400000, RZ, 0xfc, !PT ;  /* 0x0040000034341812 */ /* 0x000fe400078efcff */
[----:B-1----:R-:W-:Y:S01]  /*14afa0*/  ISETP.LT.AND P1, PT, R18, UR6, !P0 ;  /* 0x0000000612007c0c */ /* 0x002fe2000c721270 */
[----:B------:R-:W1:Y:S01]  /*14afb0*/  LDCU UR6, c[0x0][0x398] ;  /* 0x00007300ff0677ac */ /* 0x000e620008000800 */
[----:B0-----:R-:W-:Y:S02]  /*14afc0*/  ISETP.LT.AND P3, PT, R20, UR9, !P0 ;  /* 0x0000000914007c0c */ /* 0x001fe4000c761270 */
[----:B------:R-:W-:Y:S01]  /*14afd0*/  LOP3.LUT R52, R52, 0xfdffffff, RZ, 0xc0, !PT ;  /* 0xfdffffff34347812 */ /* 0x000fe200078ec0ff */
[----:B------:R-:W0:Y:S01]  /*14afe0*/  LDCU UR9, c[0x0][0x398] ;  /* 0x00007300ff0977ac */ /* 0x000e220008000800 */
[----:B------:R-:W-:Y:S01]  /*14aff0*/  ISETP.LT.AND P2, PT, R19, UR8, !P0 ;  /* 0x0000000813007c0c */ /* 0x000fe2000c741270 */
[----:B------:R-:W0:Y:S06]  /*14b000*/  LDCU UR8, c[0x0][0x398] ;  /* 0x00007300ff0877ac */ /* 0x000e2c0008000800 */
[----:B------:R-:W-:-:S02]  /*14b010*/  @P1 LOP3.LUT R52, R52, 0x2000000, RZ, 0xfc, !PT ;  /* 0x0200000034341812 */ /* 0x000fc400078efcff */
[----:B------:R-:W-:Y:S01]  /*14b020*/  ISETP.LT.AND P1, PT, R22, UR30, !P0 ;  /* 0x0000001e16007c0c */ /* 0x000fe2000c721270 */
[----:B------:R-:W0:Y:S01]  /*14b030*/  LDCU UR30, c[0x0][0x398] ;  /* 0x00007300ff1e77ac */ /* 0x000e220008000800 */
[----:B------:R-:W-:-:S04]  /*14b040*/  LOP3.LUT R52, R52, 0xfeffffff, RZ, 0xc0, !PT ;  /* 0xfeffffff34347812 */ /* 0x000fc800078ec0ff */
[----:B------:R-:W-:-:S04]  /*14b050*/  @P3 LOP3.LUT R52, R52, 0x1000000, RZ, 0xfc, !PT ;  /* 0x0100000034343812 */ /* 0x000fc800078efcff */
[----:B------:R-:W-:-:S04]  /*14b060*/  LOP3.LUT R52, R52, 0xff7fffff, RZ, 0xc0, !PT ;  /* 0xff7fffff34347812 */ /* 0x000fc800078ec0ff */
[----:B------:R-:W-:-:S04]  /*14b070*/  @P2 LOP3.LUT R52, R52, 0x800000, RZ, 0xfc, !PT ;  /* 0x0080000034342812 */ /* 0x000fc800078efcff */
[----:B------:R-:W-:-:S04]  /*14b080*/  LOP3.LUT R52, R52, 0xffdfffff, RZ, 0xc0, !PT ;  /* 0xffdfffff34347812 */ /* 0x000fc800078ec0ff */
[----:B------:R-:W-:Y:S02]  /*14b090*/  @P1 LOP3.LUT R52, R52, 0x200000, RZ, 0xfc, !PT ;  /* 0x0020000034341812 */ /* 0x000fe400078efcff */
[----:B0-----:R-:W-:Y:S01]  /*14b0a0*/  ISETP.LT.AND P1, PT, R24, UR30, !P0 ;  /* 0x0000001e18007c0c */ /* 0x001fe2000c721270 */
[----:B------:R-:W0:Y:S01]  /*14b0b0*/  LDCU UR30, c[0x0][0x398] ;  /* 0x00007300ff1e77ac */ /* 0x000e220008000800 */
[----:B-1----:R-:W-:Y:S02]  /*14b0c0*/  ISETP.LT.AND P3, PT, R23, UR6, !P0 ;  /* 0x0000000617007c0c */ /* 0x002fe4000c761270 */
[----:B------:R-:W-:Y:S01]  /*14b0d0*/  LOP3.LUT R52, R52, 0xffefffff, RZ, 0xc0, !PT ;  /* 0xffefffff34347812 */ /* 0x000fe200078ec0ff */
[----:B------:R-:W1:Y:S01]  /*14b0e0*/  LDCU UR6, c[0x0][0x398] ;  /* 0x00007300ff0677ac */ /* 0x000e620008000800 */
[----:B------:R-:W-:-:S07]  /*14b0f0*/  ISETP.LT.AND P2, PT, R25, UR9, !P0 ;  /* 0x0000000919007c0c */ /* 0x000fce000c741270 */
[----:B------:R-:W-:-:S04]  /*14b100*/  @P1 LOP3.LUT R52, R52, 0x100000, RZ, 0xfc, !PT ;  /* 0x0010000034341812 */ /* 0x000fc800078efcff */
[----:B------:R-:W-:-:S04]  /*14b110*/  LOP3.LUT R52, R52, 0xfff7ffff, RZ, 0xc0, !PT ;  /* 0xfff7ffff34347812 */ /* 0x000fc800078ec0ff */
[----:B------:R-:W-:Y:S02]  /*14b120*/  @P3 LOP3.LUT R52, R52, 0x80000, RZ, 0xfc, !PT ;  /* 0x0008000034343812 */ /* 0x000fe400078efcff */
[----:B------:R-:W-:Y:S01]  /*14b130*/  ISETP.LT.AND P1, PT, R35, UR8, !P0 ;  /* 0x0000000823007c0c */ /* 0x000fe2000c721270 */
[----:B------:R-:W1:Y:S01]  /*14b140*/  LDCU.64 UR8, c[0x0][0x398] ;  /* 0x00007300ff0877ac */ /* 0x000e620008000a00 */
[----:B------:R-:W-:-:S04]  /*14b150*/  LOP3.LUT R52, R52, 0xfffbffff, RZ, 0xc0, !PT ;  /* 0xfffbffff34347812 */ /* 0x000fc800078ec0ff */
[----:B------:R-:W-:Y:S02]  /*14b160*/  @P2 LOP3.LUT R52, R52, 0x40000, RZ, 0xfc, !PT ;  /* 0x0004000034342812 */ /* 0x000fe400078efcff */
[----:B0-----:R-:W-:Y:S01]  /*14b170*/  ISETP.LT.AND P3, PT, R4, UR30, !P0 ;  /* 0x0000001e04007c0c */ /* 0x001fe2000c761270 */
        /* <DEDUP_REMOVED lines=34> */
[----:B------:R-:W-:Y:S02]  /*14b3a0*/  ISETP.LT.AND P1, PT, R18, UR6, !P0 ;  /* 0x0000000612007c0c */ /* 0x000fe4000c721270 */
[----:B------:R-:W-:Y:S01]  /*14b3b0*/  LOP3.LUT R52, R52, 0xffffffbf, RZ, 0xc0, !PT ;  /* 0xffffffbf34347812 */ /* 0x000fe200078ec0ff */
[----:B------:R-:W0:Y:S08]  /*14b3c0*/  LDCU UR6, c[0x0][0x398] ;  /* 0x00007300ff0677ac */ /* 0x000e300008000800 */
[----:B------:R-:W-:-:S04]  /*14b3d0*/  @P2 LOP3.LUT R52, R52, 0x40, RZ, 0xfc, !PT ;  /* 0x0000004034342812 */ /* 0x000fc800078efcff */
[----:B------:R-:W-:-:S04]  /*14b3e0*/  LOP3.LUT R52, R52, 0xfffffdff, RZ, 0xc0, !PT ;  /* 0xfffffdff34347812 */ /* 0x000fc800078ec0ff */
[----:B------:R-:W-:Y:S02]  /*14b3f0*/  @P1 LOP3.LUT R52, R52, 0x200, RZ, 0xfc, !PT ;  /* 0x0000020034341812 */ /* 0x000fe400078efcff */
[----:B------:R-:W-:Y:S01]  /*14b400*/  ISETP.LT.AND P1, PT, R20, UR77, !P0 ;  /* 0x0000004d14007c0c */ /* 0x000fe2000c721270 */
[----:B------:R-:W2:Y:S01]  /*14b410*/  LDCU UR77, c[0x0][0x398] ;  /* 0x00007300ff4d77ac */ /* 0x000ea20008000800 */
[----:B-1----:R-:W-:Y:S02]  /*14b420*/  ISETP.LT.AND P3, PT, R19, UR8, !P0 ;  /* 0x0000000813007c0c */ /* 0x002fe4000c761270 */
[----:B------:R-:W-:Y:S01]  /*14b430*/  LOP3.LUT R52, R52, 0xfffffeff, RZ, 0xc0, !PT ;  /* 0xfffffeff34347812 */ /* 0x000fe200078ec0ff */
[----:B------:R-:W-:Y:S01]  /*14b440*/  VIADD R36, R33, 0x18 ;  /* 0x0000001821247836 */ /* 0x000fe20000000000 */
[----:B0-----:R-:W-:Y:S01]  /*14b450*/  ISETP.LT.AND P2, PT, R22, UR7, !P0 ;  /* 0x0000000716007c0c */ /* 0x001fe2000c741270 */
[----:B------:R-:W0:Y:S06]  /*14b460*/  LDCU UR8, c[0x0][0x398] ;  /* 0x00007300ff0877ac */ /* 0x000e2c0008000800 */
[----:B------:R-:W-:-:S04]  /*14b470*/  @P1 LOP3.LUT R52, R52, 0x100, RZ, 0xfc, !PT ;  /* 0x0000010034341812 */ /* 0x000fc800078efcff */
[----:B------:R-:W-:-:S04]  /*14b480*/  LOP3.LUT R52, R52, 0xffffff7f, RZ, 0xc0, !PT ;  /* 0xffffff7f34347812 */ /* 0x000fc800078ec0ff */
[----:B------:R-:W-:Y:S02]  /*14b490*/  @P3 LOP3.LUT R52, R52, 0x80, RZ, 0xfc, !PT ;  /* 0x0000008034343812 */ /* 0x000fe400078efcff */
[----:B------:R-:W-:Y:S01]  /*14b4a0*/  ISETP.LT.AND P1, PT, R24, UR6, !P0 ;  /* 0x0000000618007c0c */ /* 0x000fe2000c721270 */
[----:B------:R-:W1:Y:S01]  /*14b4b0*/  LDCU.64 UR6, c[0x0][0x398] ;  /* 0x00007300ff0677ac */ /* 0x000e620008000a00 */
        /* <DEDUP_REMOVED lines=46> */
[----:B-1----:R-:W-:Y:S01]  /*14b7a0*/  ISETP.LT.AND P3, PT, R21, UR6, !P0 ;  /* 0x0000000615007c0c */ /* 0x002fe2000c761270 */
[----:B------:R-:W1:Y:S01]  /*14b7b0*/  LDCU UR9, c[0x0][0x398] ;  /* 0x00007300ff0977ac */ /* 0x000e620008000800 */
[----:B------:R-:W-:Y:S02]  /*14b7c0*/  ISETP.LT.AND P2, PT, R18, UR74, !P0 ;  /* 0x0000004a12007c0c */ /* 0x000fe4000c741270 */
[----:B------:R-:W-:Y:S01]  /*14b7d0*/  ISETP.LT.AND P1, PT, R20, UR73, !P0 ;  /* 0x0000004914007c0c */ /* 0x000fe2000c721270 */
[----:B------:R-:W0:Y:S01]  /*14b7e0*/  LDCU UR74, c[0x0][0x398] ;  /* 0x00007300ff4a77ac */ /* 0x000e220008000800 */
        /* <DEDUP_REMOVED lines=50> */
[----:B------:R-:W-:Y:S02]  /*14bb10*/  ISETP.LT.AND P1, PT, R14, UR42, !P0 ;  /* 0x0000002a0e007c0c */ /* 0x000fe4000c721270 */
[----:B------:R-:W-:Y:S02]  /*14bb20*/  LOP3.LUT R51, R51, 0xffffefff, RZ, 0xc0, !PT ;  /* 0xffffefff33337812 */ /* 0x000fe400078ec0ff */
[----:B------:R-:W-:Y:S01]  /*14bb30*/  ISETP.LT.AND P0, PT, R17, UR43, !P0 ;  /* 0x0000002b11007c0c */ /* 0x000fe2000c701270 */
[----:B------:R-:W0:Y:S01]  /*14bb40*/  LDCU.64 UR42, c[0x0][0x398] ;  /* 0x00007300ff2a77ac */ /* 0x000e220008000a00 */
[----:B------:R-:W-:-:S04]  /*14bb50*/  @P2 LOP3.LUT R51, R51, 0x1000, RZ, 0xfc, !PT ;  /* 0x0000100033332812 */ /* 0x000fc800078efcff */
[----:B------:R-:W-:-:S04]  /*14bb60*/  LOP3.LUT R51, R51, 0xfffff7ff, RZ, 0xc0, !PT ;  /* 0xfffff7ff33337812 */ /* 0x000fc800078ec0ff */
[----:B------:R-:W-:-:S04]  /*14bb70*/  @P1 LOP3.LUT R51, R51, 0x800, RZ, 0xfc, !PT ;  /* 0x0000080033331812 */ /* 0x000fc800078efcff */
[----:B------:R-:W-:-:S04]  /*14bb80*/  LOP3.LUT R51, R51, 0xfffffbff, RZ, 0xc0, !PT ;  /* 0xfffffbff33337812 */ /* 0x000fc800078ec0ff */
[----:B------:R-:W-:Y:S02]  /*14bb90*/  @P0 LOP3.LUT R51, R51, 0x400, RZ, 0xfc, !PT ;  /* 0x0000040033330812 */ /* 0x000fe400078efcff */
[----:B------:R-:W-:Y:S01]  /*14bba0*/  ISETP.GE.AND P0, PT, R36, UR7, PT ;  /* 0x0000000724007c0c */ /* 0x000fe2000bf06270 */
[----:B------:R-:W1:Y:S03]  /*14bbb0*/  LDCU.64 UR6, c[0x0][0x398] ;  /* 0x00007300ff0677ac */ /* 0x000e660008000a00 */
[----:B0-----:R-:W-:Y:S02]  /*14bbc0*/  ISETP.LT.AND P3, PT, R21, UR42, !P0 ;  /* 0x0000002a15007c0c */ /* 0x001fe4000c761270 */
[----:B------:R-:W-:Y:S01]  /*14bbd0*/  LOP3.LUT R51, R51, 0xffffffbf, RZ, 0xc0, !PT ;  /* 0xffffffbf33337812 */ /* 0x000fe200078ec0ff */
[----:B------:R-:W-:Y:S01]  /*14bbe0*/  VIADD R36, R33, 0x16 ;  /* 0x0000001621247836 */ /* 0x000fe20000000000 */
[----:B------:R-:W-:Y:S01]  /*14bbf0*/  ISETP.LT.AND P2, PT, R18, UR55, !P0 ;  /* 0x0000003712007c0c */ /* 0x000fe2000c741270 */
[----:B------:R-:W0:Y:S01]  /*14bc00*/  LDCU UR55, c[0x0][0x398] ;  /* 0x00007300ff3777ac */ /* 0x000e220008000800 */
        /* <DEDUP_REMOVED lines=68> */
[----:B------:R-:W0:Y:S07]  /*14c050*/  LDCU UR47, c[0x0][0x398] ;  /* 0x00007300ff2f77ac */ /* 0x000e2e0008000800 */
        /* <DEDUP_REMOVED lines=63> */
[----:B------:R-:W-:Y:S01]  /*14c450*/  ISETP.LT.AND P3, PT, R19, UR74, !P0 ;  /* 0x0000004a13007c0c */ /* 0x000fe2000c761270 */
[----:B------:R-:W0:Y:S06]  /*14c460*/  LDCU UR74, c[0x0][0x398] ;  /* 0x00007300ff4a77ac */ /* 0x000e2c0008000800 */
[----:B------:R-:W-:Y:S01]  /*14c470*/  @P1 LOP3.LUT R50, R50, 0x20, RZ, 0xfc, !PT ;  /* 0x0000002032321812 */ /* 0x000fe200078efcff */
[----:B------:R-:W0:Y:S01]  /*14c480*/  LDCU UR65, c[0x0][0x398] ;  /* 0x00007300ff4177ac */ /* 0x000e220008000800 */
[----:B------:R-:W-:-:S02]  /*14c490*/  ISETP.LT.AND P1, PT, R20, UR66, !P0 ;  /* 0x0000004214007c0c */ /* 0x000fc4000c721270 */
[----:B------:R-:W-:Y:S01]  /*14c4a0*/  LOP3.LUT R50, R50, 0xfffffdff, RZ, 0xc0, !PT ;  /* 0xfffffdff32327812 */ /* 0x000fe200078ec0ff */
[----:B------:R-:W0:Y:S03]  /*14c4b0*/  LDCU UR66, c[0x0][0x398] ;  /* 0x00007300ff4277ac */ /* 0x000e260008000800 */
[----:B------:R-:W-:-:S04]  /*14c4c0*/  @P2 LOP3.LUT R50, R50, 0x200, RZ, 0xfc, !PT ;  /* 0x0000020032322812 */ /* 0x000fc800078efcff */
        /* <DEDUP_REMOVED lines=25> */
[----:B------:R-:W-:-:S04]  /*14c660*/  LOP3.LUT R50, R50, 0xfffffffd, RZ, 0xc0, !PT ;  /* 0xfffffffd32327812 */ /* 0x000fc800078ec0ff */
[----:B------:R-:W-:Y:S02]  /*14c670*/  @P1 LOP3.LUT R50, R50, 0x2, RZ, 0xfc, !PT ;  /* 0x0000000232321812 */ /* 0x000fe400078efcff */
        /* <DEDUP_REMOVED lines=40> */
[----:B0-----:R-:W-:Y:S01]  /*14c900*/  ISETP.LT.AND P1, PT, R21, UR74, !P0 ;  /* 0x0000004a15007c0c */ /* 0x001fe2000c721270 */
[----:B------:R-:W0:Y:S01]  /*14c910*/  LDCU UR74, c[0x0][0x398] ;  /* 0x00007300ff4a77ac */ /* 0x000e220008000800 */
[----:B------:R-:W-:-:S04]  /*14c920*/  LOP3.LUT R49, R49, 0xff7fffff, RZ, 0xc0, !PT ;  /* 0xff7fffff31317812 */ /* 0x000fc800078ec0ff */
[----:B------:R-:W-:-:S04]  /*14c930*/  @P2 LOP3.LUT R49, R49, 0x800000, RZ, 0xfc, !PT ;  /* 0x0080000031312812 */ /* 0x000fc800078efcff */
[----:B------:R-:W-:-:S04]  /*14c940*/  LOP3.LUT R49, R49, 0xffbfffff, RZ, 0xc0, !PT ;  /* 0xffbfffff31317812 */ /* 0x000fc800078ec0ff */
[----:B------:R-:W-:Y:S02]  /*14c950*/  @P1 LOP3.LUT R49, R49, 0x400000, RZ, 0xfc, !PT ;  /* 0x0040000031311812 */ /* 0x000fe400078efcff */
[----:B------:R-:W-:Y:S01]  /*14c960*/  ISETP.LT.AND P1, PT, R24, UR44, !P0 ;  /* 0x0000002c18007c0c */ /* 0x000fe2000c721270 */
[----:B------:R-:W0:Y:S01]  /*14c970*/  LDCU UR44, c[0x0][0x398] ;  /* 0x00007300ff2c77ac */ /* 0x000e220008000800 */
[----:B------:R-:W-:Y:S02]  /*14c980*/  ISETP.LT.AND P3, PT, R23, UR46, !P0 ;  /* 0x0000002e17007c0c */ /* 0x000fe4000c761270 */
[----:B------:R-:W-:Y:S01]  /*14c990*/  LOP3.LUT R49, R49, 0xffefffff, RZ, 0xc0, !PT ;  /* 0xffefffff31317812 */ /* 0x000fe200078ec0ff */
[----:B------:R-:W0:Y:S01]  /*14c9a0*/  LDCU UR46, c[0x0][0x398] ;  /* 0x00007300ff2e77ac */ /* 0x000e220008000800 */
[----:B------:R-:W-:Y:S02]  /*14c9b0*/  ISETP.LT.AND P2, PT, R25, UR47, !P0 ;  /* 0x0000002f19007c0c */ /* 0x000fe4000c741270 */
[----:B------:R-:W-:Y:S01]  /*14c9c0*/  LOP3.LUT R3, R3, 0x7fffffff, RZ, 0xc0, !PT ;  /* 0x7fffffff03037812 */ /* 0x000fe200078ec0ff */
[----:B------:R-:W1:Y:S04]  /*14c9d0*/  LDCU UR47, c[0x0][0x398] ;  /* 0x00007300ff2f77ac */ /* 0x000e680008000800 */
[----:B------:R-:W-:-:S04]  /*14c9e0*/  @P1 LOP3.LUT R49, R49, 0x100000, RZ, 0xfc, !PT ;  /* 0x0010000031311812 */ /* 0x000fc800078efcff */
[----:B------:R-:W-:-:S04]  /*14c9f0*/  LOP3.LUT R49, R49, 0xfff7ffff, RZ, 0xc0, !PT ;  /* 0xfff7ffff31317812 */ /* 0x000fc800078ec0ff */
        /* <DEDUP_REMOVED lines=17> */
[----:B----4-:R-:W-:Y:S02]  /*14cb10*/  ISETP.LT.AND P3, PT, R16, UR19, !P0 ;  /* 0x0000001310007c0c */ /* 0x010fe4000c761270 */
[----:B------:R-:W-:-:S04]  /*14cb20*/  LOP3.LUT R49, R49, 0xffffbfff, RZ, 0xc0, !PT ;  /* 0xffffbfff31317812 */ /* 0x000fc800078ec0ff */
[----:B------:R-:W-:Y:S02]  /*14cb30*/  @P1 LOP3.LUT R49, R49, 0x4000, RZ, 0xfc, !PT ;  /* 0x0000400031311812 */ /* 0x000fe400078efcff */
[----:B------:R-:W-:Y:S01]  /*14cb40*/  ISETP.LT.AND P2, PT, R15, UR18, !P0 ;  /* 0x000000120f007c0c */ /* 0x000fe2000c741270 */
[----:B------:R-:W4:Y:S01]  /*14cb50*/  LDCU.64 UR18, c[0x0][0x398] ;  /* 0x00007300ff1277ac */ /* 0x000f220008000a00 */
        /* <DEDUP_REMOVED lines=15> */
[----:B----4-:R-:W-:Y:S01]  /*14cc50*/  ISETP.LT.AND P1, PT, R22, UR18, !P0 ;  /* 0x0000001216007c0c */ /* 0x010fe2000c721270 */
[----:B------:R-:W4:Y:S01]  /*14cc60*/  LDCU UR7, c[0x0][0x398] ;  /* 0x00007300ff0777ac */ /* 0x000f220008000800 */
        /* <DEDUP_REMOVED lines=23> */
[----:B------:R-:W-:Y:S01]  /*14cde0*/  ISETP.LT.AND P2, PT, R25, UR41, !P0 ;  /* 0x0000002919007c0c */ /* 0x000fe2000c741270 */
[----:B------:R-:W1:Y:S06]  /*14cdf0*/  LDCU.64 UR40, c[0x0][0x398] ;  /* 0x00007300ff2877ac */ /* 0x000e6c0008000a00 */
        /* <DEDUP_REMOVED lines=62> */
[----:B------:R-:W-:Y:S02]  /*14d1e0*/  LOP3.LUT R48, R48, 0xffefffff, RZ, 0xc0, !PT ;  /* 0xffefffff30307812 */ /* 0x000fe400078ec0ff */
[----:B------:R-:W-:Y:S01]  /*14d1f0*/  ISETP.LT.AND P2, PT, R25, UR39, !P0 ;  /* 0x0000002719007c0c */ /* 0x000fe2000c741270 */
[----:B------:R-:W0:Y:S06]  /*14d200*/  LDCU.64 UR38, c[0x0][0x398] ;  /* 0x00007300ff2677ac */ /* 0x000e2c0008000a00 */
        /* <DEDUP_REMOVED lines=38> */
[----:B------:R-:W2:Y:S03]  /*14d470*/  LDCU UR41, c[0x0][0x3b8] ;  /* 0x00007700ff2977ac */ /* 0x000ea60008000800 */
[----:B0-----:R-:W-:Y:S02]  /*14d480*/  ISETP.LT.AND P3, PT, R22, UR38, !P0 ;  /* 0x0000002616007c0c */ /* 0x001fe4000c761270 */
[----:B------:R-:W-:Y:S02]  /*14d490*/  LOP3.LUT R48, R48, 0xffffffdf, RZ, 0xc0, !PT ;  /* 0xffffffdf30307812 */ /* 0x000fe400078ec0ff */
[----:B------:R-:W-:-:S02]  /*14d4a0*/  F2FP.SATFINITE.E5M2.F32.PACK_AB_MERGE_C R44, R38, R39, RZ ;  /* 0x00000027262c723e */ /* 0x000fc400048060ff */
[----:B------:R-:W-:Y:S01]  /*14d4b0*/  LOP3.LUT R8, R46, 0xffff, RZ, 0xc0, !PT ;  /* 0x0000ffff2e087812 */ /* 0x000fe200078ec0ff */
[----:B------:R-:W3:Y:S01]  /*14d4c0*/  LDL.LU R39, [R1+0xb4] ;  /* 0x0000b40001277983 */ /* 0x000ee20000300800 */
[----:B------:R-:W-:Y:S02]  /*14d4d0*/  ISETP.LT.AND P2, PT, R18, UR40, !P0 ;  /* 0x0000002812007c0c */ /* 0x000fe4000c741270 */
[----:B------:R-:W-:Y:S01]  /*14d4e0*/  LOP3.LUT R10, R43, 0xffff, RZ, 0xc0, !PT ;  /* 0x0000ffff2b0a7812 */ /* 0x000fe200078ec0ff */
[----:B------:R-:W4:Y:S01]  /*14d4f0*/  LDL.LU R38, [R1+0xa4] ;  /* 0x0000a40001267983 */ /* 0x000f220000300800 */
[----:B-1----:R-:W-:Y:S02]  /*14d500*/  ISETP.LT.AND P1, PT, R20, UR54, !P0 ;  /* 0x0000003614007c0c */ /* 0x002fe4000c721270 */
[----:B------:R-:W-:Y:S01]  /*14d510*/  LOP3.LUT R9, R42, 0xffff, RZ, 0xc0, !PT ;  /* 0x0000ffff2a097812 */ /* 0x000fe200078ec0ff */
[----:B------:R-:W-:Y:S01]  /*14d520*/  VIADD R36, R33, 0x10 ;  /* 0x0000001021247836 */ /* 0x000fe20000000000 */
[----:B------:R-:W-:Y:S01]  /*14d530*/  @P3 LOP3.LUT R48, R48, 0x20, RZ, 0xfc, !PT ;  /* 0x0000002030303812 */ /* 0x000fe200078efcff */
[----:B------:R-:W0:Y:S03]  /*14d540*/  LDCU UR40, c[0x0][0x3b8] ;  /* 0x00007700ff2877ac */ /* 0x000e260008000800 */
[----:B------:R-:W-:Y:S01]  /*14d550*/  LOP3.LUT R48, R48, 0xfffffdff, RZ, 0xc0, !PT ;  /* 0xfffffdff30307812 */ /* 0x000fe200078ec0ff */
[----:B------:R-:W1:Y:S03]  /*14d560*/  LDCU UR38, c[0x0][0x3b8] ;  /* 0x00007700ff2677ac */ /* 0x000e660008000800 */
[----:B------:R-:W-:Y:S01]  /*14d570*/  @P2 LOP3.LUT R48, R48, 0x200, RZ, 0xfc, !PT ;  /* 0x0000020030302812 */ /* 0x000fe200078efcff */
[----:B------:R-:W0:Y:S01]  /*14d580*/  LDCU UR54, c[0x0][0x398] ;  /* 0x00007300ff3677ac */ /* 0x000e220008000800 */
[----:B------:R-:W-:-:S02]  /*14d590*/  ISETP.LT.AND P3, PT, R19, UR76, !P0 ;  /* 0x0000004c13007c0c */ /* 0x000fc4000c761270 */
        /* <DEDUP_REMOVED lines=20> */
[----:B------:R-:W1:Y:S01]  /*14d6e0*/  LDCU UR55, c[0x0][0x398] ;  /* 0x00007300ff3777ac */ /* 0x000e620008000800 */
[----:B------:R-:W-:-:S04]  /*14d6f0*/  LOP3.LUT R48, R48, 0xfffffffb, RZ, 0xc0, !PT ;  /* 0xfffffffb30307812 */ /* 0x000fc800078ec0ff */
[----:B------:R-:W-:Y:S02]  /*14d700*/  @P2 LOP3.LUT R48, R48, 0x4, RZ, 0xfc, !PT ;  /* 0x0000000430302812 */ /* 0x000fe400078efcff */
[----:B------:R-:W-:Y:S02]  /*14d710*/  ISETP.LT.AND P2, PT, R6, UR42, !P0 ;  /* 0x0000002a06007c0c */ /* 0x000fe4000c741270 */
[----:B------:R-:W-:Y:S01]  /*14d720*/  ISETP.LT.AND P3, PT, R4, UR37, !P0 ;  /* 0x0000002504007c0c */ /* 0x000fe2000c761270 */
[----:B0-----:R-:W-:Y:S01]  /*14d730*/  VIADD R7, R7, UR71 ;  /* 0x0000004707077c36 */ /* 0x001fe20008000000 */
[----:B------:R-:W-:Y:S01]  /*14d740*/  LOP3.LUT R48, R48, 0xfffffffd, RZ, 0xc0, !PT ;  /* 0xfffffffd30307812 */ /* 0x000fe200078ec0ff */
[----:B------:R-:W0:Y:S03]  /*14d750*/  LDCU UR37, c[0x0][0x398] ;  /* 0x00007300ff2577ac */ /* 0x000e260008000800 */
[----:B------:R-:W-:Y:S01]  /*14d760*/  @P1 LOP3.LUT R48, R48, 0x2, RZ, 0xfc, !PT ;  /* 0x0000000230301812 */ /* 0x000fe200078efcff */
[----:B------:R-:W0:Y:S01]  /*14d770*/  LDCU UR71, c[0x0][0x398] ;  /* 0x00007300ff4777ac */ /* 0x000e220008000800 */
[----:B------:R-:W-:-:S02]  /*14d780*/  ISETP.LT.AND P1, PT, R5, UR43, !P0 ;  /* 0x0000002b05007c0c */ /* 0x000fc4000c721270 */
[----:B------:R-:W-:Y:S02]  /*14d790*/  LOP3.LUT R48, R48, 0xfffffffe, RZ, 0xc0, !PT ;  /* 0xfffffffe30307812 */ /* 0x000fe400078ec0ff */
[----:B------:R-:W-:Y:S01]  /*14d7a0*/  @P2 LOP3.LUT R3, R3, 0x80000000, RZ, 0xfc, !PT ;  /* 0x8000000003032812 */ /* 0x000fe200078efcff */
[----:B------:R0:W-:Y:S01]  /*14d7b0*/  STL [R1+0x14], R7 ;  /* 0x0000140701007387 */ /* 0x0001e20000100800 */
[----:B------:R-:W-:Y:S01]  /*14d7c0*/  @P3 LOP3.LUT R48, R48, 0x1, RZ, 0xfc, !PT ;  /* 0x0000000130303812 */ /* 0x000fe200078efcff */
[----:B------:R-:W1:Y:S01]  /*14d7d0*/  LDCU.64 UR42, c[0x0][0x398] ;  /* 0x00007300ff2a77ac */ /* 0x000e620008000a00 */
[----:B------:R-:W-:Y:S02]  /*14d7e0*/  ISETP.LT.AND P3, PT, R16, UR50, !P0 ;  /* 0x0000003210007c0c */ /* 0x000fe4000c761270 */
[----:B------:R-:W-:Y:S01]  /*14d7f0*/  LOP3.LUT R3, R3, 0xbfffffff, RZ, 0xc0, !PT ;  /* 0xbfffffff03037812 */ /* 0x000fe200078ec0ff */
[----:B------:R-:W1:Y:S03]  /*14d800*/  LDCU UR50, c[0x0][0x398] ;  /* 0x00007300ff3277ac */ /* 0x000e660008000800 */
[----:B------:R-:W-:-:S02]  /*14d810*/  @P1 LOP3.LUT R3, R3, 0x40000000, RZ, 0xfc, !PT ;  /* 0x4000000003031812 */ /* 0x000fc400078efcff */
[----:B------:R-:W-:Y:S01]  /*14d820*/  ISETP.LT.AND P2, PT, R15, UR51, !P0 ;  /* 0x000000330f007c0c */ /* 0x000fe2000c741270 */
[----:B0-----:R-:W-:Y:S01]  /*14d830*/  VIADD R7, R7, UR72 ;  /* 0x0000004807077c36 */ /* 0x001fe20008000000 */
[----:B------:R-:W-:Y:S01]  /*14d840*/  LOP3.LUT R3, R3, 0xdfffffff, RZ, 0xc0, !PT ;  /* 0xdfffffff03037812 */ /* 0x000fe200078ec0ff */
[----:B------:R-:W0:Y:S03]  /*14d850*/  LDCU UR51, c[0x0][0x398] ;  /* 0x00007300ff3377ac */ /* 0x000e260008000800 */
[----:B------:R-:W-:Y:S01]  /*14d860*/  @P3 LOP3.LUT R3, R3, 0x20000000, RZ, 0xfc, !PT ;  /* 0x2000000003033812 */ /* 0x000fe200078efcff */
[----:B------:R-:W0:Y:S01]  /*14d870*/  LDCU UR72, c[0x0][0x398] ;  /* 0x00007300ff4877ac */ /* 0x000e220008000800 */
[----:B------:R-:W-:Y:S02]  /*14d880*/  ISETP.LT.AND P1, PT, R14, UR52, !P0 ;  /* 0x000000340e007c0c */ /* 0x000fe4000c721270 */
[----:B------:R-:W-:Y:S01]  /*14d890*/  LOP3.LUT R3, R3, 0xefffffff, RZ, 0xc0, !PT ;  /* 0xefffffff03037812 */ /* 0x000fe200078ec0ff */
[----:B------:R1:W-:Y:S01]  /*14d8a0*/  STL [R1+0x10], R7 ;  /* 0x0000100701007387 */ /* 0x0003e20000100800 */
[----:B------:R-:W-:Y:S01]  /*14d8b0*/  PRMT R37, R8, 0x3340, R9 ;  /* 0x0000334008257816 */ /* 0x000fe20000000009 */
[----:B------:R-:W0:Y:S01]  /*14d8c0*/  LDCU UR52, c[0x0][0x398] ;  /* 0x00007300ff3477ac */ /* 0x000e220008000800 */
[----:B------:R-:W-:-:S02]  /*14d8d0*/  @P2 LOP3.LUT R3, R3, 0x10000000, RZ, 0xfc, !PT ;  /* 0x1000000003032812 */ /* 0x000fc400078efcff */
[----:B------:R-:W-:Y:S01]  /*14d8e0*/  ISETP.LT.AND P0, PT, R17, UR53, !P0 ;  /* 0x0000003511007c0c */ /* 0x000fe2000c701270 */
[----:B------:R2:W-:Y:S01]  /*14d8f0*/  STL [R1+0x2b08], R8 ;  /* 0x002b080801007387 */ /* 0x0005e20000100800 */
[----:B------:R-:W-:Y:S01]  /*14d900*/  LOP3.LUT R3, R3, 0xf7ffffff, RZ, 0xc0, !PT ;  /* 0xf7ffffff03037812 */ /* 0x000fe200078ec0ff */
[----:B------:R-:W0:Y:S01]  /*14d910*/  LDCU UR53, c[0x0][0x398] ;  /* 0x00007300ff3577ac */ /* 0x000e220008000800 */
[----:B-1----:R-:W-:Y:S02]  /*14d920*/  VIADD R7, R7, UR73 ;  /* 0x0000004907077c36 */ /* 0x002fe40008000000 */
[----:B------:R-:W-:Y:S01]  /*14d930*/  @P1 LOP3.LUT R3, R3, 0x8000000, RZ, 0xfc, !PT ;  /* 0x0800000003031812 */ /* 0x000fe200078efcff */
[----:B------:R-:W-:Y:S01]  /*14d940*/  STL [R1+0x2b2c], R10 ;  /* 0x002b2c0a01007387 */ /* 0x000fe20000100800 */
[----:B------:R-:W-:Y:S01]  /*14d950*/  LOP3.LUT R11, R41, 0xffff, RZ, 0xc0, !PT ;  /* 0x0000ffff290b7812 */ /* 0x000fe200078ec0ff */
[----:B------:R-:W1:Y:S01]  /*14d960*/  LDCU UR73, c[0x0][0x398] ;  /* 0x00007300ff4977ac */ /* 0x000e620008000800 */
[----:B--2---:R-:W-:Y:S01]  /*14d970*/  VIADD R8, R7, UR75 ;  /* 0x0000004b07087c36 */ /* 0x004fe20008000000 */
[----:B------:R2:W-:Y:S01]  /*14d980*/  STL [R1+0x2b04], R9 ;  /* 0x002b040901007387 */ /* 0x0005e20000100800 */
[----:B------:R-:W-:Y:S01]  /*14d990*/  LOP3.LUT R3, R3, 0xfbffffff, RZ, 0xc0, !PT ;  /* 0xfbffffff03037812 */ /* 0x000fe200078ec0ff */
[----:B------:R-:W0:Y:S02]  /*14d9a0*/  LDCU UR75, c[0x0][0x3b8] ;  /* 0x00007700ff4b77ac */ /* 0x000e240008000800 */
[----:B------:R-:W-:Y:S04]  /*14d9b0*/  STL [R1+0xc], R7 ;  /* 0x00000c0701007387 */ /* 0x000fe80000100800 */
[----:B------:R-:W4:Y:S04]  /*14d9c0*/  LDL.LU R43, [R1+0xb8] ;  /* 0x0000b800012b7983 */ /* 0x000f280000300800 */
[----:B------:R-:W4:Y:S01]  /*14d9d0*/  LDL.LU R42, [R1+0x98] ;  /* 0x00009800012a7983 */ /* 0x000f220000300800 */
[----:B------:R-:W-:-:S03]  /*14d9e0*/  @P0 LOP3.LUT R3, R3, 0x4000000, RZ, 0xfc, !PT ;  /* 0x0400000003030812 */ /* 0x000fc600078efcff */
[----:B------:R0:W-:Y:S01]  /*14d9f0*/  STL [R1+0x8], R8 ;  /* 0x0000080801007387 */ /* 0x0001e20000100800 */
[----:B------:R-:W-:Y:S01]  /*14da00*/  ISETP.GE.AND P0, PT, R36, UR39, PT ;  /* 0x0000002724007c0c */ /* 0x000fe2000bf06270 */
[----:B------:R-:W1:Y:S01]  /*14da10*/  LDCU UR39, c[0x0][0x3b8] ;  /* 0x00007700ff2777ac */ /* 0x000e620008000800 */
[----:B--2---:R-:W-:Y:S02]  /*14da20*/  LOP3.LUT R9, R45, 0xffff, RZ, 0xc0, !PT ;  /* 0x0000ffff2d097812 */ /* 0x004fe400078ec0ff */
[----:B------:R-:W-:Y:S01]  /*14da30*/  PRMT R36, R10, 0x3340, R0 ;  /* 0x000033400a247816 */ /* 0x000fe20000000000 */
[----:B0-----:R-:W-:Y:S01]  /*14da40*/  VIADD R8, R8, UR76 ;  /* 0x0000004c08087c36 */ /* 0x001fe20008000000 */
[----:B------:R-:W-:Y:S01]  /*14da50*/  LOP3.LUT R10, R40, 0xffff, RZ, 0xc0, !PT ;  /* 0x0000ffff280a7812 */ /* 0x000fe200078ec0ff */
[----:B------:R-:W0:Y:S03]  /*14da60*/  LDCU UR76, c[0x0][0x3b8] ;  /* 0x00007700ff4c77ac */ /* 0x000e260008000800 */
[----:B------:R2:W-:Y:S01]  /*14da70*/  STL [R1+0x4], R8 ;  /* 0x0000040801007387 */ /* 0x0005e20000100800 */
[----:B------:R-:W-:-:S03]  /*14da80*/  PRMT R60, R9, 0x3340, R10 ;  /* 0x00003340093c7816 */ /* 0x000fc6000000000a */
[----:B------:R-:W-:Y:S01]  /*14da90*/  STL [R1+0x2b10], R9 ;  /* 0x002b100901007387 */ /* 0x000fe20000100800 */
[----:B--2---:R-:W-:-:S03]  /*14daa0*/  VIADD R8, R8, UR41 ;  /* 0x0000002908087c36 */ /* 0x004fc60008000000 */
[----:B------:R-:W-:Y:S04]  /*14dab0*/  STL [R1+0x2b14], R11 ;  /* 0x002b140b01007387 */ /* 0x000fe80000100800 */
[----:B------:R2:W-:Y:S04]  /*14dac0*/  STL [R1+0x2b0c], R10 ;  /* 0x002b0c0a01007387 */ /* 0x0005e80000100800 */
[----:B------:R3:W-:Y:S01]  /*14dad0*/  STL [R1], R8 ;  /* 0x0000000801007387 */ /* 0x0007e20000100800 */
[----:B--2---:R-:W-:-:S03]  /*14dae0*/  LOP3.LUT R10, R61, 0xffff, RZ, 0xc0, !PT ;  /* 0x0000ffff3d0a7812 */ /* 0x004fc600078ec0ff */
[----:B------:R-:W2:Y:S01]  /*14daf0*/  LDL.LU R61, [R1+0x8084] ;  /* 0x00808400013d7983 */ /* 0x000ea20000300800 */
[----:B------:R-:W-:Y:S01]  /*14db00*/  PRMT R7, R37, 0x5410, R36 ;  /* 0x0000541025077816 */ /* 0x000fe20000000024 */
[----:B------:R-:W-:Y:S01]  /*14db10*/  VIADD R36, R8, UR40 ;  /* 0x0000002808247c36 */ /* 0x000fe20008000000 */
[--C-:B------:R-:W-:Y:S01]  /*14db20*/  PRMT R40, R10, 0x3340, R0.reuse ;  /* 0x000033400a287816 */ /* 0x100fe20000000000 */
[----:B------:R-:W0:Y:S01]  /*14db30*/  LDCU.64 UR40, c[0x0][0x398] ;  /* 0x00007300ff2877ac */ /* 0x000e220008000a00 */
[----:B------:R-:W-:Y:S02]  /*14db40*/  PRMT R37, R11, 0x3340, R0 ;  /* 0x000033400b257816 */ /* 0x000fe40000000000 */
[----:B------:R-:W-:Y:S01]  /*14db50*/  ISETP.LT.AND P3, PT, R22, UR42, !P0 ;  /* 0x0000002a16007c0c */ /* 0x000fe2000c761270 */
[----:B------:R-:W0:Y:S01]  /*14db60*/  LDCU UR42, c[0x0][0x3b8] ;  /* 0x00007700ff2a77ac */ /* 0x000e220008000800 */
[----:B------:R-:W-:Y:S02]  /*14db70*/  ISETP.LT.AND P2, PT, R18, UR56, !P0 ;  /* 0x0000003812007c0c */ /* 0x000fe4000c741270 */
[----:B------:R-:W-:Y:S01]  /*14db80*/  LOP3.LUT R3, R3, 0xffdfffff, RZ, 0xc0, !PT ;  /* 0xffdfffff03037812 */ /* 0x000fe200078ec0ff */
[----:B------:R-:W0:Y:S01]  /*14db90*/  LDCU UR56, c[0x0][0x3b8] ;  /* 0x00007700ff3877ac */ /* 0x000e220008000800 */
[----:B------:R-:W-:-:S02]  /*14dba0*/  ISETP.LT.AND P1, PT, R20, UR57, !P0 ;  /* 0x0000003914007c0c */ /* 0x000fc4000c721270 */
[----:B---3--:R-:W-:Y:S01]  /*14dbb0*/  LOP3.LUT R8, R39, 0xffff, RZ, 0xc0, !PT ;  /* 0x0000ffff27087812 */ /* 0x008fe200078ec0ff */
[----:B------:R-:W3:Y:S01]  /*14dbc0*/  LDCU UR57, c[0x0][0x3b8] ;  /* 0x00007700ff3977ac */ /* 0x000ee20008000800 */
[----:B----4-:R-:W-:-:S03]  /*14dbd0*/  LOP3.LUT R9, R38, 0xffff, RZ, 0xc0, !PT ;  /* 0x0000ffff26097812 */ /* 0x010fc600078ec0ff */
[----:B------:R4:W-:Y:S01]  /*14dbe0*/  STL [R1+0x2b1c], R8 ;  /* 0x002b1c0801007387 */ /* 0x0009e20000100800 */
[----:B------:R-:W-:-:S03]  /*14dbf0*/  PRMT R41, R8, 0x3340, R9 ;  /* 0x0000334008297816 */ /* 0x000fc60000000009 */
[----:B------:R0:W-:Y:S04]  /*14dc00*/  STL [R1+0x2b30], R10 ;  /* 0x002b300a01007387 */ /* 0x0001e80000100800 */
[----:B------:R2:W-:Y:S01]  /*14dc10*/  STL [R1+0x2b18], R9 ;  /* 0x002b180901007387 */ /* 0x0005e20000100800 */
        /* <DEDUP_REMOVED lines=13> */
[----:B------:R-:W-:Y:S02]  /*14dcf0*/  LOP3.LUT R3, R3, 0xffbfffff, RZ, 0xc0, !PT ;  /* 0xffbfffff03037812 */ /* 0x000fe400078ec0ff */
[----:B----4-:R-:W-:Y:S02]  /*14dd00*/  LOP3.LUT R8, R43, 0xffff, RZ, 0xc0, !PT ;  /* 0x0000ffff2b087812 */ /* 0x010fe400078ec0ff */
[----:B0-----:R-:W-:Y:S02]  /*14dd10*/  LOP3.LUT R10, R42, 0xffff, RZ, 0xc0, !PT ;  /* 0x0000ffff2a0a7812 */ /* 0x001fe400078ec0ff */
[----:B--2---:R-:W-:-:S02]  /*14dd20*/  LOP3.LUT R9, R61, 0xffff, RZ, 0xc0, !PT ;  /* 0x0000ffff3d097812 */ /* 0x004fc400078ec0ff */
[----:B------:R-:W2:Y:S02]  /*14dd30*/  LDL.LU R61, [R1+0x8080] ;  /* 0x00808000013d7983 */ /* 0x000ea40000300800 */
[----:B------:R-:W-:Y:S02]  /*14dd40*/  PRMT R45, R8, 0x3340, R9 ;  /* 0x00003340082d7816 */ /* 0x000fe40000000009 */
[----:B------:R-:W-:Y:S04]  /*14dd50*/  STL [R1+0x2b24], R8 ;  /* 0x002b240801007387 */ /* 0x000fe80000100800 */
[----:B------:R-:W-:Y:S04]  /*14dd60*/  STL [R1+0x2b28], R10 ;  /* 0x002b280a01007387 */ /* 0x000fe80000100800 */
[----:B------:R0:W-:Y:S04]  /*14dd70*/  STL [R1+0x2b20], R9 ;  /* 0x002b200901007387 */ /* 0x0001e80000100800 */
[----:B0-----:R-:W4:Y:S04]  /*14dd80*/  LDL.LU R9, [R1+0x90] ;  /* 0x0000900001097983 */ /* 0x001f280000300800 */
[----:B------:R-:W3:Y:S01]  /*14dd90*/  LDL.LU R11, [R1+0x8c] ;  /* 0x00008c00010b7983 */ /* 0x000ee20000300800 */
[----:B------:R-:W-:-:S02]  /*14dda0*/  @P2 LOP3.LUT R3, R3, 0x400000, RZ, 0xfc, !PT ;  /* 0x0040000003032812 */ /* 0x000fc400078efcff */
[----:B------:R-:W-:Y:S01]  /*14ddb0*/  ISETP.LT.AND P3, PT, R23, UR61, !P0 ;  /* 0x0000003d17007c0c */ /* 0x000fe2000c761270 */
[----:B------:R-:W4:Y:S01]  /*14ddc0*/  LDL.LU R47, [R1+0x88] ;  /* 0x00008800012f7983 */ /* 0x000f220000300800 */
        /* <DEDUP_REMOVED lines=34> */
[----:B------:R-:W-:Y:S01]  /*14dff0*/  PRMT R60, R60, 0x5410, R37 ;  /* 0x000054103c3c7816 */ /* 0x000fe20000000025 */
[----:B------:R-:W-:Y:S01]  /*14e000*/  VIADD R37, R36, UR38 ;  /* 0x0000002624257c36 */ /* 0x000fe20008000000 */
[----:B------:R-:W-:Y:S02]  /*14e010*/  @P2 LOP3.LUT R3, R3, 0x1000, RZ, 0xfc, !PT ;  /* 0x0000100003032812 */ /* 0x000fe400078efcff */
[----:B------:R-:W-:Y:S01]  /*14e020*/  ISETP.LT.AND P0, PT, R17, UR70, !P0 ;  /* 0x0000004611007c0c */ /* 0x000fe2000c701270 */
[----:B-1----:R-:W-:Y:S01]  /*14e030*/  VIADD R38, R37, UR39 ;  /* 0x0000002725267c36 */ /* 0x002fe20008000000 */
[----:B------:R-:W1:Y:S01]  /*14e040*/  LDCU.64 UR38, c[0x0][0x398] ;  /* 0x00007300ff2677ac */ /* 0x000e620008000a00 */
[----:B------:R-:W-:-:S02]  /*14e050*/  LOP3.LUT R3, R3, 0xfffff7ff, RZ, 0xc0, !PT ;  /* 0xfffff7ff03037812 */ /* 0x000fc400078ec0ff */
[----:B------:R-:W-:Y:S01]  /*14e060*/  PRMT R43, R10, 0x3340, R0 ;  /* 0x000033400a2b7816 */ /* 0x000fe20000000000 */
[----:B------:R-:W0:Y:S01]  /*14e070*/  LDCU UR70, c[0x0][0x398] ;  /* 0x00007300ff4677ac */ /* 0x000e220008000800 */
[----:B------:R-:W-:Y:S02]  /*14e080*/  @P1 LOP3.LUT R3, R3, 0x800, RZ, 0xfc, !PT ;  /* 0x0000080003031812 */ /* 0x000fe400078efcff */
[----:B------:R-:W-:Y:S01]  /*14e090*/  PRMT R13, R45, 0x5410, R43 ;  /* 0x000054102d0d7816 */ /* 0x000fe2000000002b */
[----:B------:R-:W-:Y:S01]  /*14e0a0*/  VIADD R43, R33, 0xf ;  /* 0x0000000f212b7836 */ /* 0x000fe20000000000 */
[----:B------:R-:W-:-:S04]  /*14e0b0*/  LOP3.LUT R3, R3, 0xfffffbff, RZ, 0xc0, !PT ;  /* 0xfffffbff03037812 */ /* 0x000fc800078ec0ff */
[----:B------:R-:W-:Y:S02]  /*14e0c0*/  @P0 LOP3.LUT R3, R3, 0x400, RZ, 0xfc, !PT ;  /* 0x0000040003030812 */ /* 0x000fe400078efcff */
[----:B------:R-:W-:Y:S01]  /*14e0d0*/  ISETP.GE.AND P0, PT, R43, UR43, PT ;  /* 0x0000002b2b007c0c */ /* 0x000fe2000bf06270 */
[----:B------:R-:W0:Y:S03]  /*14e0e0*/  LDCU UR43, c[0x0][0x398] ;  /* 0x00007300ff2b77ac */ /* 0x000e260008000800 */
[----:B-1----:R-:W-:Y:S01]  /*14e0f0*/  ISETP.LT.AND P1, PT, R22, UR38, !P0 ;  /* 0x0000002616007c0c */ /* 0x002fe2000c721270 */
[----:B------:R-:W1:Y:S01]  /*14e100*/  LDCU UR38, c[0x0][0x398] ;  /* 0x00007300ff2677ac */ /* 0x000e620008000800 */
[----:B------:R-:W-:Y:S01]  /*14e110*/  LOP3.LUT R3, R3, 0xffffffdf, RZ, 0xc0, !PT ;  /* 0xffffffdf03037812 */ /* 0x000fe200078ec0ff */
[----:B------:R-:W-:Y:S01]  /*14e120*/  VIADD R39, R38, UR42 ;  /* 0x0000002a26277c36 */ /* 0x000fe20008000000 */
[----:B------:R-:W0:Y:S09]  /*14e130*/  LDCU UR42, c[0x0][0x398] ;  /* 0x00007300ff2a77ac */ /* 0x000e320008000800 */
[----:B------:R-:W-:-:S02]  /*14e140*/  @P1 LOP3.LUT R3, R3, 0x20, RZ, 0xfc, !PT ;  /* 0x0000002003031812 */ /* 0x000fc400078efcff */
[----:B------:R-:W-:Y:S01]  /*14e150*/  ISETP.LT.AND P1, PT, R18, UR45, !P0 ;  /* 0x0000002d12007c0c */ /* 0x000fe2000c721270 */
[----:B------:R-:W0:Y:S01]  /*14e160*/  LDCU UR45, c[0x0][0x398] ;  /* 0x00007300ff2d77ac */ /* 0x000e220008000800 */
[----:B------:R-:W-:Y:S02]  /*14e170*/  LOP3.LUT R3, R3, 0xfffffdff, RZ, 0xc0, !PT ;  /* 0xfffffdff03037812 */ /* 0x000fe400078ec0ff */
[----:B-1----:R-:W-:Y:S01]  /*14e180*/  ISETP.LT.AND P3, PT, R20, UR38, !P0 ;  /* 0x0000002614007c0c */ /* 0x002fe2000c761270 */
[----:B------:R-:W1:Y:S01]  /*14e190*/  LDCU UR38, c[0x0][0x398] ;  /* 0x00007300ff2677ac */ /* 0x000e620008000800 */
[----:B0-----:R-:W-:Y:S01]  /*14e1a0*/  ISETP.LT.AND P2, PT, R19, UR43, !P0 ;  /* 0x0000002b13007c0c */ /* 0x001fe2000c741270 */
[----:B------:R-:W0:Y:S06]  /*14e1b0*/  LDCU UR43, c[0x0][0x398] ;  /* 0x00007300ff2b77ac */ /* 0x000e2c0008000800 */
[----:B------:R-:W-:-:S04]  /*14e1c0*/  @P1 LOP3.LUT R3, R3, 0x200, RZ, 0xfc, !PT ;  /* 0x0000020003031812 */ /* 0x000fc800078efcff */
        /* <DEDUP_REMOVED lines=8> */
[----:B------:R-:W-:Y:S01]  /*14e250*/  ISETP.LT.AND P1, PT, R24, UR77, !P0 ;  /* 0x0000004d18007c0c */ /* 0x000fe2000c721270 */
[----:B------:R-:W0:Y:S01]  /*14e260*/  LDCU UR77, c[0x0][0x398] ;  /* 0x00007300ff4d77ac */ /* 0x000e220008000800 */
[----:B-1----:R-:W-:Y:S02]  /*14e270*/  ISETP.LT.AND P3, PT, R23, UR38, !P0 ;  /* 0x0000002617007c0c */ /* 0x002fe4000c761270 */
[----:B------:R-:W-:Y:S01]  /*14e280*/  LOP3.LUT R3, R3, 0xffffffef, RZ, 0xc0, !PT ;  /* 0xffffffef03037812 */ /* 0x000fe200078ec0ff */
[----:B------:R-:W1:Y:S01]  /*14e290*/  LDCU UR38, c[0x0][0x398] ;  /* 0x00007300ff2677ac */ /* 0x000e620008000800 */
[----:B0-----:R-:W-:-:S07]  /*14e2a0*/  ISETP.LT.AND P2, PT, R25, UR43, !P0 ;  /* 0x0000002b19007c0c */ /* 0x001fce000c741270 */
[----:B------:R-:W-:-:S04]  /*14e2b0*/  @P1 LOP3.LUT R3, R3, 0x10, RZ, 0xfc, !PT ;  /* 0x0000001003031812 */ /* 0x000fc800078efcff */
[----:B------:R-:W-:-:S04]  /*14e2c0*/  LOP3.LUT R3, R3, 0xfffffff7, RZ, 0xc0, !PT ;  /* 0xfffffff703037812 */ /* 0x000fc800078ec0ff */
[----:B------:R-:W-:Y:S02]  /*14e2d0*/  @P3 LOP3.LUT R3, R3, 0x8, RZ, 0xfc, !PT ;  /* 0x0000000803033812 */ /* 0x000fe400078efcff */
[----:B------:R-:W-:Y:S01]  /*14e2e0*/  ISETP.LT.AND P1, PT, R35, UR42, !P0 ;  /* 0x0000002a23007c0c */ /* 0x000fe2000c721270 */
[----:B------:R-:W0:Y:S01]  /*14e2f0*/  LDCU.64 UR42, c[0x0][0x398] ;  /* 0x00007300ff2a77ac */ /* 0x000e220008000a00 */
[----:B------:R-:W-:-:S04]  /*14e300*/  LOP3.LUT R3, R3, 0xfffffffb, RZ, 0xc0, !PT ;  /* 0xfffffffb03037812 */ /* 0x000fc800078ec0ff */
[----:B------:R-:W-:Y:S02]  /*14e310*/  @P2 LOP3.LUT R3, R3, 0x4, RZ, 0xfc, !PT ;  /* 0x0000000403032812 */ /* 0x000fe400078efcff */
[----:B------:R-:W-:Y:S02]  /*14e320*/  ISETP.LT.AND P2, PT, R6, UR45, !P0 ;  /* 0x0000002d06007c0c */ /* 0x000fe4000c741270 */
        /* <DEDUP_REMOVED lines=9> */
[----:B------:R-:W-:Y:S01]  /*14e3c0*/  PRMT R12, R41, 0x5410, R40 ;  /* 0x00005410290c7816 */ /* 0x000fe20000000028 */
[----:B------:R-:W-:Y:S01]  /*14e3d0*/  VIADD R40, R39, UR60 ;  /* 0x0000003c27287c36 */ /* 0x000fe20008000000 */
[----:B--2---:R-:W-:Y:S02]  /*14e3e0*/  LOP3.LUT R61, R61, 0x7fffffff, RZ, 0xc0, !PT ;  /* 0x7fffffff3d3d7812 */ /* 0x004fe400078ec0ff */
[----:B---3--:R-:W-:Y:S01]  /*14e3f0*/  LOP3.LUT R10, R11, 0xffff, RZ, 0xc0, !PT ;  /* 0x0000ffff0b0a7812 */ /* 0x008fe200078ec0ff */
[----:B------:R-:W-:Y:S01]  /*14e400*/  VIADD R45, R33, 0xd ;  /* 0x0000000d212d7836 */ /* 0x000fe20000000000 */
[----:B------:R-:W-:Y:S01]  /*14e410*/  @P2 LOP3.LUT R61, R61, 0x80000000, RZ, 0xfc, !PT ;  /* 0x800000003d3d2812 */ /* 0x000fe200078efcff */
[----:B------:R-:W2:Y:S03]  /*14e420*/  LDCU UR60, c[0x0][0x3b8] ;  /* 0x00007700ff3c77ac */ /* 0x000ea60008000800 */
[----:B------:R-:W-:-:S04]  /*14e430*/  LOP3.LUT R61, R61, 0xbfffffff, RZ, 0xc0, !PT ;  /* 0xbfffffff3d3d7812 */ /* 0x000fc800078ec0ff */
[----:B------:R-:W-:Y:S02]  /*14e440*/  @P1 LOP3.LUT R61, R61, 0x40000000, RZ, 0xfc, !PT ;  /* 0x400000003d3d1812 */ /* 0x000fe400078efcff */
[----:B------:R-:W-:Y:S01]  /*14e450*/  ISETP.LT.AND P2, PT, R15, UR47, !P0 ;  /* 0x0000002f0f007c0c */ /* 0x000fe2000c741270 */
[----:B------:R-:W-:Y:S01]  /*14e460*/  VIADD R41, R40, UR61 ;  /* 0x0000003d28297c36 */ /* 0x000fe20008000000 */
[----:B------:R-:W-:Y:S01]  /*14e470*/  LOP3.LUT R61, R61, 0xdfffffff, RZ, 0xc0, !PT ;  /* 0xdfffffff3d3d7812 */ /* 0x000fe200078ec0ff */
[----:B------:R-:W3:Y:S03]  /*14e480*/  LDCU.64 UR46, c[0x0][0x398] ;  /* 0x00007300ff2e77ac */ /* 0x000ee60008000a00 */
[----:B------:R-:W-:Y:S01]  /*14e490*/  @P3 LOP3.LUT R61, R61, 0x20000000, RZ, 0xfc, !PT ;  /* 0x200000003d3d3812 */ /* 0x000fe200078efcff */
[----:B------:R-:W0:Y:S01]  /*14e4a0*/  LDCU UR61, c[0x0][0x3b8] ;  /* 0x00007700ff3d77ac */ /* 0x000e220008000800 */
[----:B------:R-:W-:-:S02]  /*14e4b0*/  ISETP.LT.AND P1, PT, R14, UR48, !P0 ;  /* 0x000000300e007c0c */ /* 0x000fc4000c721270 */
[----:B------:R-:W-:-:S04]  /*14e4c0*/  LOP3.LUT R61, R61, 0xefffffff, RZ, 0xc0, !PT ;  /* 0xefffffff3d3d7812 */ /* 0x000fc800078ec0ff */
[----:B------:R-:W-:Y:S02]  /*14e4d0*/  @P2 LOP3.LUT R61, R61, 0x10000000, RZ, 0xfc, !PT ;  /* 0x100000003d3d2812 */ /* 0x000fe400078efcff */
[----:B------:R-:W-:Y:S01]  /*14e4e0*/  ISETP.LT.AND P0, PT, R17, UR49, !P0 ;  /* 0x0000003111007c0c */ /* 0x000fe2000c701270 */
[----:B------:R-:W-:Y:S01]  /*14e4f0*/  VIADD R42, R41, UR62 ;  /* 0x0000003e292a7c36 */ /* 0x000fe20008000000 */
[----:B------:R-:W-:Y:S01]  /*14e500*/  LOP3.LUT R61, R61, 0xf7ffffff, RZ, 0xc0, !PT ;  /* 0xf7ffffff3d3d7812 */ /* 0x000fe200078ec0ff */
[----:B------:R-:W1:Y:S03]  /*14e510*/  LDCU UR62, c[0x0][0x3b8] ;  /* 0x00007700ff3e77ac */ /* 0x000e660008000800 */
[----:B------:R-:W-:Y:S01]  /*14e520*/  @P1 LOP3.LUT R61, R61, 0x8000000, RZ, 0xfc, !PT ;  /* 0x080000003d3d1812 */ /* 0x000fe200078efcff */
[----:B------:R-:W-:Y:S01]  /*14e530*/  VIADD R43, R42, UR75 ;  /* 0x0000004b2a2b7c36 */ /* 0x000fe20008000000 */
[----:B------:R-:W-:Y:S01]  /*14e540*/  LOP3.LUT R11, R44, 0xffff, RZ, 0xc0, !PT ;  /* 0x0000ffff2c0b7812 */ /* 0x000fe200078ec0ff */
[----:B------:R-:W-:Y:S01]  /*14e550*/  VIADD R44, R33, 0xe ;  /* 0x0000000e212c7836 */ /* 0x000fe20000000000 */
[----:B------:R-:W-:Y:S01]  /*14e560*/  LOP3.LUT R61, R61, 0xfbffffff, RZ, 0xc0, !PT ;  /* 0xfbffffff3d3d7812 */ /* 0x000fe200078ec0ff */
[----:B------:R-:W-:Y:S01]  /*14e570*/  VIADD R46, R43, UR76 ;  /* 0x0000004c2b2e7c36 */ /* 0x000fe20008000000 */
[----:B------:R-:W1:Y:S02]  /*14e580*/  LDCU UR76, c[0x0][0x398] ;  /* 0x00007300ff4c77ac */ /* 0x000e640008000800 */
[----:B------:R-:W-:-:S02]  /*14e590*/  @P0 LOP3.LUT R61, R61, 0x4000000, RZ, 0xfc, !PT ;  /* 0x040000003d3d0812 */ /* 0x000fc400078efcff */
[----:B------:R-:W-:Y:S01]  /*14e5a0*/  ISETP.GE.AND P0, PT, R44, UR39, PT ;  /* 0x000000272c007c0c */ /* 0x000fe2000bf06270 */
[----:B------:R-:W1:Y:S03]  /*14e5b0*/  LDCU UR75, c[0x0][0x398] ;  /* 0x00007300ff4b77ac */ /* 0x000e660008000800 */
[----:B0-----:R-:W-:Y:S01]  /*14e5c0*/  ISETP.LT.AND P1, PT, R22, UR42, !P0 ;  /* 0x0000002a16007c0c */ /* 0x001fe2000c721270 */
[----:B------:R-:W0:Y:S01]  /*14e5d0*/  LDCU.64 UR48, c[0x0][0x398] ;  /* 0x00007300ff3077ac */ /* 0x000e220008000a00 */
[----:B------:R-:W-:-:S11]  /*14e5e0*/  LOP3.LUT R61, R61, 0xffdfffff, RZ, 0xc0, !PT ;  /* 0xffdfffff3d3d7812 */ /* 0x000fd600078ec0ff */
[----:B------:R-:W-:Y:S02]  /*14e5f0*/  @P1 LOP3.LUT R61, R61, 0x200000, RZ, 0xfc, !PT ;  /* 0x002000003d3d1812 */ /* 0x000fe400078efcff */
[----:B-1----:R-:W-:Y:S01]  /*14e600*/  ISETP.LT.AND P1, PT, R18, UR76, !P0 ;  /* 0x0000004c12007c0c */ /* 0x002fe2000c721270 */
[----:B------:R-:W1:Y:S01]  /*14e610*/  LDCU UR76, c[0x0][0x398] ;  /* 0x00007300ff4c77ac */ /* 0x000e620008000800 */
        /* <DEDUP_REMOVED lines=8> */
[----:B------:R-:W-:Y:S01]  /*14e6a0*/  ISETP.LT.AND P1, PT, R21, UR38, !P0 ;  /* 0x0000002615007c0c */ /* 0x000fe2000c721270 */
[----:B------:R-:W2:Y:S01]  /*14e6b0*/  LDCU UR38, c[0x0][0x398] ;  /* 0x00007300ff2677ac */ /* 0x000ea20008000800 */
[----:B------:R-:W-:-:S04]  /*14e6c0*/  LOP3.LUT R61, R61, 0xff7fffff, RZ, 0xc0, !PT ;  /* 0xff7fffff3d3d7812 */ /* 0x000fc800078ec0ff */
[----:B------:R-:W-:Y:S02]  /*14e6d0*/  @P2 LOP3.LUT R61, R61, 0x800000, RZ, 0xfc, !PT ;  /* 0x008000003d3d2812 */ /* 0x000fe400078efcff */
[----:B-1----:R-:W-:Y:S02]  /*14e6e0*/  ISETP.LT.AND P2, PT, R24, UR76, !P0 ;  /* 0x0000004c18007c0c */ /* 0x002fe4000c741270 */
[----:B------:R-:W-:-:S04]  /*14e6f0*/  LOP3.LUT R61, R61, 0xffbfffff, RZ, 0xc0, !PT ;  /* 0xffbfffff3d3d7812 */ /* 0x000fc800078ec0ff */
[----:B------:R-:W-:Y:S02]  /*14e700*/  @P1 LOP3.LUT R61, R61, 0x400000, RZ, 0xfc, !PT ;  /* 0x004000003d3d1812 */ /* 0x000fe400078efcff */
[----:B0-----:R-:W-:Y:S02]  /*14e710*/  ISETP.LT.AND P1, PT, R23, UR75, !P0 ;  /* 0x0000004b17007c0c */ /* 0x001fe4000c721270 */
[----:B------:R-:W-:-:S04]  /*14e720*/  LOP3.LUT R61, R61, 0xffefffff, RZ, 0xc0, !PT ;  /* 0xffefffff3d3d7812 */ /* 0x000fc800078ec0ff */
[----:B------:R-:W-:Y:S02]  /*14e730*/  @P2 LOP3.LUT R61, R61, 0x100000, RZ, 0xfc, !PT ;  /* 0x001000003d3d2812 */ /* 0x000fe400078efcff */
[----:B------:R-:W-:Y:S02]  /*14e740*/  ISETP.LT.AND P3, PT, R25, UR77, !P0 ;  /* 0x0000004d19007c0c */ /* 0x000fe4000c761270 */
[----:B------:R-:W-:-:S04]  /*14e750*/  LOP3.LUT R61, R61, 0xfff7ffff, RZ, 0xc0, !PT ;  /* 0xfff7ffff3d3d7812 */ /* 0x000fc800078ec0ff */
[----:B------:R-:W-:Y:S02]  /*14e760*/  @P1 LOP3.LUT R61, R61, 0x80000, RZ, 0xfc, !PT ;  /* 0x000800003d3d1812 */ /* 0x000fe400078efcff */
[----:B--2---:R-:W-:Y:S02]  /*14e770*/  ISETP.LT.AND P2, PT, R35, UR38, !P0 ;  /* 0x0000002623007c0c */ /* 0x004fe4000c741270 */
[----:B------:R-:W-:-:S04]  /*14e780*/  LOP3.LUT R61, R61, 0xfffbffff, RZ, 0xc0, !PT ;  /* 0xfffbffff3d3d7812 */ /* 0x000fc800078ec0ff */
[----:B------:R-:W-:Y:S02]  /*14e790*/  @P3 LOP3.LUT R61, R61, 0x40000, RZ, 0xfc, !PT ;  /* 0x000400003d3d3812 */ /* 0x000fe400078efcff */
[----:B------:R-:W-:Y:S02]  /*14e7a0*/  ISETP.LT.AND P1, PT, R4, UR74, !P0 ;  /* 0x0000004a04007c0c */ /* 0x000fe4000c721270 */
        /* <DEDUP_REMOVED lines=18> */
[----:B------:R-:W-:Y:S02]  /*14e8d0*/  LOP3.LUT R61, R61, 0xfffff7ff, RZ, 0xc0, !PT ;  /* 0xfffff7ff3d3d7812 */ /* 0x000fe400078ec0ff */
[----:B------:R-:W-:Y:S02]  /*14e8e0*/  ISETP.GE.AND P0, PT, R45, UR43, PT ;  /* 0x0000002b2d007c0c */ /* 0x000fe4000bf06270 */
[----:B------:R-:W-:Y:S02]  /*14e8f0*/  @P2 LOP3.LUT R61, R61, 0x800, RZ, 0xfc, !PT ;  /* 0x000008003d3d2812 */ /* 0x000fe400078efcff */
[----:B------:R-:W-:-:S02]  /*14e900*/  ISETP.LT.AND P3, PT, R22, UR44, !P0 ;  /* 0x0000002c16007c0c */ /* 0x000fc4000c761270 */
        /* <DEDUP_REMOVED lines=27> */
[----:B------:R-:W-:Y:S02]  /*14eac0*/  ISETP.LT.AND P3, PT, R4, UR19, !P0 ;  /* 0x0000001304007c0c */ /* 0x000fe4000c761270 */
[----:B------:R-:W-:Y:S02]  /*14ead0*/  LOP3.LUT R61, R61, 0xfffffffd, RZ, 0xc0, !PT ;  /* 0xfffffffd3d3d7812 */ /* 0x000fe400078ec0ff */
[----:B------:R-:W-:Y:S02]  /*14eae0*/  LOP3.LUT R0, R0, 0x7fffffff, RZ, 0xc0, !PT ;  /* 0x7fffffff00007812 */ /* 0x000fe400078ec0ff */
[----:B------:R-:W-:-:S02]  /*14eaf0*/  @P1 LOP3.LUT R61, R61, 0x2, RZ, 0xfc, !PT ;  /* 0x000000023d3d1812 */ /* 0x000fc400078efcff */
[----:B------:R-:W-:Y:S02]  /*14eb00*/  ISETP.LT.AND P1, PT, R5, UR21, !P0 ;  /* 0x0000001505007c0c */ /* 0x000fe4000c721270 */
[----:B------:R-:W-:Y:S02]  /*14eb10*/  LOP3.LUT R61, R61, 0xfffffffe, RZ, 0xc0, !PT ;  /* 0xfffffffe3d3d7812 */ /* 0x000fe400078ec0ff */
[----:B------:R-:W-:Y:S02]  /*14eb20*/  @P2 LOP3.LUT R0, R0, 0x80000000, RZ, 0xfc, !PT ;  /* 0x8000000000002812 */ /* 0x000fe400078efcff */
        /* <DEDUP_REMOVED lines=9> */
[----:B----4-:R-:W-:Y:S02]  /*14ebc0*/  LOP3.LUT R8, R9, 0xffff, RZ, 0xc0, !PT ;  /* 0x0000ffff09087812 */ /* 0x010fe400078ec0ff */
[----:B------:R-:W-:Y:S02]  /*14ebd0*/  @P2 LOP3.LUT R0, R0, 0x10000000, RZ, 0xfc, !PT ;  /* 0x1000000000002812 */ /* 0x000fe400078efcff */
[----:B------:R-:W-:Y:S01]  /*14ebe0*/  LOP3.LUT R9, R47, 0xffff, RZ, 0xc0, !PT ;  /* 0x0000ffff2f097812 */ /* 0x000fe200078ec0ff */
[----:B------:R-:W-:Y:S01]  /*14ebf0*/  VIADD R47, R33, 0xc ;  /* 0x0000000c212f7836 */ /* 0x000fe20000000000 */
[----:B------:R-:W-:-:S02]  /*14ec00*/  LOP3.LUT R0, R0, 0xf7ffffff, RZ, 0xc0, !PT ;  /* 0xf7ffffff00007812 */ /* 0x000fc400078ec0ff */
[----:B------:R-:W-:Y:S02]  /*14ec10*/  ISETP.LT.AND P0, PT, R17, UR25, !P0 ;  /* 0x0000001911007c0c */ /* 0x000fe4000c701270 */
[----:B------:R-:W-:Y:S02]  /*14ec20*/  @P1 LOP3.LUT R0, R0, 0x8000000, RZ, 0xfc, !PT ;  /* 0x0800000000001812 */ /* 0x000fe400078efcff */
[----:B------:R-:W-:Y:S02]  /*14ec30*/  ISETP.GE.AND P1, PT, R47, UR45, PT ;  /* 0x0000002d2f007c0c */ /* 0x000fe4000bf26270 */
[----:B------:R-:W-:Y:S02]  /*14ec40*/  LOP3.LUT R0, R0, 0xfbffffff, RZ, 0xc0, !PT ;  /* 0xfbffffff00007812 */ /* 0x000fe400078ec0ff */
[----:B---3--:R-:W-:Y:S02]  /*14ec50*/  ISETP.LT.AND P4, PT, R22, UR46, !P1 ;  /* 0x0000002e16007c0c */ /* 0x008fe4000cf81270 */
[----:B------:R-:W-:-:S03]  /*14ec60*/  ISETP.LT.AND P3, PT, R18, UR26, !P1 ;  /* 0x0000001a12007c0c */ /* 0x000fc6000cf61270 */
[----:B------:R-:W-:-:S04]  /*14ec70*/  @P0 LOP3.LUT R0, R0, 0x4000000, RZ, 0xfc, !PT ;  /* 0x0400000000000812 */ /* 0x000fc800078efcff */
        /* <DEDUP_REMOVED lines=39> */
[----:B------:R-:W-:Y:S01]  /*14eef0*/  LOP3.LUT R0, R0, 0xfffffbff, RZ, 0xc0, !PT ;  /* 0xfffffbff00007812 */ /* 0x000fe200078ec0ff */
[----:B------:R0:W-:Y:S03]  /*14ef00*/  STL [R1+0x20], R46 ;  /* 0x0000202e01007387 */ /* 0x0001e60000100800 */
[----:B------:R-:W-:Y:S02]  /*14ef10*/  @P3 LOP3.LUT R0, R0, 0x400, RZ, 0xfc, !PT ;  /* 0x0000040000003812 */ /* 0x000fe400078efcff */
[----:B------:R-:W-:Y:S01]  /*14ef20*/  ISETP.LT.AND P1, PT, R17, UR55, !P1 ;  /* 0x0000003711007c0c */ /* 0x000fe2000cf21270 */
[----:B------:R-:W-:Y:S01]  /*14ef30*/  STL [R1+0x2b38], R8 ;  /* 0x002b380801007387 */ /* 0x000fe20000100800 */
[----:B------:R-:W-:Y:S01]  /*14ef40*/  LOP3.LUT R0, R0, 0xfffffdff, RZ, 0xc0, !PT ;  /* 0xfffffdff00007812 */ /* 0x000fe200078ec0ff */
[----:B0-----:R-:W-:-:S02]  /*14ef50*/  VIADD R46, R46, UR56 ;  /* 0x000000382e2e7c36 */ /* 0x001fc40008000000 */
[----:B------:R-:W-:Y:S01]  /*14ef60*/  STL [R1+0x2b34], R10 ;  /* 0x002b340a01007387 */ /* 0x000fe20000100800 */
[----:B------:R-:W-:-:S03]  /*14ef70*/  @P2 LOP3.LUT R0, R0, 0x200, RZ, 0xfc, !PT ;  /* 0x0000020000002812 */ /* 0x000fc600078efcff */
[----:B------:R-:W-:Y:S01]  /*14ef80*/  STL [R1+0x2b40], R9 ;  /* 0x002b400901007387 */ /* 0x000fe20000100800 */
[----:B------:R-:W-:-:S03]  /*14ef90*/  VIADD R44, R46, UR57 ;  /* 0x000000392e2c7c36 */ /* 0x000fc60008000000 */
[----:B------:R-:W-:Y:S01]  /*14efa0*/  STL [R1+0x2b3c], R11 ;  /* 0x002b3c0b01007387 */ /* 0x000fe20000100800 */
[----:B------:R-:W-:-:S03]  /*14efb0*/  ISETP.GE.AND P2, PT, R14, UR40, PT ;  /* 0x000000280e007c0c */ /* 0x000fc6000bf46270 */
[----:B------:R0:W-:Y:S01]  /*14efc0*/  STL [R1+0x24], R46 ;  /* 0x0000242e01007387 */ /* 0x0001e20000100800 */
[----:B------:R-:W-:Y:S01]  /*14efd0*/  LOP3.LUT R0, R0, 0xfffffeff, RZ, 0xc0, !PT ;  /* 0xfffffeff00007812 */ /* 0x000fe200078ec0ff */
[----:B0-----:R-:W-:-:S03]  /*14efe0*/  VIADD R46, R33, 0x2b ;  /* 0x0000002b212e7836 */ /* 0x001fc60000000000 */
[----:B------:R-:W-:Y:S02]  /*14eff0*/  @P1 LOP3.LUT R0, R0, 0x100, RZ, 0xfc, !PT ;  /* 0x0000010000001812 */ /* 0x000fe400078efcff */
[----:B------:R-:W-:Y:S02]  /*14f000*/  ISETP.GE.AND P0, PT, R46, UR41, PT ;  /* 0x000000292e007c0c */ /* 0x000fe4000bf06270 */
[----:B------:R-:W-:Y:S02]  /*14f010*/  LOP3.LUT R0, R0, 0xfffffffd, RZ, 0xc0, !PT ;  /* 0xfffffffd00007812 */ /* 0x000fe400078ec0ff */
[----:B------:R-:W-:Y:S02]  /*14f020*/  ISETP.LT.AND P3, PT, R14, UR36, !P0 ;  /* 0x000000240e007c0c */ /* 0x000fe4000c761270 */
[----:B------:R-:W-:Y:S02]  /*14f030*/  @P2 LOP3.LUT R0, R0, 0x2, RZ, 0xfc, !PT ;  /* 0x0000000200002812 */ /* 0x000fe400078efcff */
[----:B------:R-:W-:-:S02]  /*14f040*/  ISETP.GE.AND P1, PT, R17, UR63, PT ;  /* 0x0000003f11007c0c */ /* 0x000fc4000bf26270 */
[----:B------:R-:W-:Y:S02]  /*14f050*/  LOP3.LUT R0, R0, 0xffff7fff, RZ, 0xc0, !PT ;  /* 0xffff7fff00007812 */ /* 0x000fe400078ec0ff */
[----:B------:R-:W-:-:S05]  /*14f060*/  ISETP.GE.AND P2, PT, R16, UR65, PT ;  /* 0x0000004110007c0c */ /* 0x000fca000bf46270 */
[----:B------:R-:W-:-:S04]  /*14f070*/  @P3 LOP3.LUT R0, R0, 0x8000, RZ, 0xfc, !PT ;  /* 0x0000800000003812 */ /* 0x000fc800078efcff */
[----:B------:R-:W-:Y:S01]  /*14f080*/  LOP3.LUT R0, R0, 0xfffffffe, RZ, 0xc0, !PT ;  /* 0xfffffffe00007812 */ /* 0x000fe200078ec0ff */
[----:B------:R-:W-:Y:S02]  /*14f090*/  VIADD R47, R33, 0xb ;  /* 0x0000000b212f7836 */ /* 0x000fe40000000000 */
[----:B------:R-:W-:Y:S01]  /*14f0a0*/  VIADD R45, R44, UR58 ;  /* 0x0000003a2c2d7c36 */ /* 0x000fe20008000000 */
[----:B------:R-:W-:Y:S01]  /*14f0b0*/  @P1 LOP3.LUT R0, R0, 0x1, RZ, 0xfc, !PT ;  /* 0x0000000100001812 */ /* 0x000fe200078efcff */
[----:B------:R-:W2:Y:S01]  /*14f0c0*/  LDL.LU R33, [R1+0x807c] ;  /* 0x00807c0001217983 */ /* 0x000ea20000300800 */
[----:B------:R-:W-:Y:S02]  /*14f0d0*/  ISETP.LT.AND P1, PT, R17, UR64, !P0 ;  /* 0x0000004011007c0c */ /* 0x000fe4000c721270 */
[----:B------:R-:W-:Y:S01]  /*14f0e0*/  LOP3.LUT R0, R0, 0xfffffffb, RZ, 0xc0, !PT ;  /* 0xfffffffb00007812 */ /* 0x000fe200078ec0ff */
[----:B------:R-:W3:Y:S01]  /*14f0f0*/  LDL.LU R35, [R1+0x8078] ;  /* 0x0080780001237983 */ /* 0x000ee20000300800 */
[----:B------:R-:W-:-:S02]  /*14f100*/  ISETP.GE.AND P4, PT, R47, UR47, PT ;  /* 0x0000002f2f007c0c */ /* 0x000fc4000bf86270 */
[----:B------:R-:W-:Y:S01]  /*14f110*/  @P2 LOP3.LUT R0, R0, 0x4, RZ, 0xfc, !PT ;  /* 0x0000000400002812 */ /* 0x000fe200078efcff */
[----:B------:R-:W4:Y:S01]  /*14f120*/  LDL.LU R4, [R1+0x8074] ;  /* 0x0080740001047983 */ /* 0x000f220000300800 */
[----:B------:R-:W-:Y:S02]  /*14f130*/  ISETP.LT.AND P2, PT, R18, UR67, !P4 ;  /* 0x0000004312007c0c */ /* 0x000fe4000e741270 */
[----:B------:R-:W-:Y:S02]  /*14f140*/  LOP3.LUT R0, R0, 0xffffbfff, RZ, 0xc0, !PT ;  /* 0xffffbfff00007812 */ /* 0x000fe400078ec0ff */
[----:B------:R-:W-:Y:S01]  /*14f150*/  PRMT R7, R7, 0x4210, R8 ;  /* 0x0000421007077816 */ /* 0x000fe20000000008 */
[----:B------:R-:W-:Y:S01]  /*14f160*/  VIADD R46, R45, UR59 ;  /* 0x0000003b2d2e7c36 */ /* 0x000fe20008000000 */
[----:B------:R-:W-:Y:S01]  /*14f170*/  @P1 LOP3.LUT R0, R0, 0x4000, RZ, 0xfc, !PT ;  /* 0x0000400000001812 */ /* 0x000fe200078efcff */
[----:B------:R-:W2:Y:S01]  /*14f180*/  LDL.LU R6, [R1+0x8070] ;  /* 0x0080700001067983 */ /* 0x000ea20000300800 */
[----:B------:R-:W-:-:S02]  /*14f190*/  ISETP.LT.AND P3, PT, R20, UR68, !P4 ;  /* 0x0000004414007c0c */ /* 0x000fc4000e761270 */
[----:B------:R-:W-:Y:S01]  /*14f1a0*/  LOP3.LUT R0, R0, 0xffffff7f, RZ, 0xc0, !PT ;  /* 0xffffff7f00007812 */ /* 0x000fe200078ec0ff */
[----:B------:R-:W2:Y:S03]  /*14f1b0*/  LDL.LU R5, [R1+0x806c] ;  /* 0x00806c0001057983 */ /* 0x000ea60000300800 */
[----:B------:R-:W-:Y:S01]  /*14f1c0*/  @P2 LOP3.LUT R0, R0, 0x80, RZ, 0xfc, !PT ;  /* 0x0000008000002812 */ /* 0x000fe200078efcff */
[----:B------:R-:W2:Y:S01]  /*14f1d0*/  LDL.LU R8, [R1+0x8068] ;  /* 0x0080680001087983 */ /* 0x000ea20000300800 */
[----:B------:R-:W-:Y:S02]  /*14f1e0*/  ISETP.LT.AND P1, PT, R19, UR69, !P4 ;  /* 0x0000004513007c0c */ /* 0x000fe4000e721270 */
[----:B------:R-:W-:Y:S02]  /*14f1f0*/  LOP3.LUT R0, R0, 0xffffffbf, RZ, 0xc0, !PT ;  /* 0xffffffbf00007812 */ /* 0x000fe400078ec0ff */
[----:B------:R-:W-:Y:S01]  /*14f200*/  PRMT R60, R60, 0x4210, R10 ;  /* 0x000042103c3c7816 */ /* 0x000fe2000000000a */
[----:B------:R0:W-:Y:S01]  /*14f210*/  STL [R1+0x30], R7 ;  /* 0x0000300701007387 */ /* 0x0001e20000100800 */
[----:B------:R-:W-:Y:S01]  /*14f220*/  PRMT R12, R12, 0x4210, R9 ;  /* 0x000042100c0c7816 */ /* 0x000fe20000000009 */
[----:B------:R-:W-:Y:S01]  /*14f230*/  VIADD R47, R46, UR60 ;  /* 0x0000003c2e2f7c36 */ /* 0x000fe20008000000 */
[----:B------:R-:W-:-:S02]  /*14f240*/  @P3 LOP3.LUT R0, R0, 0x40, RZ, 0xfc, !PT ;  /* 0x0000004000003812 */ /* 0x000fc400078efcff */
[----:B------:R-:W-:Y:S02]  /*14f250*/  PRMT R13, R13, 0x4210, R11 ;  /* 0x000042100d0d7816 */ /* 0x000fe4000000000b */
[----:B------:R-:W-:Y:S01]  /*14f260*/  ISETP.LT.AND P2, PT, R21, UR70, !P4 ;  /* 0x0000004615007c0c */ /* 0x000fe2000e741270 */
[----:B0-----:R-:W2:Y:S01]  /*14f270*/  LDL.LU R7, [R1+0x8064] ;  /* 0x0080640001077983 */ /* 0x001ea20000300800 */
[----:B------:R-:W-:-:S03]  /*14f280*/  LOP3.LUT R0, R0, 0xffffffdf, RZ, 0xc0, !PT ;  /* 0xffffffdf00007812 */ /* 0x000fc600078ec0ff */
[----:B------:R-:W2:Y:S04]  /*14f290*/  LDL.LU R10, [R1+0x8060] ;  /* 0x00806000010a7983 */ /* 0x000ea80000300800 */
[----:B------:R0:W-:Y:S04]  /*14f2a0*/  STL [R1+0x34], R60 ;  /* 0x0000343c01007387 */ /* 0x0001e80000100800 */
[----:B------:R-:W2:Y:S04]  /*14f2b0*/  LDL.LU R9, [R1+0x805c] ;  /* 0x00805c0001097983 */ /* 0x000ea80000300800 */
[----:B------:R1:W-:Y:S01]  /*14f2c0*/  STL [R1+0x38], R12 ;  /* 0x0000380c01007387 */ /* 0x0003e20000100800 */
[----:B0-----:R-:W-:Y:S01]  /*14f2d0*/  VIADD R60, R47, UR61 ;  /* 0x0000003d2f3c7c36 */ /* 0x001fe20008000000 */
[----:B------:R-:W-:-:S02]  /*14f2e0*/  @P1 LOP3.LUT R0, R0, 0x20, RZ, 0xfc, !PT ;  /* 0x0000002000001812 */ /* 0x000fc400078efcff */
[----:B-1----:R-:W2:Y:S04]  /*14f2f0*/  LDL.LU R12, [R1+0x8058] ;  /* 0x00805800010c7983 */ /* 0x002ea80000300800 */
[----:B------:R-:W2:Y:S04]  /*14f300*/  LDL.LU R11, [R1+0x8054] ;  /* 0x00805400010b7983 */ /* 0x000ea80000300800 */
[----:B------:R0:W-:Y:S01]  /*14f310*/  STL [R1+0x3c], R13 ;  /* 0x00003c0d01007387 */ /* 0x0001e20000100800 */
[----:B------:R-:W-:Y:S02]  /*14f320*/  ISETP.LT.AND P3, PT, R22, UR48, !P4 ;  /* 0x0000003016007c0c */ /* 0x000fe4000e761270 */
[----:B------:R-:W-:Y:S01]  /*14f330*/  LOP3.LUT R0, R0, 0xffffffef, RZ, 0xc0, !PT ;  /* 0xffffffef00007812 */ /* 0x000fe200078ec0ff */
[----:B0-----:R-:W-:Y:S01]  /*14f340*/  VIADD R13, R60, UR62 ;  /* 0x0000003e3c0d7c36 */ /* 0x001fe20008000000 */
[----:B------:R-:W-:-:S04]  /*14f350*/  ISETP.GE.AND P5, PT, R15, UR66, PT ;  /* 0x000000420f007c0c */ /* 0x000fc8000bfa6270 */
[----:B------:R0:W-:Y:S01]  /*14f360*/  STL [R1+0x28], R13 ;  /* 0x0000280d01007387 */ /* 0x0001e20000100800 */
[----:B------:R-:W-:-:S03]  /*14f370*/  @P2 LOP3.LUT R0, R0, 0x10, RZ, 0xfc, !PT ;  /* 0x0000001000002812 */ /* 0x000fc600078efcff */
[----:B0-----:R-:W2:Y:S04]  /*14f380*/  LDL.LU R13, [R1+0x8050] ;  /* 0x00805000010d7983 */ /* 0x001ea80000300800 */
[----:B------:R-:W2:Y:S04]  /*14f390*/  LDL.LU R14, [R1+0x804c] ;  /* 0x00804c00010e7983 */ /* 0x000ea80000300800 */
[----:B------:R-:W2:Y:S01]  /*14f3a0*/  LDL.LU R16, [R1+0x8048] ;  /* 0x0080480001107983 */ /* 0x000ea20000300800 */
[----:B------:R-:W-:-:S03]  /*14f3b0*/  LOP3.LUT R0, R0, 0xfffffff7, RZ, 0xc0, !PT ;  /* 0xfffffff700007812 */ /* 0x000fc600078ec0ff */
[----:B------:R-:W2:Y:S04]  /*14f3c0*/  LDL.LU R15, [R1+0x8044] ;  /* 0x00804400010f7983 */ /* 0x000ea80000300800 */
[----:B------:R-:W2:Y:S04]  /*14f3d0*/  LDL.LU R17, [R1+0x8040] ;  /* 0x0080400001117983 */ /* 0x000ea80000300800 */
[----:B------:R-:W2:Y:S01]  /*14f3e0*/  LDL.LU R18, [R1+0x803c] ;  /* 0x00803c0001127983 */ /* 0x000ea20000300800 */
[----:B------:R-:W-:-:S03]  /*14f3f0*/  ISETP.LT.AND P1, PT, R24, UR71, !P4 ;  /* 0x0000004718007c0c */ /* 0x000fc6000e721270 */
[----:B------:R-:W2:Y:S01]  /*14f400*/  LDL.LU R20, [R1+0x8038] ;  /* 0x0080380001147983 */ /* 0x000ea20000300800 */
[----:B------:R-:W-:-:S03]  /*14f410*/  ISETP.LT.AND P2, PT, R23, UR72, !P4 ;  /* 0x0000004817007c0c */ /* 0x000fc6000e741270 */
[----:B------:R-:W2:Y:S01]  /*14f420*/  LDL.LU R19, [R1+0x8034] ;  /* 0x0080340001137983 */ /* 0x000ea20000300800 */
[----:B------:R-:W-:-:S03]  /*14f430*/  @P3 LOP3.LUT R0, R0, 0x8, RZ, 0xfc, !PT ;  /* 0x0000000800003812 */ /* 0x000fc600078efcff */
[----:B------:R-:W2:Y:S01]  /*14f440*/  LDL.LU R21, [R1+0x8030] ;  /* 0x0080300001157983 */ /* 0x000ea20000300800 */
[----:B------:R-:W-:-:S03]  /*14f450*/  ISETP.LT.AND P3, PT, R25, UR73, !P4 ;  /* 0x0000004919007c0c */ /* 0x000fc6000e761270 */
[----:B------:R-:W2:Y:S04]  /*14f460*/  LDL.LU R22, [R1+0x802c] ;  /* 0x00802c0001167983 */ /* 0x000ea80000300800 */
[----:B------:R-:W2:Y:S04]  /*14f470*/  LDL.LU R24, [R1+0x8028] ;  /* 0x0080280001187983 */ /* 0x000ea80000300800 */
[----:B------:R-:W2:Y:S04]  /*14f480*/  LDL.LU R23, [R1+0x8024] ;  /* 0x0080240001177983 */ /* 0x000ea80000300800 */
[----:B------:R-:W2:Y:S04]  /*14f490*/  LDL.LU R25, [R1+0x8020] ;  /* 0x0080200001197983 */ /* 0x000ea80000300800 */
[----:B------:R-:W-:Y:S01]  /*14f4a0*/  STL.64 [R1+0x85e0], R26 ;  /* 0x0085e01a01007387 */ /* 0x000fe20000100a00 */
[----:B------:R-:W-:Y:S01]  /*14f4b0*/  LOP3.LUT R2, R2, 0xfbffffff, RZ, 0xc0, !PT ;  /* 0xfbffffff02027812 */ /* 0x000fe200078ec0ff */
[----:B------:R-:W0:Y:S02]  /*14f4c0*/  LDCU.64 UR16, c[0x0][0x398] ;  /* 0x00007300ff1077ac */ /* 0x000e240008000a00 */
[----:B------:R1:W-:Y:S01]  /*14f4d0*/  STL.64 [R1+0x85b8], R36 ;  /* 0x0085b82401007387 */ /* 0x0003e20000100a00 */
[----:B------:R-:W0:Y:S01]  /*14f4e0*/  LDCU.64 UR30, c[0x0][0x398] ;  /* 0x00007300ff1e77ac */ /* 0x000e220008000a00 */
[----:B------:R-:W0:Y:S01]  /*14f4f0*/  LDCU.64 UR26, c[0x0][0x398] ;  /* 0x00007300ff1a77ac */ /* 0x000e220008000a00 */
[----:B------:R-:W0:Y:S01]  /*14f500*/  LDCU.64 UR20, c[0x0][0x398] ;  /* 0x00007300ff1477ac */ /* 0x000e220008000a00 */
[----:B-1----:R-:W2:Y:S01]  /*14f510*/  LDL.LU R37, [R1+0x28] ;  /* 0x0000280001257983 */ /* 0x002ea20000300800 */
[----:B------:R-:W1:Y:S03]  /*14f520*/  LDCU.64 UR22, c[0x0][0x398] ;  /* 0x00007300ff1677ac */ /* 0x000e660008000a00 */
[----:B------:R-:W2:Y:S01]  /*14f530*/  LDL.LU R36, [R1+0x3c] ;  /* 0x00003c0001247983 */ /* 0x000ea20000300800 */
[----:B------:R-:W0:Y:S03]  /*14f540*/  LDCU.64 UR12, c[0x0][0x398] ;  /* 0x00007300ff0c77ac */ /* 0x000e260008000a00 */
[----:B------:R-:W3:Y:S01]  /*14f550*/  LDL.LU R26, [R1+0xcb8] ;  /* 0x000cb800011a7983 */ /* 0x000ee20000300800 */
[----:B------:R-:W0:Y:S03]  /*14f560*/  LDCU.64 UR10, c[0x0][0x398] ;  /* 0x00007300ff0a77ac */ /* 0x000e260008000a00 */
[----:B------:R-:W3:Y:S01]  /*14f570*/  LDL.LU R27, [R1+0xcbc] ;  /* 0x000cbc00011b7983 */ /* 0x000ee20000300800 */
[----:B------:R-:W0:Y:S03]  /*14f580*/  LDCU.64 UR8, c[0x0][0x398] ;  /* 0x00007300ff0877ac */ /* 0x000e260008000a00 */
[----:B------:R1:W-:Y:S01]  /*14f590*/  STL.64 [R1+0x8598], R38 ;  /* 0x0085982601007387 */ /* 0x0003e20000100a00 */
[----:B------:R-:W0:Y:S01]  /*14f5a0*/  LDCU.64 UR6, c[0x0][0x398] ;  /* 0x00007300ff0677ac */ /* 0x000e220008000a00 */
[----:B------:R-:W0:Y:S01]  /*14f5b0*/  LDCU.64 UR14, c[0x0][0x398] ;  /* 0x00007300ff0e77ac */ /* 0x000e220008000a00 */
[----:B------:R-:W0:Y:S01]  /*14f5c0*/  LDCU.64 UR18, c[0x0][0x398] ;  /* 0x00007300ff1277ac */ /* 0x000e220008000a00 */
[----:B-1----:R-:W3:Y:S01]  /*14f5d0*/  LDL.LU R39, [R1+0x38] ;  /* 0x0000380001277983 */ /* 0x002ee20000300800 */
[----:B------:R-:W1:Y:S03]  /*14f5e0*/  LDCU.64 UR28, c[0x0][0x398] ;  /* 0x00007300ff1c77ac */ /* 0x000e660008000a00 */
[----:B------:R-:W4:Y:S01]  /*14f5f0*/  LDL.LU R38, [R1+0xc9c] ;  /* 0x000c9c0001267983 */ /* 0x000f220000300800 */
[----:B------:R-:W0:Y:S03]  /*14f600*/  LDCU.64 UR24, c[0x0][0x398] ;  /* 0x00007300ff1877ac */ /* 0x000e260008000a00 */
[----:B------:R1:W-:Y:S01]  /*14f610*/  STL.64 [R1+0x8578], R40 ;  /* 0x0085782801007387 */ /* 0x0003e20000100a00 */
[----:B------:R-:W0:Y:S01]  /*14f620*/  LDCU.64 UR32, c[0x0][0x398] ;  /* 0x00007300ff2077ac */ /* 0x000e220008000a00 */
[----:B------:R-:W0:Y:S01]  /*14f630*/  LDCU.64 UR36, c[0x0][0x398] ;  /* 0x00007300ff2477ac */ /* 0x000e220008000a00 */
[----:B------:R-:W0:Y:S01]  /*14f640*/  LDCU.64 UR38, c[0x0][0x398] ;  /* 0x00007300ff2677ac */ /* 0x000e220008000a00 */
[----:B-1----:R-:W4:Y:S01]  /*14f650*/  LDL.LU R40, [R1+0xcb4] ;  /* 0x000cb40001287983 */ /* 0x002f220000300800 */
[----:B------:R-:W1:Y:S03]  /*14f660*/  LDCU.64 UR40, c[0x0][0x398] ;  /* 0x00007300ff2877ac */ /* 0x000e660008000a00 */
[----:B------:R-:W4:Y:S01]  /*14f670*/  LDL.LU R41, [R1+0xc98] ;  /* 0x000c980001297983 */ /* 0x000f220000300800 */
[----:B------:R-:W0:Y:S03]  /*14f680*/  LDCU.64 UR42, c[0x0][0x398] ;  /* 0x00007300ff2a77ac */ /* 0x000e260008000a00 */
[----:B------:R1:W-:Y:S01]  /*14f690*/  STL [R1+0x8510], R43 ;  /* 0x0085102b01007387 */ /* 0x0003e20000100800 */
[----:B------:R-:W0:Y:S01]  /*14f6a0*/  LDCU UR57, c[0x0][0x398] ;  /* 0x00007300ff3977ac */ /* 0x000e220008000800 */
[----:B------:R-:W0:Y:S02]  /*14f6b0*/  LDCU UR58, c[0x0][0x398] ;  /* 0x00007300ff3a77ac */ /* 0x000e240008000800 */
[----:B-1----:R-:W4:Y:S01]  /*14f6c0*/  LDL.LU R43, [R1+0xcb0] ;  /* 0x000cb000012b7983 */ /* 0x002f220000300800 */
[----:B------:R-:W1:Y:S03]  /*14f6d0*/  LDCU UR59, c[0x0][0x398] ;  /* 0x00007300ff3b77ac */ /* 0x000e660008000800 */
[----:B------:R0:W-:Y:S01]  /*14f6e0*/  STL [R1+0x85a8], R42 ;  /* 0x0085a82a01007387 */ /* 0x0001e20000100800 */
[----:B------:R-:W1:Y:S01]  /*14f6f0*/  LDCU UR60, c[0x0][0x398] ;  /* 0x00007300ff3c77ac */ /* 0x000e620008000800 */
[----:B------:R-:W1:Y:S01]  /*14f700*/  LDCU UR61, c[0x0][0x398] ;  /* 0x00007300ff3d77ac */ /* 0x000e620008000800 */
[----:B------:R-:W1:Y:S01]  /*14f710*/  LDCU UR62, c[0x0][0x398] ;  /* 0x00007300ff3e77ac */ /* 0x000e620008000800 */
[----:B0-----:R-:W4:Y:S01]  /*14f720*/  LDL.LU R42, [R1+0xc94] ;  /* 0x000c9400012a7983 */ /* 0x001f220000300800 */
[----:B------:R-:W0:Y:S03]  /*14f730*/  LDCU UR63, c[0x0][0x398] ;  /* 0x00007300ff3f77ac */ /* 0x000e260008000800 */
        /* <DEDUP_REMOVED lines=31> */
[----:B------:R-:W-:Y:S04]  /*14f930*/  STL [R1+0x80d8], R50 ;  /* 0x0080d83201007387 */ /* 0x000fe80000100800 */
[----:B------:R-:W-:Y:S04]  /*14f940*/  STL [R1+0x80c8], R51 ;  /* 0x0080c83301007387 */ /* 0x000fe80000100800 */
[----:B------:R0:W-:Y:S04]  /*14f950*/  STL [R1+0x80b0], R52 ;  /* 0x0080b03401007387 */ /* 0x0001e80000100800 */
[----:B------:R0:W-:Y:S04]  /*14f960*/  STL [R1+0x8098], R53 ;  /* 0x0080983501007387 */ /* 0x0001e80000100800 */
[----:B------:R-:W-:Y:S04]  /*14f970*/  STL [R1+0x8084], R54 ;  /* 0x0080843601007387 */ /* 0x000fe80000100800 */
[----:B------:R2:W-:Y:S04]  /*14f980*/  STL [R1+0x8068], R55 ;  /* 0x0080683701007387 */ /* 0x0005e80000100800 */
[----:B0-----:R-:W4:Y:S04]  /*14f990*/  LDL.LU R52, [R1+0x30] ;  /* 0x0000300001347983 */ /* 0x001f280000300800 */
[----:B------:R-:W4:Y:S01]  /*14f9a0*/  LDL.LU R53, [R1+0x34] ;  /* 0x0000340001357983 */ /* 0x000f220000300800 */
[----:B------:R-:W-:Y:S01]  /*14f9b0*/  @P0 LOP3.LUT R2, R2, 0x4000000, RZ, 0xfc, !PT ;  /* 0x0400000002020812 */ /* 0x000fe200078efcff */
[----:B------:R-:W-:Y:S01]  /*14f9c0*/  BAR.SYNC.DEFER_BLOCKING 0x0 ;  /* 0x0000000000007b1d */ /* 0x000fe20000010000 */
[----:B------:R-:W-:-:S05]  /*14f9d0*/  LOP3.LUT P0, RZ, R0, 0x4, RZ, 0xc0, !PT ;  /* 0x0000000400ff7812 */ /* 0x000fca000780c0ff */
[----:B------:R-:W-:Y:S04]  /*14f9e0*/  STL.64 [R1+0x8040], R56 ;  /* 0x0080403801007387 */ /* 0x000fe80000100a00 */
[----:B------:R-:W-:Y:S04]  /*14f9f0*/  STL.64 [R1+0x8028], R58 ;  /* 0x0080283a01007387 */ /* 0x000fe80000100a00 */
[----:B------:R-:W-:Y:S04]  /*14fa00*/  STL [R1+0x8020], R2 ;  /* 0x0080200201007387 */ /* 0x000fe80000100800 */
[----:B------:R4:W-:Y:S01]  /*14fa10*/  STL [R1+0x8528], R0 ;  /* 0x0085280001007387 */ /* 0x0009e20000100800 */
[----:B--2---:R-:W-:-:S02]  /*14fa20*/  IMAD.MOV.U32 R55, RZ, RZ, R36 ;  /* 0x000000ffff377224 */ /* 0x004fc400078e0024 */
[----:B------:R-:W0:Y:S01]  /*14fa30*/  S2R R36, SR_TID.X ;  /* 0x0000000000247919 */ /* 0x000e220000002100 */
[----:B---3--:R-:W-:Y:S02]  /*14fa40*/  IMAD.MOV.U32 R54, RZ, RZ, R39 ;  /* 0x000000ffff367224 */ /* 0x008fe400078e0027 */
[----:B------:R-:W2:Y:S01]  /*14fa50*/  LDL.LU R39, [R1+0xc70] ;  /* 0x000c700001277983 */ /* 0x000ea20000300800 */
[----:B0-----:R-:W-:-:S04]  /*14fa60*/  LOP3.LUT R36, R36, 0x1f, RZ, 0xc0, !PT ;  /* 0x0000001f24247812 */ /* 0x001fc800078ec0ff */
[----:B------:R-:W-:Y:S01]  /*14fa70*/  LEA R50, R36, UR4, 0x4 ;  /* 0x0000000424327c11 */ /* 0x000fe2000f8e20ff */
[----:B------:R-:W0:Y:S01]  /*14fa80*/  LDCU.64 UR4, c[0x0][0x398] ;  /* 0x00007300ff0477ac */ /* 0x000e220008000a00 */
[----:B------:R-:W2:Y:S04]  /*14fa90*/  LDL.LU R36, [R1+0xc74] ;  /* 0x000c740001247983 */ /* 0x000ea80000300800 */
[----:B------:R-:W-:Y:S01]  /*14faa0*/  STL [R1+0x28a0], R50 ;  /* 0x0028a03201007387 */ /* 0x000fe20000100800 */
[----:B----4-:R-:W-:-:S03]  /*14fab0*/  F2FP.SATFINITE.E5M2.F32.PACK_AB_MERGE_C R0, R40, R43, RZ ;  /* 0x0000002b2800723e */ /* 0x010fc600048060ff */
[----:B------:R-:W3:Y:S01]  /*14fac0*/  LDL.LU R43, [R1+0xc78] ;  /* 0x000c7800012b7983 */ /* 0x000ee20000300800 */
[----:B------:R-:W-:-:S03]  /*14fad0*/  F2FP.SATFINITE.E5M2.F32.PACK_AB_MERGE_C R2, R61, R49, RZ ;  /* 0x000000313d02723e */ /* 0x000fc600048060ff */
[----:B------:R4:W-:Y:S02]  /*14fae0*/  STSM.16.M88.4 [R50], R52 ;  /* 0x0000003432007844 */ /* 0x0009e40000000200 */
[----:B----4-:R-:W-:-:S05]  /*14faf0*/  IADD3 R50, P6, PT, R3, R25, RZ ;  /* 0x0000001903327210 */ /* 0x010fca0007fde0ff */
[----:B------:R-:W-:-:S05]  /*14fb00*/  IMAD.X R51, R48, 0x1, R24, P6 ;  /* 0x0000000130337824 */ /* 0x000fca00030e0618 */
[----:B------:R4:W-:Y:S04]  /*14fb10*/  STL.64 [R1+0x2898], R50 ;  /* 0x0028983201007387 */ /* 0x0009e80000100a00 */
[----:B------:R-:W-:Y:S04]  /*14fb20*/  STL [R1+0xb08], R2 ;  /* 0x000b080201007387 */ /* 0x000fe80000100800 */
[----:B------:R-:W3:Y:S01]  /*14fb30*/  LDL.LU R40, [R1+0xc7c] ;  /* 0x000c7c0001287983 */ /* 0x000ee20000300800 */
[----:B----4-:R-:W-:-:S03]  /*14fb40*/  IADD3 R50, P6, PT, R3, R23, RZ ;  /* 0x0000001703327210 */ /* 0x010fc60007fde0ff */
[----:B------:R4:W-:Y:S02]  /*14fb50*/  STL [R1+0x2ec], R0 ;  /* 0x0002ec0001007387 */ /* 0x0009e40000100800 */
[----:B------:R-:W-:Y:S01]  /*14fb60*/  IMAD.X R51, R48, 0x1, R21, P6 ;  /* 0x0000000130337824 */ /* 0x000fe200030e0615 */
[----:B----4-:R-:W-:Y:S02]  /*14fb70*/  F2FP.SATFINITE.E5M2.F32.PACK_AB_MERGE_C R0, R27, R26, RZ ;  /* 0x0000001a1b00723e */ /* 0x010fe400048060ff */
[----:B------:R-:W4:Y:S04]  /*14fb80*/  LDL.LU R26, [R1+0xc60] ;  /* 0x000c6000011a7983 */ /* 0x000f280000300800 */
[----:B------:R-:W4:Y:S04]  /*14fb90*/  LDL.LU R27, [R1+0xc64] ;  /* 0x000c6400011b7983 */ /* 0x000f280000300800 */
[----:B------:R0:W-:Y:S04]  /*14fba0*/  STL.64 [R1+0x2890], R50 ;  /* 0x0028903201007387 */ /* 0x0001e80000100a00 */
[----:B------:R1:W-:Y:S01]  /*14fbb0*/  STL [R1+0x2f0], R0 ;  /* 0x0002f00001007387 */ /* 0x0003e20000100800 */
[----:B------:R-:W-:-:S02]  /*14fbc0*/  F2FP.SATFINITE.E5M2.F32.PACK_AB_MERGE_C R2, R45, R46, RZ ;  /* 0x0000002e2d02723e */ /* 0x000fc400048060ff */
[----:B0-----:R-:W-:Y:S02]  /*14fbd0*/  IADD3 R50, P6, PT, R3, R22, RZ ;  /* 0x0000001603327210 */ /* 0x001fe40007fde0ff */
[----:B-1----:R-:W-:-:S03]  /*14fbe0*/  F2FP.SATFINITE.E5M2.F32.PACK_AB_MERGE_C R0, R47, R60, RZ ;  /* 0x0000003c2f00723e */ /* 0x002fc600048060ff */
[----:B------:R-:W-:Y:S02]  /*14fbf0*/  IMAD.X R51, R48, 0x1, R20, P6 ;  /* 0x0000000130337824 */ /* 0x000fe400030e0614 */
[----:B------:R0:W-:Y:S04]  /*14fc00*/  STL [R1+0x29c], R0 ;  /* 0x00029c0001007387 */ /* 0x0001e80000100800 */
[----:B------:R-:W4:Y:S04]  /*14fc10*/  LDL.LU R59, [R1+0xc68] ;  /* 0x000c6800013b7983 */ /* 0x000f280000300800 */
[----:B------:R-:W-:Y:S01]  /*14fc20*/  STL.64 [R1+0x2888], R50 ;  /* 0x0028883201007387 */ /* 0x000fe20000100a00 */
[----:B0-----:R-:W-:-:S03]  /*14fc30*/  F2FP.SATFINITE.E5M2.F32.PACK_AB_MERGE_C R0, R42, R44, RZ ;  /* 0x0000002c2a00723e */ /* 0x001fc600048060ff */
[----:B------:R-:W-:Y:S04]  /*14fc40*/  STL [R1+0x294], R2 ;  /* 0x0002940201007387 */ /* 0x000fe80000100800 */
[----:B------:R-:W4:Y:S04]  /*14fc50*/  LDL.LU R56, [R1+0xc6c] ;  /* 0x000c6c0001387983 */ /* 0x000f280000300800 */
[----:B------:R0:W-:Y:S04]  /*14fc60*/  STL [R1+0x284], R0 ;  /* 0x0002840001007387 */ /* 0x0001e80000100800 */
[----:B------:R-:W4:Y:S04]  /*14fc70*/  LDL.LU R44, [R1+0xc50] ;  /* 0x000c5000012c7983 */ /* 0x000f280000300800 */
[----:B------:R-:W4:Y:S01]  /*14fc80*/  LDL.LU R42, [R1+0xc54] ;  /* 0x000c5400012a7983 */ /* 0x000f220000300800 */
[----:B------:R-:W-:-:S02]  /*14fc90*/  IADD3 R46, P6, PT, R3, R19, RZ ;  /* 0x00000013032e7210 */ /* 0x000fc40007fde0ff */
[----:B0-----:R-:W-:Y:S01]  /*14fca0*/  F2FP.SATFINITE.E5M2.F32.PACK_AB_MERGE_C R0, R38, R41, RZ ;  /* 0x000000292600723e */ /* 0x001fe200048060ff */
[----:B------:R-:W4:Y:S02]  /*14fcb0*/  LDL.LU R60, [R1+0x14] ;  /* 0x00001400013c7983 */ /* 0x000f240000300800 */
[----:B------:R-:W-:Y:S02]  /*14fcc0*/  IMAD.X R47, R48, 0x1, R17, P6 ;  /* 0x00000001302f7824 */ /* 0x000fe400030e0611 */
[----:B------:R-:W4:Y:S04]  /*14fcd0*/  LDL.LU R57, [R1+0xc58] ;  /* 0x000c580001397983 */ /* 0x000f280000300800 */
[----:B------:R-:W-:Y:S04]  /*14fce0*/  STL.64 [R1+0x2880], R46 ;  /* 0x0028802e01007387 */ /* 0x000fe80000100a00 */
[----:B------:R-:W4:Y:S04]  /*14fcf0*/  LDL.LU R55, [R1+0xc5c] ;  /* 0x000c5c0001377983 */ /* 0x000f280000300800 */
[----:B------:R2:W-:Y:S04]  /*14fd00*/  STL [R1+0x280], R0 ;  /* 0x0002800001007387 */ /* 0x0005e80000100800 */
        /* <DEDUP_REMOVED lines=8> */
[----:B------:R-:W-:-:S03]  /*14fd90*/  IADD3 R46, P6, PT, R3, R18, RZ ;  /* 0x00000012032e7210 */ /* 0x000fc60007fde0ff */
[----:B------:R-:W2:Y:S02]  /*14fda0*/  LDL.LU R52, [R1+0xc38] ;  /* 0x000c380001347983 */ /* 0x000ea40000300800 */
[----:B------:R-:W-:Y:S02]  /*14fdb0*/  IMAD.X R47, R48, 0x1, R16, P6 ;  /* 0x00000001302f7824 */ /* 0x000fe400030e0610 */
[----:B------:R-:W2:Y:S04]  /*14fdc0*/  LDL.LU R51, [R1+0xc3c] ;  /* 0x000c3c0001337983 */ /* 0x000ea80000300800 */
[----:B------:R-:W-:Y:S01]  /*14fdd0*/  STL.64 [R1+0x2878], R46 ;  /* 0x0028782e01007387 */ /* 0x000fe20000100a00 */
[----:B---3--:R-:W-:-:S05]  /*14fde0*/  F2FP.SATFINITE.E5M2.F32.PACK_AB_MERGE_C R0, R40, R43, RZ ;  /* 0x0000002b2800723e */ /* 0x008fca00048060ff */
[----:B------:R4:W-:Y:S04]  /*14fdf0*/  STL [R1+0xf78], R0 ;  /* 0x000f780001007387 */ /* 0x0009e80000100800 */
[----:B------:R-:W3:Y:S04]  /*14fe00*/  LDL.LU R50, [R1+0xc20] ;  /* 0x000c200001327983 */ /* 0x000ee80000300800 */
[----:B------:R-:W3:Y:S04]  /*14fe10*/  LDL.LU R49, [R1+0xc24] ;  /* 0x000c240001317983 */ /* 0x000ee80000300800 */
[----:B------:R-:W3:Y:S01]  /*14fe20*/  LDL.LU R61, [R1+0xc28] ;  /* 0x000c2800013d7983 */ /* 0x000ee20000300800 */
[----:B----4-:R-:W-:-:S03]  /*14fe30*/  F2FP.SATFINITE.E5M2.F32.PACK_AB_MERGE_C R0, R27, R26, RZ ;  /* 0x0000001a1b00723e */ /* 0x010fc600048060ff */
[----:B------:R-:W4:Y:S01]  /*14fe40*/  LDL.LU R47, [R1+0xc2c] ;  /* 0x000c2c00012f7983 */ /* 0x000f220000300800 */
[----:B------:R-:W-:-:S03]  /*14fe50*/  IADD3 R26, P6, PT, R3, R15, RZ ;  /* 0x0000000f031a7210 */ /* 0x000fc60007fde0ff */
[----:B------:R-:W-:Y:S04]  /*14fe60*/  STL [R1+0x2a8c], R0 ;  /* 0x002a8c0001007387 */ /* 0x000fe80000100800 */
[----:B------:R-:W4:Y:S01]  /*14fe70*/  LDL.LU R43, [R1+0xc10] ;  /* 0x000c1000012b7983 */ /* 0x000f220000300800 */
[----:B------:R-:W-:-:S03]  /*14fe80*/  IMAD.X R27, R48, 0x1, R13, P6 ;  /* 0x00000001301b7824 */ /* 0x000fc600030e060d */
[----:B------:R-:W4:Y:S04]  /*14fe90*/  LDL.LU R40, [R1+0xc14] ;  /* 0x000c140001287983 */ /* 0x000f280000300800 */
[----:B------:R0:W-:Y:S04]  /*14fea0*/  STL.64 [R1+0x2870], R26 ;  /* 0x0028701a01007387 */ /* 0x0001e80000100a00 */
[----:B0-----:R-:W4:Y:S04]  /*14feb0*/  LDL.LU.64 R26, [R1+0x85e0] ;  /* 0x0085e000011a7983 */ /* 0x001f280000300a00 */
[----:B------:R-:W4:Y:S04]  /*14fec0*/  LDL.LU R46, [R1+0xc18] ;  /* 0x000c1800012e7983 */ /* 0x000f280000300800 */
[----:B------:R-:W4:Y:S01]  /*14fed0*/  LDL.LU R45, [R1+0xc1c] ;  /* 0x000c1c00012d7983 */ /* 0x000f220000300800 */
[----:B------:R-:W-:-:S02]  /*14fee0*/  F2FP.SATFINITE.E5M2.F32.PACK_AB_MERGE_C R2, R56, R59, RZ ;  /* 0x0000003b3802723e */ /* 0x000fc400048060ff */
[----:B------:R-:W-:Y:S02]  /*14fef0*/  F2FP.SATFINITE.E5M2.F32.PACK_AB_MERGE_C R0, R42, R44, RZ ;  /* 0x0000002c2a00723e */ /* 0x000fe400048060ff */
[----:B------:R-:W4:Y:S04]  /*14ff00*/  LDL.LU R44, [R1+0xb70] ;  /* 0x000b7000012c7983 */ /* 0x000f280000300800 */
[----:B------:R0:W-:Y:S04]  /*14ff10*/  STL [R1+0x2a88], R2 ;  /* 0x002a880201007387 */ /* 0x0001e80000100800 */
[----:B------:R-:W4:Y:S01]  /*14ff20*/  LDL.LU R42, [R1+0xb74] ;  /* 0x000b7400012a7983 */ /* 0x000f220000300800 */
[----:B------:R-:W-:-:S03]  /*14ff30*/  IADD3 R58, P6, PT, R3, R14, RZ ;  /* 0x0000000e033a7210 */ /* 0x000fc60007fde0ff */
[----:B------:R1:W-:Y:S02]  /*14ff40*/  STL [R1+0x2aac], R0 ;  /* 0x002aac0001007387 */ /* 0x0003e40000100800 */
[----:B------:R-:W-:Y:S01]  /*14ff50*/  IMAD.X R59, R48, 0x1, R12, P6 ;  /* 0x00000001303b7824 */ /* 0x000fe200030e060c */
[----:B0-----:R-:W-:Y:S01]  /*14ff60*/  F2FP.SATFINITE.E5M2.F32.PACK_AB_MERGE_C R2, R55, R57, RZ ;  /* 0x000000393702723e */ /* 0x001fe200048060ff */
[----:B------:R0:W-:Y:S04]  /*14ff70*/  STL.64 [R1+0x85d8], R14 ;  /* 0x0085d80e01007387 */ /* 0x0001e80000100a00 */
[----:B------:R-:W-:Y:S01]  /*14ff80*/  STL.64 [R1+0x2868], R58 ;  /* 0x0028683a01007387 */ /* 0x000fe20000100a00 */
[----:B-1----:R-:W-:-:S03]  /*14ff90*/  F2FP.SATFINITE.E5M2.F32.PACK_AB_MERGE_C R0, R38, R41, RZ ;  /* 0x000000292600723e */ /* 0x002fc600048060ff */
[----:B------:R2:W-:Y:S04]  /*14ffa0*/  STL [R1+0x2aa8], R2 ;  /* 0x002aa80201007387 */ /* 0x0005e80000100800 */
[----:B------:R1:W-:Y:S04]  /*14ffb0*/  STL [R1+0x2acc], R0 ;  /* 0x002acc0001007387 */ /* 0x0003e80000100800 */
[----:B------:R-:W4:Y:S04]  /*14ffc0*/  LDL.LU R41, [R1+0xb78] ;  /* 0x000b780001297983 */ /* 0x000f280000300800 */
[----:B------:R-:W4:Y:S01]  /*14ffd0*/  LDL.LU R38, [R1+0xb7c] ;  /* 0x000b7c0001267983 */ /* 0x000f220000300800 */
[----:B0-----:R-:W-:-:S02]  /*14ffe0*/  IADD3 R14, P6, PT, R3, R11, RZ ;  /* 0x0000000b030e7210 */ /* 0x001fc40007fde0ff */
[----:B--2---:R-:W-:-:S03]  /*14fff0*/  F2FP.SATFINITE.E5M2.F32.PACK_AB_MERGE_C R2, R53, R54, RZ ;  /* 0x000000363502723e */ /* 0x004fc600048060ff */
[----:B------:R-:W-:Y:S01]  /*150000*/  IMAD.X R15, R48, 0x1, R10, P6 ;  /* 0x00000001300f7824 */ /* 0x000fe200030e060a */
[----:B-1----:R-:W-:-:S04]  /*150010*/  F2FP.SATFINITE.E5M2.F32.PACK_AB_MERGE_C R0, R36, R39, RZ ;  /* 0x000000272400723e */ /* 0x002fc800048060ff */
[----:B------:R0:W-:Y:S04]  /*150020*/  STL.64 [R1+0x2860], R14 ;  /* 0x0028600e01007387 */ /* 0x0001e80000100a00 */
[----:B------:R-:W2:Y:S04]  /*150030*/  LDL.LU R39, [R1+0xb60] ;  /* 0x000b600001277983 */ /* 0x000ea80000300800 */
[----:B------:R1:W-:Y:S04]  /*150040*/  STL [R1+0x2ac8], R2 ;  /* 0x002ac80201007387 */ /* 0x0003e80000100800 */
[----:B------:R-:W2:Y:S01]  /*150050*/  LDL.LU R36, [R1+0xb64] ;  /* 0x000b640001247983 */ /* 0x000ea20000300800 */
[----:B0-----:R-:W-:-:S05]  /*150060*/  IADD3 R14, P6, PT, R3, R9, RZ ;  /* 0x00000009030e7210 */ /* 0x001fca0007fde0ff */
[----:B------:R-:W-:Y:S01]  /*150070*/  IMAD.X R15, R48, 0x1, R8, P6 ;  /* 0x00000001300f7824 */ /* 0x000fe200030e0608 */
[----:B------:R-:W-:Y:S01]  /*150080*/  STL [R1+0x2adc], R0 ;  /* 0x002adc0001007387 */ /* 0x000fe20000100800 */
[----:B-1----:R-:W-:-:S03]  /*150090*/  F2FP.SATFINITE.E5M2.F32.PACK_AB_MERGE_C R2, R51, R52, RZ ;  /* 0x000000343302723e */ /* 0x002fc600048060ff */
[----:B------:R0:W-:Y:S04]  /*1500a0*/  STL.64 [R1+0x2858], R14 ;  /* 0x0028580e01007387 */ /* 0x0001e80000100a00 */
[----:B------:R1:W-:Y:S01]  /*1500b0*/  STL [R1+0x2ad8], R2 ;  /* 0x002ad80201007387 */ /* 0x0003e20000100800 */
[----:B0-----:R-:W-:-:S05]  /*1500c0*/  IADD3 R14, P6, PT, R3, R7, RZ ;  /* 0x00000007030e7210 */ /* 0x001fca0007fde0ff */
[----:B------:R-:W-:Y:S01]  /*1500d0*/  IMAD.X R15, R48, 0x1, R6, P6 ;  /* 0x00000001300f7824 */ /* 0x000fe200030e0606 */
[----:B-1----:R-:W-:-:S05]  /*1500e0*/  IADD3 R2, P6, PT, R3, R5, RZ ;  /* 0x0000000503027210 */ /* 0x002fca0007fde0ff */
[----:B------:R-:W-:Y:S01]  /*1500f0*/  IMAD.X R3, R48, 0x1, R4, P6 ;  /* 0x0000000130037824 */ /* 0x000fe200030e0604 */
[----:B---3--:R-:W-:-:S05]  /*150100*/  F2FP.SATFINITE.E5M2.F32.PACK_AB_MERGE_C R0, R49, R50, RZ ;  /* 0x000000323100723e */ /* 0x008fca00048060ff */
[----:B------:R-:W-:Y:S04]  /*150110*/  STL [R1+0x2af0], R0 ;  /* 0x002af00001007387 */ /* 0x000fe80000100800 */
[----:B------:R4:W-:Y:S04]  /*150120*/  STL.64 [R1+0x2848], R2 ;  /* 0x0028480201007387 */ /* 0x0009e80000100a00 */
[----:B------:R-:W-:Y:S01]  /*150130*/  STL.64 [R1+0x2850], R14 ;  /* 0x0028500e01007387 */ /* 0x000fe20000100a00 */
[----:B----4-:R-:W-:Y:S02]  /*150140*/  F2FP.SATFINITE.E5M2.F32.PACK_AB_MERGE_C R2, R47, R61, RZ ;  /* 0x0000003d2f02723e */ /* 0x010fe400048060ff */
[----:B------:R-:W-:-:S02]  /*150150*/  F2FP.SATFINITE.E5M2.F32.PACK_AB_MERGE_C R0, R40, R43, RZ ;  /* 0x0000002b2800723e */ /* 0x000fc400048060ff */
[----:B------:R-:W3:Y:S04]  /*150160*/  LDL.LU R43, [R1+0xb68] ;  /* 0x000b6800012b7983 */ /* 0x000ee80000300800 */
[----:B------:R0:W-:Y:S04]  /*150170*/  STL [R1+0x2aec], R2 ;  /* 0x002aec0201007387 */ /* 0x0001e80000100800 */
[----:B------:R-:W3:Y:S04]  /*150180*/  LDL.LU R40, [R1+0xb6c] ;  /* 0x000b6c0001287983 */ /* 0x000ee80000300800 */
[----:B------:R1:W-:Y:S01]  /*150190*/  STL [R1+0x2b00], R0 ;  /* 0x002b000001007387 */ /* 0x0003e20000100800 */
[----:B0-----:R-:W-:-:S02]  /*1501a0*/  IADD3 R2, P6, PT, R60, R35, RZ ;  /* 0x000000233c027210 */ /* 0x001fc40007fde0ff */
[----:B-1----:R-:W-:Y:S02]  /*1501b0*/  SHF.R.S32.HI R0, RZ, 0x1f, R60 ;  /* 0x0000001fff007819 */ /* 0x002fe4000001143c */
[----:B------:R-:W-:-:S03]  /*1501c0*/  F2FP.SATFINITE.E5M2.F32.PACK_AB_MERGE_C R14, R45, R46, RZ ;  /* 0x0000002e2d0e723e */ /* 0x000fc600048060ff */
[----:B------:R-:W-:Y:S02]  /*1501d0*/  IMAD.X R3, R0, 0x1, R34, P6 ;  /* 0x0000000100037824 */ /* 0x000fe400030e0622 */
[----:B------:R-:W-:Y:S04]  /*1501e0*/  STL [R1+0x2afc], R14 ;  /* 0x002afc0e01007387 */ /* 0x000fe80000100800 */
[----:B------:R0:W-:Y:S04]  /*1501f0*/  STL.64 [R1+0x2840], R2 ;  /* 0x0028400201007387 */ /* 0x0001e80000100a00 */
[----:B------:R-:W4:Y:S01]  /*150200*/  LDL.LU R58, [R1+0xb50] ;  /* 0x000b5000013a7983 */ /* 0x000f220000300800 */
[----:B0-----:R-:W-:-:S05]  /*150210*/  F2FP.SATFINITE.E5M2.F32.PACK_AB_MERGE_C R2, R42, R44, RZ ;  /* 0x0000002c2a02723e */ /* 0x001fca00048060ff */
[----:B------:R0:W-:Y:S04]  /*150220*/  STL [R1+0xc64], R2 ;  /* 0x000c640201007387 */ /* 0x0001e80000100800 */
[----:B------:R-:W4:Y:S04]  /*150230*/  LDL.LU R59, [R1+0xb54] ;  /* 0x000b5400013b7983 */ /* 0x000f280000300800 */
[----:B------:R-:W4:Y:S04]  /*150240*/  LDL.LU R56, [R1+0xb58] ;  /* 0x000b580001387983 */ /* 0x000f280000300800 */
[----:B------:R-:W4:Y:S04]  /*150250*/  LDL.LU R57, [R1+0xb5c] ;  /* 0x000b5c0001397983 */ /* 0x000f280000300800 */
[----:B------:R-:W4:Y:S04]  /*150260*/  LDL.LU R55, [R1+0xb40] ;  /* 0x000b400001377983 */ /* 0x000f280000300800 */
[----:B------:R-:W4:Y:S04]  /*150270*/  LDL.LU R54, [R1+0xb44] ;  /* 0x000b440001367983 */ /* 0x000f280000300800 */
[----:B------:R-:W4:Y:S04]  /*150280*/  LDL.LU R3, [R1+0xb48] ;  /* 0x000b480001037983 */ /* 0x000f280000300800 */
[----:B------:R-:W4:Y:S01]  /*150290*/  LDL.LU R61, [R1+0xb4c] ;  /* 0x000b4c00013d7983 */ /* 0x000f220000300800 */
[----:B0-----:R-:W-:-:S03]  /*1502a0*/  F2FP.SATFINITE.E5M2.F32.PACK_AB_MERGE_C R2, R38, R41, RZ ;  /* 0x000000292602723e */ /* 0x001fc600048060ff */
[----:B------:R-:W4:Y:S04]  /*1502b0*/  LDL.LU R41, [R1+0xb30] ;  /* 0x000b300001297983 */ /* 0x000f280000300800 */
[----:B------:R-:W4:Y:S01]  /*1502c0*/  LDL.LU R38, [R1+0xb34] ;  /* 0x000b340001267983 */ /* 0x000f220000300800 */
[----:B------:R-:W-:-:S03]  /*1502d0*/  IADD3 R14, P6, PT, R60, R33, RZ ;  /* 0x000000213c0e7210 */ /* 0x000fc60007fde0ff */
[----:B------:R2:W-:Y:S02]  /*1502e0*/  STL [R1+0xcb8], R2 ;  /* 0x000cb80201007387 */ /* 0x0005e40000100800 */
[----:B------:R-:W-:Y:S02]  /*1502f0*/  IMAD.X R15, R0, 0x1, R31, P6 ;  /* 0x00000001000f7824 */ /* 0x000fe400030e061f */
[----:B------:R-:W4:Y:S04]  /*150300*/  LDL.LU R53, [R1+0xb38] ;  /* 0x000b380001357983 */ /* 0x000f280000300800 */
[----:B------:R-:W4:Y:S01]  /*150310*/  LDL.LU R52, [R1+0xb3c] ;  /* 0x000b3c0001347983 */ /* 0x000f220000300800 */
[----:B--2---:R-:W-:-:S03]  /*150320*/  F2FP.SATFINITE.E5M2.F32.PACK_AB_MERGE_C R2, R36, R39, RZ ;  /* 0x000000272402723e */ /* 0x004fc600048060ff */
[----:B------:R0:W-:Y:S04]  /*150330*/  STL.64 [R1+0x2838], R14 ;  /* 0x0028380e01007387 */ /* 0x0001e80000100a00 */
        /* <DEDUP_REMOVED lines=9> */
[----:B0-----:R-:W-:-:S03]  /*1503d0*/  IADD3 R14, P6, PT, R60, R32, RZ ;  /* 0x000000203c0e7210 */ /* 0x001fc60007fde0ff */
[----:B------:R-:W2:Y:S02]  /*1503e0*/  LDL.LU R42, [R1+0xaf0] ;  /* 0x000af000012a7983 */ /* 0x000ea40000300800 */
[----:B------:R-:W-:Y:S01]  /*1503f0*/  IMAD.X R15, R0, 0x1, R30, P6 ;  /* 0x00000001000f7824 */ /* 0x000fe200030e061e */
[----:B---3--:R-:W-:Y:S02]  /*150400*/  F2FP.SATFINITE.E5M2.F32.PACK_AB_MERGE_C R49, R40, R43, RZ ;  /* 0x0000002b2831723e */ /* 0x008fe400048060ff */
[----:B------:R-:W3:Y:S04]  /*150410*/  LDL.LU R43, [R1+0xaf4] ;  /* 0x000af400012b7983 */ /* 0x000ee80000300800 */
[----:B------:R-:W-:Y:S04]  /*150420*/  STL [R1+0x81c4], R49 ;  /* 0x0081c43101007387 */ /* 0x000fe80000100800 */
[----:B------:R-:W3:Y:S04]  /*150430*/  LDL.LU R44, [R1+0xaf8] ;  /* 0x000af800012c7983 */ /* 0x000ee80000300800 */
[----:B------:R-:W3:Y:S04]  /*150440*/  LDL.LU R40, [R1+0xafc] ;  /* 0x000afc0001287983 */ /* 0x000ee80000300800 */
[----:B------:R0:W-:Y:S02]  /*150450*/  STL.64 [R1+0x2830], R14 ;  /* 0x0028300e01007387 */ /* 0x0001e40000100a00 */
[----:B0-----:R-:W-:-:S05]  /*150460*/  IADD3 R14, P6, PT, R60, R29, RZ ;  /* 0x0000001d3c0e7210 */ /* 0x001fca0007fde0ff */
[----:B------:R-:W-:Y:S01]  /*150470*/  IMAD.X R15, R0, 0x1, R27, P6 ;  /* 0x00000001000f7824 */ /* 0x000fe200030e061b */
[----:B----4-:R-:W-:Y:S02]  /*150480*/  F2FP.SATFINITE.E5M2.F32.PACK_AB_MERGE_C R49, R59, R58, RZ ;  /* 0x0000003a3b31723e */ /* 0x010fe400048060ff */
[----:B------:R-:W-:-:S03]  /*150490*/  F2FP.SATFINITE.E5M2.F32.PACK_AB_MERGE_C R2, R57, R56, RZ ;  /* 0x000000383902723e */ /* 0x000fc600048060ff */
[----:B------:R-:W-:Y:S04]  /*1504a0*/  STL [R1+0x2a9c], R49 ;  /* 0x002a9c3101007387 */ /* 0x000fe80000100800 */
[----:B------:R0:W-:Y:S04]  /*1504b0*/  STL [R1+0x2a98], R2 ;  /* 0x002a980201007387 */ /* 0x0001e80000100800 */
[----:B------:R1:W-:Y:S01]  /*1504c0*/  STL.64 [R1+0x2828], R14 ;  /* 0x0028280e01007387 */ /* 0x0003e20000100a00 */
[----:B0-----:R-:W-:Y:S02]  /*1504d0*/  IADD3 R2, P6, PT, R60, R28, RZ ;  /* 0x0000001c3c027210 */ /* 0x001fe40007fde0ff */
[----:B-1----:R-:W-:-:S02]  /*1504e0*/  F2FP.SATFINITE.E5M2.F32.PACK_AB_MERGE_C R15, R54, R55, RZ ;  /* 0x00000037360f723e */ /* 0x002fc400048060ff */
[----:B------:R-:W-:Y:S01]  /*1504f0*/  F2FP.SATFINITE.E5M2.F32.PACK_AB_MERGE_C R14, R61, R3, RZ ;  /* 0x000000033d0e723e */ /* 0x000fe200048060ff */
[----:B------:R-:W-:Y:S02]  /*150500*/  IMAD.X R3, R0, 0x1, R26, P6 ;  /* 0x0000000100037824 */ /* 0x000fe400030e061a */
[----:B------:R-:W-:Y:S04]  /*150510*/  STL [R1+0x2abc], R15 ;  /* 0x002abc0f01007387 */ /* 0x000fe80000100800 */
[----:B------:R-:W-:Y:S04]  /*150520*/  STL [R1+0x2ab8], R14 ;  /* 0x002ab80e01007387 */ /* 0x000fe80000100800 */
[----:B------:R0:W-:Y:S02]  /*150530*/  STL.64 [R1+0x2820], R2 ;  /* 0x0028200201007387 */ /* 0x0001e40000100a00 */
[----:B0-----:R-:W-:-:S02]  /*150540*/  F2FP.SATFINITE.E5M2.F32.PACK_AB_MERGE_C R2, R38, R41, RZ ;  /* 0x000000292602723e */ /* 0x001fc400048060ff */
[----:B------:R-:W4:Y:S04]  /*150550*/  LDL.LU R3, [R1+0xae0] ;  /* 0x000ae00001037983 */ /* 0x000f280000300800 */
[----:B------:R-:W4:Y:S04]  /*150560*/  LDL.LU R61, [R1+0xae4] ;  /* 0x000ae400013d7983 */ /* 0x000f280000300800 */
[----:B------:R0:W-:Y:S04]  /*150570*/  STL [R1+0x2ad4], R2 ;  /* 0x002ad40201007387 */ /* 0x0001e80000100800 */
[----:B------:R-:W4:Y:S04]  /*150580*/  LDL.LU R41, [R1+0xae8] ;  /* 0x000ae80001297983 */ /* 0x000f280000300800 */
[----:B------:R-:W4:Y:S01]  /*150590*/  LDL.LU R38, [R1+0xaec] ;  /* 0x000aec0001267983 */ /* 0x000f220000300800 */
[----:B------:R-:W-:-:S02]  /*1505a0*/  IADD3 R14, P6, PT, R60, R25, RZ ;  /* 0x000000193c0e7210 */ /* 0x000fc40007fde0ff */
[----:B0-----:R-:W-:-:S03]  /*1505b0*/  F2FP.SATFINITE.E5M2.F32.PACK_AB_MERGE_C R2, R52, R53, RZ ;  /* 0x000000353402723e */ /* 0x001fc600048060ff */
[----:B------:R-:W-:Y:S02]  /*1505c0*/  IMAD.X R15, R0, 0x1, R24, P6 ;  /* 0x00000001000f7824 */ /* 0x000fe400030e0618 */
[----:B------:R0:W-:Y:S04]  /*1505d0*/  STL [R1+0x2ad0], R2 ;  /* 0x002ad00201007387 */ /* 0x0001e80000100800 */
[----:B------:R1:W-:Y:S01]  /*1505e0*/  STL.64 [R1+0x2818], R14 ;  /* 0x0028180e01007387 */ /* 0x0003e20000100a00 */
[----:B--2---:R-:W-:Y:S02]  /*1505f0*/  F2FP.SATFINITE.E5M2.F32.PACK_AB_MERGE_C R49, R50, R51, RZ ;  /* 0x000000333231723e */ /* 0x004fe400048060ff */
[----:B0-----:R-:W-:Y:S02]  /*150600*/  F2FP.SATFINITE.E5M2.F32.PACK_AB_MERGE_C R2, R47, R48, RZ ;  /* 0x000000302f02723e */ /* 0x001fe400048060ff */
[----:B-1----:R-:W-:Y:S01]  /*150610*/  IADD3 R14, P6, PT, R60, R23, RZ ;  /* 0x000000173c0e7210 */ /* 0x002fe20007fde0ff */
[----:B------:R-:W-:Y:S04]  /*150620*/  STL [R1+0x2ae8], R49 ;  /* 0x002ae83101007387 */ /* 0x000fe80000100800 */
[----:B------:R-:W-:Y:S01]  /*150630*/  IMAD.X R15, R0, 0x1, R21, P6 ;  /* 0x00000001000f7824 */ /* 0x000fe200030e0615 */
[----:B------:R0:W-:Y:S04]  /*150640*/  STL [R1+0x2ae0], R2 ;  /* 0x002ae00201007387 */ /* 0x0001e80000100800 */
[----:B------:R1:W-:Y:S01]  /*150650*/  STL.64 [R1+0x2810], R14 ;  /* 0x0028100e01007387 */ /* 0x0003e20000100a00 */
[----:B0-----:R-:W-:-:S03]  /*150660*/  F2FP.SATFINITE.E5M2.F32.PACK_AB_MERGE_C R2, R36, R39, RZ ;  /* 0x000000272402723e */ /* 0x001fc600048060ff */
[----:B------:R-:W2:Y:S01]  /*150670*/  LDL.LU R39, [R1+0xad0] ;  /* 0x000ad00001277983 */ /* 0x000ea20000300800 */
[----:B-1----:R-:W-:-:S05]  /*150680*/  F2FP.SATFINITE.E5M2.F32.PACK_AB_MERGE_C R14, R45, R46, RZ ;  /* 0x0000002e2d0e723e */ /* 0x002fca00048060ff */
[----:B------:R0:W-:Y:S04]  /*150690*/  STL [R1+0x2af8], R14 ;  /* 0x002af80e01007387 */ /* 0x0001e80000100800 */
[----:B------:R-:W2:Y:S01]  /*1506a0*/  LDL.LU R36, [R1+0xad4] ;  /* 0x000ad40001247983 */ /* 0x000ea20000300800 */
[----:B0-----:R-:W-:-:S03]  /*1506b0*/  IADD3 R14, P6, PT, R60, R22, RZ ;  /* 0x000000163c0e7210 */ /* 0x001fc60007fde0ff */
[----:B------:R3:W-:Y:S02]  /*1506c0*/  STL [R1+0x2af4], R2 ;  /* 0x002af40201007387 */ /* 0x0007e40000100800 */
[----:B------:R-:W-:Y:S01]  /*1506d0*/  IMAD.X R15, R0, 0x1, R20, P6 ;  /* 0x00000001000f7824 */ /* 0x000fe200030e0614 */
[----:B---3--:R-:W-:Y:S02]  /*1506e0*/  F2FP.SATFINITE.E5M2.F32.PACK_AB_MERGE_C R2, R43, R42, RZ ;  /* 0x0000002a2b02723e */ /* 0x008fe400048060ff */
[----:B------:R-:W3:Y:S04]  /*1506f0*/  LDL.LU R42, [R1+0xad8] ;  /* 0x000ad800012a7983 */ /* 0x000ee80000300800 */
[----:B------:R-:W3:Y:S04]  /*150700*/  LDL.LU R43, [R1+0xadc] ;  /* 0x000adc00012b7983 */ /* 0x000ee80000300800 */
[----:B------:R-:W-:Y:S04]  /*150710*/  STL.64 [R1+0x2808], R14 ;  /* 0x0028080e01007387 */ /* 0x000fe80000100a00 */
[----:B------:R0:W-:Y:S04]  /*150720*/  STL [R1+0xb0c], R2 ;  /* 0x000b0c0201007387 */ /* 0x0001e80000100800 */
[----:B------:R-:W3:Y:S01]  /*150730*/  LDL.LU R59, [R1+0xac0] ;  /* 0x000ac000013b7983 */ /* 0x000ee20000300800 */
[----:B0-----:R-:W-:-:S02]  /*150740*/  F2FP.SATFINITE.E5M2.F32.PACK_AB_MERGE_C R2, R40, R44, RZ ;  /* 0x0000002c2802723e */ /* 0x001fc400048060ff */
[----:B------:R-:W-:-:S03]  /*150750*/  IADD3 R14, P6, PT, R60, R19, RZ ;  /* 0x000000133c0e7210 */ /* 0x000fc60007fde0ff */
[----:B------:R-:W-:Y:S04]  /*150760*/  STL [R1+0xaf8], R2 ;  /* 0x000af80201007387 */ /* 0x000fe80000100800 */
[----:B------:R-:W3:Y:S01]  /*150770*/  LDL.LU R56, [R1+0xac4] ;  /* 0x000ac40001387983 */ /* 0x000ee20000300800 */
[----:B------:R-:W-:-:S03]  /*150780*/  IMAD.X R15, R0, 0x1, R17, P6 ;  /* 0x00000001000f7824 */ /* 0x000fc600030e0611 */
        /* <DEDUP_REMOVED lines=8> */
[----:B------:R0:W-:Y:S02]  /*150810*/  STL.64 [R1+0x2800], R14 ;  /* 0x0028000e01007387 */ /* 0x0001e40000100a00 */
[----:B0-----:R-:W-:-:S05]  /*150820*/  IADD3 R14, P6, PT, R60, R18, RZ ;  /* 0x000000123c0e7210 */ /* 0x001fca0007fde0ff */
[----:B------:R-:W-:Y:S01]  /*150830*/  IMAD.X R15, R0, 0x1, R16, P6 ;  /* 0x00000001000f7824 */ /* 0x000fe200030e0610 */
[----:B----4-:R-:W-:-:S05]  /*150840*/  F2FP.SATFINITE.E5M2.F32.PACK_AB_MERGE_C R3, R61, R3, RZ ;  /* 0x000000033d03723e */ /* 0x010fca00048060ff */
[----:B------:R0:W-:Y:S04]  /*150850*/  STL [R1+0xa88], R3 ;  /* 0x000a880301007387 */ /* 0x0001e80000100800 */
[----:B------:R-:W4:Y:S01]  /*150860*/  LDL.LU R53, [R1+0xaa4] ;  /* 0x000aa40001357983 */ /* 0x000f220000300800 */
[----:B------:R-:W-:-:S05]  /*150870*/  F2FP.SATFINITE.E5M2.F32.PACK_AB_MERGE_C R2, R38, R41, RZ ;  /* 0x000000292602723e */ /* 0x000fca00048060ff */
[----:B------:R-:W-:Y:S04]  /*150880*/  STL [R1+0xae0], R2 ;  /* 0x000ae00201007387 */ /* 0x000fe80000100800 */
[----:B------:R-:W4:Y:S04]  /*150890*/  LDL.LU R52, [R1+0xaa8] ;  /* 0x000aa80001347983 */ /* 0x000f280000300800 */
[----:B------:R-:W4:Y:S04]  /*1508a0*/  LDL.LU R51, [R1+0xaac] ;  /* 0x000aac0001337983 */ /* 0x000f280000300800 */
[----:B------:R-:W4:Y:S04]  /*1508b0*/  LDL.LU R50, [R1+0xa90] ;  /* 0x000a900001327983 */ /* 0x000f280000300800 */
[----:B------:R-:W4:Y:S04]  /*1508c0*/  LDL.LU R48, [R1+0xa94] ;  /* 0x000a940001307983 */ /* 0x000f280000300800 */
[----:B0-----:R-:W4:Y:S04]  /*1508d0*/  LDL.LU R3, [R1+0xa98] ;  /* 0x000a980001037983 */ /* 0x001f280000300800 */
[----:B------:R-:W4:Y:S04]  /*1508e0*/  LDL.LU R61, [R1+0xa9c] ;  /* 0x000a9c00013d7983 */ /* 0x000f280000300800 */
[----:B------:R0:W-:Y:S04]  /*1508f0*/  STL.64 [R1+0x27f8], R14 ;  /* 0x0027f80e01007387 */ /* 0x0001e80000100a00 */
[----:B0-----:R-:W4:Y:S04]  /*150900*/  LDL.LU.64 R14, [R1+0x85d8] ;  /* 0x0085d800010e7983 */ /* 0x001f280000300a00 */
[----:B------:R-:W4:Y:S04]  /*150910*/  LDL.LU R41, [R1+0xa00] ;  /* 0x000a000001297983 */ /* 0x000f280000300800 */
[----:B------:R-:W4:Y:S01]  /*150920*/  LDL.LU R38, [R1+0xa04] ;  /* 0x000a040001267983 */ /* 0x000f220000300800 */
[----:B--2---:R-:W-:-:S05]  /*150930*/  F2FP.SATFINITE.E5M2.F32.PACK_AB_MERGE_C R2, R36, R39, RZ ;  /* 0x000000272402723e */ /* 0x004fca00048060ff */
[----:B------:R3:W-:Y:S04]  /*150940*/  STL [R1+0x2990], R2 ;  /* 0x0029900201007387 */ /* 0x0007e80000100800 */
[----:B------:R-:W2:Y:S04]  /*150950*/  LDL.LU R39, [R1+0xa08] ;  /* 0x000a080001277983 */ /* 0x000ea80000300800 */
[----:B------:R-:W2:Y:S01]  /*150960*/  LDL.LU R36, [R1+0xa0c] ;  /* 0x000a0c0001247983 */ /* 0x000ea20000300800 */
[----:B---3--:R-:W-:-:S05]  /*150970*/  F2FP.SATFINITE.E5M2.F32.PACK_AB_MERGE_C R2, R43, R42, RZ ;  /* 0x0000002a2b02723e */ /* 0x008fca00048060ff */
[----:B------:R0:W-:Y:S01]  /*150980*/  STL [R1+0x29a4], R2 ;  /* 0x0029a40201007387 */ /* 0x0001e20000100800 */
[----:B------:R-:W-:Y:S02]  /*150990*/  F2FP.SATFINITE.E5M2.F32.PACK_AB_MERGE_C R49, R56, R59, RZ ;  /* 0x0000003b3831723e */ /* 0x000fe400048060ff */
[----:B0-----:R-:W-:Y:S02]  /*1509a0*/  F2FP.SATFINITE.E5M2.F32.PACK_AB_MERGE_C R2, R55, R57, RZ ;  /* 0x000000393702723e */ /* 0x001fe400048060ff */
[----:B------:R-:W-:Y:S02]  /*1509b0*/  F2FP.SATFINITE.E5M2.F32.PACK_AB_MERGE_C R46, R45, R46, RZ ;  /* 0x0000002e2d2e723e */ /* 0x000fe400048060ff */
[----:B----4-:R-:W-:-:S05]  /*1509c0*/  IADD3 R42, P6, PT, R60, R15, RZ ;  /* 0x0000000f3c2a7210 */ /* 0x010fca0007fde0ff */
[----:B------:R-:W-:Y:S01]  /*1509d0*/  IMAD.X R43, R0, 0x1, R13, P6 ;  /* 0x00000001002b7824 */ /* 0x000fe200030e060d */
[----:B------:R-:W-:-:S04]  /*1509e0*/  IADD3 R56, P6, PT, R60, R14, RZ ;  /* 0x0000000e3c387210 */ /* 0x000fc80007fde0ff */
[----:B------:R0:W-:Y:S01]  /*1509f0*/  STL.64 [R1+0x27f0], R42 ;  /* 0x0027f02a01007387 */ /* 0x0001e20000100a00 */
[----:B------:R-:W-:-:S03]  /*150a00*/  IMAD.X R57, R0, 0x1, R12, P6 ;  /* 0x0000000100397824 */ /* 0x000fc600030e060c */
[----:B0-----:R-:W3:Y:S04]  /*150a10*/  LDL.LU R42, [R1+0xb80] ;  /* 0x000b8000012a7983 */ /* 0x001ee80000300800 */
[----:B------:R-:W3:Y:S04]  /*150a20*/  LDL.LU R43, [R1+0xb84] ;  /* 0x000b8400012b7983 */ /* 0x000ee80000300800 */
[----:B------:R-:W-:Y:S04]  /*150a30*/  STL [R1+0xa80], R49 ;  /* 0x000a803101007387 */ /* 0x000fe80000100800 */
[----:B------:R0:W-:Y:S02]  /*150a40*/  STL [R1+0xa84], R2 ;  /* 0x000a840201007387 */ /* 0x0001e40000100800 */
[----:B0-----:R-:W-:-:S02]  /*150a50*/  F2FP.SATFINITE.E5M2.F32.PACK_AB_MERGE_C R2, R40, R44, RZ ;  /* 0x0000002c2802723e */ /* 0x001fc400048060ff */
[----:B------:R-:W-:Y:S01]  /*150a60*/  IADD3 R44, P6, PT, R60, R11, RZ ;  /* 0x0000000b3c2c7210 */ /* 0x000fe20007fde0ff */
[----:B------:R-:W-:Y:S04]  /*150a70*/  STL.64 [R1+0x27e8], R56 ;  /* 0x0027e83801007387 */ /* 0x000fe80000100a00 */
[----:B------:R-:W-:Y:S01]  /*150a80*/  IMAD.X R45, R0, 0x1, R10, P6 ;  /* 0x00000001002d7824 */ /* 0x000fe200030e060a */
[----:B------:R0:W-:Y:S04]  /*150a90*/  STL [R1+0x300], R46 ;  /* 0x0003002e01007387 */ /* 0x0001e80000100800 */
[----:B------:R1:W-:Y:S04]  /*150aa0*/  STL [R1+0x334], R2 ;  /* 0x0003340201007387 */ /* 0x0003e80000100800 */
[----:B0-----:R-:W4:Y:S04]  /*150ab0*/  LDL.LU R46, [R1+0xb88] ;  /* 0x000b8800012e7983 */ /* 0x001f280000300800 */
[----:B------:R0:W-:Y:S01]  /*150ac0*/  STL.64 [R1+0x27e0], R44 ;  /* 0x0027e02c01007387 */ /* 0x0001e20000100a00 */
[----:B------:R-:W-:-:S02]  /*150ad0*/  F2FP.SATFINITE.E5M2.F32.PACK_AB_MERGE_C R49, R53, R54, RZ ;  /* 0x000000363531723e */ /* 0x000fc400048060ff */
[----:B-1----:R-:W-:Y:S01]  /*150ae0*/  F2FP.SATFINITE.E5M2.F32.PACK_AB_MERGE_C R2, R51, R52, RZ ;  /* 0x000000343302723e */ /* 0x002fe200048060ff */
[----:B0-----:R-:W4:Y:S04]  /*150af0*/  LDL.LU R45, [R1+0xb8c] ;  /* 0x000b8c00012d7983 */ /* 0x001f280000300800 */
[----:B------:R-:W4:Y:S04]  /*150b00*/  LDL.LU R44, [R1+0xa70] ;  /* 0x000a7000012c7983 */ /* 0x000f280000300800 */
[----:B------:R-:W4:Y:S04]  /*150b10*/  LDL.LU R40, [R1+0xa74] ;  /* 0x000a740001287983 */ /* 0x000f280000300800 */
[----:B------:R0:W-:Y:S04]  /*150b20*/  STL.64 [R1+0x85d0], R10 ;  /* 0x0085d00a01007387 */ /* 0x0001e80000100a00 */
[----:B------:R-:W-:Y:S01]  /*150b30*/  STL [R1+0x278], R49 ;  /* 0x0002783101007387 */ /* 0x000fe20000100800 */
[----:B0-----:R-:W-:-:S03]  /*150b40*/  IADD3 R10, P6, PT, R60, R9, RZ ;  /* 0x000000093c0a7210 */ /* 0x001fc60007fde0ff */
[----:B------:R0:W-:Y:S02]  /*150b50*/  STL [R1+0x27c], R2 ;  /* 0x00027c0201007387 */ /* 0x0001e40000100800 */
[----:B------:R-:W-:Y:S01]  /*150b60*/  IMAD.X R11, R0, 0x1, R8, P6 ;  /* 0x00000001000b7824 */ /* 0x000fe200030e0608 */
[----:B0-----:R-:W-:-:S04]  /*150b70*/  IADD3 R2, P6, PT, R60, R7, RZ ;  /* 0x000000073c027210 */ /* 0x001fc80007fde0ff */
[----:B------:R0:W-:Y:S02]  /*150b80*/  STL.64 [R1+0x27d8], R10 ;  /* 0x0027d80a01007387 */ /* 0x0001e40000100a00 */
[----:B0-----:R-:W-:Y:S02]  /*150b90*/  F2FP.SATFINITE.E5M2.F32.PACK_AB_MERGE_C R11, R48, R50, RZ ;  /* 0x00000032300b723e */ /* 0x001fe400048060ff */
[----:B------:R-:W-:Y:S01]  /*150ba0*/  F2FP.SATFINITE.E5M2.F32.PACK_AB_MERGE_C R10, R61, R3, RZ ;  /* 0x000000033d0a723e */ /* 0x000fe200048060ff */
[----:B------:R-:W-:Y:S02]  /*150bb0*/  IMAD.X R3, R0, 0x1, R6, P6 ;  /* 0x0000000100037824 */ /* 0x000fe400030e0606 */
[----:B------:R-:W-:Y:S04]  /*150bc0*/  STL [R1+0x268], R11 ;  /* 0x0002680b01007387 */ /* 0x000fe80000100800 */
[----:B------:R-:W-:Y:S04]  /*150bd0*/  STL [R1+0x264], R10 ;  /* 0x0002640a01007387 */ /* 0x000fe80000100800 */
[----:B------:R0:W-:Y:S02]  /*150be0*/  STL.64 [R1+0x27d0], R2 ;  /* 0x0027d00201007387 */ /* 0x0001e40000100a00 */
[----:B0-----:R-:W-:-:S05]  /*150bf0*/  IADD3 R2, P6, PT, R60, R5, RZ ;  /* 0x000000053c027210 */ /* 0x001fca0007fde0ff */
[----:B------:R-:W-:-:S05]  /*150c00*/  IMAD.X R3, R0, 0x1, R4, P6 ;  /* 0x0000000100037824 */ /* 0x000fca00030e0604 */
[----:B------:R0:W-:Y:S01]  /*150c10*/  STL.64 [R1+0x27c8], R2 ;  /* 0x0027c80201007387 */ /* 0x0001e20000100a00 */
[----:B--2---:R-:W-:Y:S02]  /*150c20*/  F2FP.SATFINITE.E5M2.F32.PACK_AB_MERGE_C R0, R36, R39, RZ ;  /* 0x000000272400723e */ /* 0x004fe400048060ff */
[----:B0-----:R-:W-:Y:S02]  /*150c30*/  F2FP.SATFINITE.E5M2.F32.PACK_AB_MERGE_C R2, R38, R41, RZ ;  /* 0x000000292602723e */ /* 0x001fe400048060ff */
[----:B------:R-:W2:Y:S04]  /*150c40*/  LDL.LU R41, [R1+0xa78] ;  /* 0x000a780001297983 */ /* 0x000ea80000300800 */
[----:B------:R0:W-:Y:S04]  /*150c50*/  STL [R1+0x228], R2 ;  /* 0x0002280201007387 */ /* 0x0001e80000100800 */
[----:B------:R-:W2:Y:S04]  /*150c60*/  LDL.LU R38, [R1+0xa7c] ;  /* 0x000a7c0001267983 */ /* 0x000ea80000300800 */
[----:B------:R1:W-:Y:S04]  /*150c70*/  STL [R1+0x224], R0 ;  /* 0x0002240001007387 */ /* 0x0003e80000100800 */
[----:B------:R-:W2:Y:S04]  /*150c80*/  LDL.LU R39, [R1+0xa60] ;  /* 0x000a600001277983 */ /* 0x000ea80000300800 */
[----:B------:R-:W2:Y:S01]  /*150c90*/  LDL.LU R36, [R1+0xa64] ;  /* 0x000a640001247983 */ /* 0x000ea20000300800 */
[----:B0-----:R-:W-:-:S02]  /*150ca0*/  IADD3 R2, P6, PT, R47, R35, RZ ;  /* 0x000000232f027210 */ /* 0x001fc40007fde0ff */
[----:B-1----:R-:W-:-:S05]  /*150cb0*/  SHF.R.S32.HI R0, RZ, 0x1f, R47 ;  /* 0x0000001fff007819 */ /* 0x002fca000001142f */
[----:B------:R-:W-:Y:S01]  /*150cc0*/  IMAD.X R3, R0, 0x1, R34, P6 ;  /* 0x0000000100037824 */ /* 0x000fe200030e0622 */
[----:B---3--:R-:W-:-:S05]  /*150cd0*/  F2FP.SATFINITE.E5M2.F32.PACK_AB_MERGE_C R10, R43, R42, RZ ;  /* 0x0000002a2b0a723e */ /* 0x008fca00048060ff */
[----:B------:R-:W-:Y:S04]  /*150ce0*/  STL [R1+0xa98], R10 ;  /* 0x000a980a01007387 */ /* 0x000fe80000100800 */
[----:B------:R-:W3:Y:S04]  /*150cf0*/  LDL.LU R58, [R1+0xa68] ;  /* 0x000a6800013a7983 */ /* 0x000ee80000300800 */
[----:B------:R-:W3:Y:S04]  /*150d00*/  LDL.LU R59, [R1+0xa6c] ;  /* 0x000a6c00013b7983 */ /* 0x000ee80000300800 */
[----:B------:R4:W-:Y:S04]  /*150d10*/  STL.64 [R1+0x27c0], R2 ;  /* 0x0027c00201007387 */ /* 0x0009e80000100a00 */
[----:B------:R-:W3:Y:S04]  /*150d20*/  LDL.LU R56, [R1+0xa50] ;  /* 0x000a500001387983 */ /* 0x000ee80000300800 */
[----:B------:R-:W3:Y:S04]  /*150d30*/  LDL.LU R57, [R1+0xa54] ;  /* 0x000a540001397983 */ /* 0x000ee80000300800 */
[----:B------:R-:W3:Y:S04]  /*150d40*/  LDL.LU R55, [R1+0xa58] ;  /* 0x000a580001377983 */ /* 0x000ee80000300800 */
[----:B------:R-:W3:Y:S04]  /*150d50*/  LDL.LU R54, [R1+0xa5c] ;  /* 0x000a5c0001367983 */ /* 0x000ee80000300800 */
[----:B------:R-:W3:Y:S04]  /*150d60*/  LDL.LU R42, [R1+0xa40] ;  /* 0x000a4000012a7983 */ /* 0x000ee80000300800 */
[----:B------:R-:W3:Y:S01]  /*150d70*/  LDL.LU R43, [R1+0xa44] ;  /* 0x000a4400012b7983 */ /* 0x000ee20000300800 */
[----:B----4-:R-:W-:-:S03]  /*150d80*/  F2FP.SATFINITE.E5M2.F32.PACK_AB_MERGE_C R3, R45, R46, RZ ;  /* 0x0000002e2d03723e */ /* 0x010fc600048060ff */
[----:B------:R-:W4:Y:S04]  /*150d90*/  LDL.LU R46, [R1+0xa48] ;  /* 0x000a4800012e7983 */ /* 0x000f280000300800 */
[----:B------:R-:W-:Y:S01]  /*150da0*/  STL [R1+0xab8], R3 ;  /* 0x000ab80301007387 */ /* 0x000fe20000100800 */
[----:B------:R-:W-:-:S03]  /*150db0*/  F2FP.SATFINITE.E5M2.F32.PACK_AB_MERGE_C R2, R40, R44, RZ ;  /* 0x0000002c2802723e */ /* 0x000fc600048060ff */
[----:B------:R-:W4:Y:S04]  /*150dc0*/  LDL.LU R45, [R1+0xa4c] ;  /* 0x000a4c00012d7983 */ /* 0x000f280000300800 */
[----:B------:R0:W-:Y:S04]  /*150dd0*/  STL [R1+0xa08], R2 ;  /* 0x000a080201007387 */ /* 0x0001e80000100800 */
[----:B------:R-:W4:Y:S04]  /*150de0*/  LDL.LU R53, [R1+0xa30] ;  /* 0x000a300001357983 */ /* 0x000f280000300800 */
[----:B------:R-:W4:Y:S01]  /*150df0*/  LDL.LU R52, [R1+0xa34] ;  /* 0x000a340001347983 */ /* 0x000f220000300800 */
[----:B0-----:R-:W-:-:S03]  /*150e00*/  IADD3 R2, P6, PT, R47, R33, RZ ;  /* 0x000000212f027210 */ /* 0x001fc60007fde0ff */
[----:B------:R-:W4:Y:S02]  /*150e10*/  LDL.LU R51, [R1+0xa38] ;  /* 0x000a380001337983 */ /* 0x000f240000300800 */
[----:B------:R-:W-:-:S05]  /*150e20*/  IMAD.X R3, R0, 0x1, R31, P6 ;  /* 0x0000000100037824 */ /* 0x000fca00030e061f */
[----:B------:R0:W-:Y:S04]  /*150e30*/  STL.64 [R1+0x27b8], R2 ;  /* 0x0027b80201007387 */ /* 0x0001e80000100a00 */
[----:B------:R-:W4:Y:S04]  /*150e40*/  LDL.LU R50, [R1+0xa3c] ;  /* 0x000a3c0001327983 */ /* 0x000f280000300800 */
[----:B------:R-:W4:Y:S04]  /*150e50*/  LDL.LU R48, [R1+0xa20] ;  /* 0x000a200001307983 */ /* 0x000f280000300800 */
[----:B0-----:R-:W4:Y:S04]  /*150e60*/  LDL.LU R3, [R1+0xa24] ;  /* 0x000a240001037983 */ /* 0x001f280000300800 */
[----:B------:R-:W4:Y:S04]  /*150e70*/  LDL.LU R61, [R1+0xa28] ;  /* 0x000a2800013d7983 */ /* 0x000f280000300800 */
[----:B------:R-:W4:Y:S04]  /*150e80*/  LDL.LU R60, [R1+0xa2c] ;  /* 0x000a2c00013c7983 */ /* 0x000f280000300800 */
[----:B------:R-:W4:Y:S04]  /*150e90*/  LDL.LU R44, [R1+0xa10] ;  /* 0x000a1000012c7983 */ /* 0x000f280000300800 */
[----:B------:R-:W4:Y:S01]  /*150ea0*/  LDL.LU R40, [R1+0xa14] ;  /* 0x000a140001287983 */ /* 0x000f220000300800 */
[----:B--2---:R-:W-:-:S03]  /*150eb0*/  F2FP.SATFINITE.E5M2.F32.PACK_AB_MERGE_C R10, R38, R41, RZ ;  /* 0x00000029260a723e */ /* 0x004fc600048060ff */
[----:B------:R-:W2:Y:S04]  /*150ec0*/  LDL.LU R41, [R1+0xa18] ;  /* 0x000a180001297983 */ /* 0x000ea80000300800 */
[----:B------:R0:W-:Y:S01]  /*150ed0*/  STL [R1+0xa0c], R10 ;  /* 0x000a0c0a01007387 */ /* 0x0001e20000100800 */
[----:B------:R-:W-:-:S03]  /*150ee0*/  F2FP.SATFINITE.E5M2.F32.PACK_AB_MERGE_C R2, R36, R39, RZ ;  /* 0x000000272402723e */ /* 0x000fc600048060ff */
[----:B------:R-:W2:Y:S04]  /*150ef0*/  LDL.LU R36, [R1+0xa1c] ;  /* 0x000a1c0001247983 */ /* 0x000ea80000300800 */
[----:B------:R-:W-:Y:S04]  /*150f00*/  STL [R1+0x2998], R2 ;  /* 0x0029980201007387 */ /* 0x000fe80000100800 */
[----:B------:R-:W2:Y:S04]  /*150f10*/  LDL.LU R38, [R1+0x9f0] ;  /* 0x0009f00001267983 */ /* 0x000ea80000300800 */
[----:B------:R-:W2:Y:S01]  /*150f20*/  LDL.LU R39, [R1+0x9f4] ;  /* 0x0009f40001277983 */ /* 0x000ea20000300800 */
[----:B0-----:R-:W-:-:S05]  /*150f30*/  IADD3 R10, P6, PT, R47, R32, RZ ;  /* 0x000000202f0a7210 */ /* 0x001fca0007fde0ff */
[----:B------:R-:W-:-:S05]  /*150f40*/  IMAD.X R11, R0, 0x1, R30, P6 ;  /* 0x00000001000b7824 */ /* 0x000fca00030e061e */
[----:B------:R0:W-:Y:S02]  /*150f50*/  STL.64 [R1+0x27b0], R10 ;  /* 0x0027b00a01007387 */ /* 0x0001e40000100a00 */
[----:B0-----:R-:W-:-:S05]  /*150f60*/  IADD3 R10, P6, PT, R47, R29, RZ ;  /* 0x0000001d2f0a7210 */ /* 0x001fca0007fde0ff */
[----:B------:R-:W-:Y:S01]  /*150f70*/  IMAD.X R11, R0, 0x1, R27, P6 ;  /* 0x00000001000b7824 */ /* 0x000fe200030e061b */
[----:B---3--:R-:W-:-:S05]  /*150f80*/  F2FP.SATFINITE.E5M2.F32.PACK_AB_MERGE_C R49, R59, R58, RZ ;  /* 0x0000003a3b31723e */ /* 0x008fca00048060ff */
[----:B------:R0:W-:Y:S01]  /*150f90*/  STL [R1+0x29cc], R49 ;  /* 0x0029cc3101007387 */ /* 0x0001e20000100800 */
[----:B------:R-:W-:-:S05]  /*150fa0*/  F2FP.SATFINITE.E5M2.F32.PACK_AB_MERGE_C R2, R57, R56, RZ ;  /* 0x000000383902723e */ /* 0x000fca00048060ff */
[----:B------:R1:W-:Y:S04]  /*150fb0*/  STL [R1+0xa00], R2 ;  /* 0x000a000201007387 */ /* 0x0003e80000100800 */
[----:B------:R3:W-:Y:S01]  /*150fc0*/  STL.64 [R1+0x27a8], R10 ;  /* 0x0027a80a01007387 */ /* 0x0007e20000100a00 */
[----:B0-----:R-:W-:Y:S02]  /*150fd0*/  F2FP.SATFINITE.E5M2.F32.PACK_AB_MERGE_C R49, R54, R55, RZ ;  /* 0x000000373631723e */ /* 0x001fe400048060ff */
[----:B-1----:R-:W-:Y:S02]  /*150fe0*/  F2FP.SATFINITE.E5M2.F32.PACK_AB_MERGE_C R2, R43, R42, RZ ;  /* 0x0000002a2b02723e */ /* 0x002fe400048060ff */
[----:B---3--:R-:W-:Y:S01]  /*150ff0*/  IADD3 R10, P6, PT, R47, R28, RZ ;  /* 0x0000001c2f0a7210 */ /* 0x008fe20007fde0ff */
[----:B------:R-:W-:Y:S04]  /*151000*/  STL [R1+0xa04], R49 ;  /* 0x000a043101007387 */ /* 0x000fe80000100800 */
[----:B------:R-:W-:Y:S01]  /*151010*/  IMAD.X R11, R0, 0x1, R26, P6 ;  /* 0x00000001000b7824 */ /* 0x000fe200030e061a */
[----:B------:R4:W-:Y:S04]  /*151020*/  STL [R1+0x304], R2 ;  /* 0x0003040201007387 */ /* 0x0009e80000100800 */
[----:B------:R-:W3:Y:S04]  /*151030*/  LDL.LU R42, [R1+0x9f8] ;  /* 0x0009f800012a7983 */ /* 0x000ee80000300800 */
[----:B------:R-:W3:Y:S01]  /*151040*/  LDL.LU R43, [R1+0x9fc] ;  /* 0x0009fc00012b7983 */ /* 0x000ee20000300800 */
[----:B----4-:R-:W-:-:S03]  /*151050*/  F2FP.SATFINITE.E5M2.F32.PACK_AB_MERGE_C R2, R45, R46, RZ ;  /* 0x0000002e2d02723e */ /* 0x010fc600048060ff */
[----:B------:R0:W-:Y:S04]  /*151060*/  STL.64 [R1+0x27a0], R10 ;  /* 0x0027a00a01007387 */ /* 0x0001e80000100a00 */
[----:B------:R-:W4:Y:S04]  /*151070*/  LDL.LU R46, [R1+0x9e0] ;  /* 0x0009e000012e7983 */ /* 0x000f280000300800 */
[----:B------:R-:W4:Y:S01]  /*151080*/  LDL.LU R45, [R1+0x9e4] ;  /* 0x0009e400012d7983 */ /* 0x000f220000300800 */
[----:B0-----:R-:W-:-:S03]  /*151090*/  IADD3 R10, P6, PT, R47, R25, RZ ;  /* 0x000000192f0a7210 */ /* 0x001fc60007fde0ff */
[----:B------:R0:W-:Y:S02]  /*1510a0*/  STL [R1+0x29e4], R2 ;  /* 0x0029e40201007387 */ /* 0x0001e40000100800 */
[----:B------:R-:W-:Y:S01]  /*1510b0*/  IMAD.X R11, R0, 0x1, R24, P6 ;  /* 0x00000001000b7824 */ /* 0x000fe200030e0618 */
[----:B0-----:R-:W-:-:S05]  /*1510c0*/  F2FP.SATFINITE.E5M2.F32.PACK_AB_MERGE_C R2, R52, R53, RZ ;  /* 0x000000353402723e */ /* 0x001fca00048060ff */
[----:B------:R0:W-:Y:S04]  /*1510d0*/  STL [R1+0x270], R2 ;  /* 0x0002700201007387 */ /* 0x0001e80000100800 */
[----:B------:R1:W-:Y:S01]  /*1510e0*/  STL.64 [R1+0x2798], R10 ;  /* 0x0027980a01007387 */ /* 0x0003e20000100a00 */
[----:B0-----:R-:W-:Y:S02]  /*1510f0*/  IADD3 R2, P6, PT, R47, R23, RZ ;  /* 0x000000172f027210 */ /* 0x001fe40007fde0ff */
[----:B-1----:R-:W-:Y:S02]  /*151100*/  F2FP.SATFINITE.E5M2.F32.PACK_AB_MERGE_C R11, R50, R51, RZ ;  /* 0x00000033320b723e */ /* 0x002fe400048060ff */
[----:B------:R-:W-:Y:S01]  /*151110*/  F2FP.SATFINITE.E5M2.F32.PACK_AB_MERGE_C R10, R3, R48, RZ ;  /* 0x00000030030a723e */ /* 0x000fe200048060ff */
[----:B------:R-:W-:-:S02]  /*151120*/  IMAD.X R3, R0, 0x1, R21, P6 ;  /* 0x0000000100037824 */ /* 0x000fc400030e0615 */
[----:B------:R-:W-:Y:S04]  /*151130*/  STL [R1+0x29f4], R11 ;  /* 0x0029f40b01007387 */ /* 0x000fe80000100800 */
[----:B------:R-:W-:Y:S04]  /*151140*/  STL [R1+0x230], R10 ;  /* 0x0002300a01007387 */ /* 0x000fe80000100800 */
[----:B------:R0:W-:Y:S02]  /*151150*/  STL.64 [R1+0x2790], R2 ;  /* 0x0027900201007387 */ /* 0x0001e40000100a00 */
[----:B0-----:R-:W-:-:S02]  /*151160*/  F2FP.SATFINITE.E5M2.F32.PACK_AB_MERGE_C R3, R60, R61, RZ ;  /* 0x0000003d3c03723e */ /* 0x001fc400048060ff */
[----:B------:R-:W-:Y:S02]  /*151170*/  F2FP.SATFINITE.E5M2.F32.PACK_AB_MERGE_C R2, R40, R44, RZ ;  /* 0x0000002c2802723e */ /* 0x000fe400048060ff */
[----:B------:R-:W4:Y:S04]  /*151180*/  LDL.LU R44, [R1+0x9e8] ;  /* 0x0009e800012c7983 */ /* 0x000f280000300800 */
[----:B------:R-:W-:Y:S04]  /*151190*/  STL [R1+0x2a00], R3 ;  /* 0x002a000301007387 */ /* 0x000fe80000100800 */
[----:B------:R-:W4:Y:S04]  /*1511a0*/  LDL.LU R40, [R1+0x9ec] ;  /* 0x0009ec0001287983 */ /* 0x000f280000300800 */
[----:B------:R0:W-:Y:S02]  /*1511b0*/  STL [R1+0x218], R2 ;  /* 0x0002180201007387 */ /* 0x0001e40000100800 */
[----:B0-----:R-:W-:-:S05]  /*1511c0*/  IADD3 R2, P6, PT, R47, R22, RZ ;  /* 0x000000162f027210 */ /* 0x001fca0007fde0ff */
[----:B------:R-:W-:-:S05]  /*1511d0*/  IMAD.X R3, R0, 0x1, R20, P6 ;  /* 0x0000000100037824 */ /* 0x000fca00030e0614 */
[----:B------:R2:W-:Y:S02]  /*1511e0*/  STL.64 [R1+0x2788], R2 ;  /* 0x0027880201007387 */ /* 0x0005e40000100a00 */
[----:B--2---:R-:W-:Y:S02]  /*1511f0*/  F2FP.SATFINITE.E5M2.F32.PACK_AB_MERGE_C R2, R36, R41, RZ ;  /* 0x000000292402723e */ /* 0x004fe400048060ff */
[----:B------:R-:W2:Y:S04]  /*151200*/  LDL.LU R41, [R1+0x9d0] ;  /* 0x0009d00001297983 */ /* 0x000ea80000300800 */
[----:B------:R-:W2:Y:S04]  /*151210*/  LDL.LU R36, [R1+0x9d4] ;  /* 0x0009d40001247983 */ /* 0x000ea80000300800 */
[----:B------:R0:W-:Y:S04]  /*151220*/  STL [R1+0x2a10], R2 ;  /* 0x002a100201007387 */ /* 0x0001e80000100800 */
[----:B------:R-:W2:Y:S01]  /*151230*/  LDL.LU R59, [R1+0x9d8] ;  /* 0x0009d800013b7983 */ /* 0x000ea20000300800 */
[----:B0-----:R-:W-:-:S05]  /*151240*/  F2FP.SATFINITE.E5M2.F32.PACK_AB_MERGE_C R2, R39, R38, RZ ;  /* 0x000000262702723e */ /* 0x001fca00048060ff */
[----:B------:R0:W-:Y:S04]  /*151250*/  STL [R1+0xa28], R2 ;  /* 0x000a280201007387 */ /* 0x0001e80000100800 */
[----:B------:R-:W2:Y:S04]  /*151260*/  LDL.LU R56, [R1+0x9dc] ;  /* 0x0009dc0001387983 */ /* 0x000ea80000300800 */
[----:B------:R-:W2:Y:S04]  /*151270*/  LDL.LU R57, [R1+0x9c0] ;  /* 0x0009c00001397983 */ /* 0x000ea80000300800 */
[----:B------:R-:W2:Y:S04]  /*151280*/  LDL.LU R55, [R1+0x9c4] ;  /* 0x0009c40001377983 */ /* 0x000ea80000300800 */
[----:B------:R-:W2:Y:S04]  /*151290*/  LDL.LU R52, [R1+0xc] ;  /* 0x00000c0001347983 */ /* 0x000ea80000300800 */
[----:B------:R-:W2:Y:S04]  /*1512a0*/  LDL.LU R38, [R1+0x9c8] ;  /* 0x0009c80001267983 */ /* 0x000ea80000300800 */
[----:B------:R-:W2:Y:S01]  /*1512b0*/  LDL.LU R39, [R1+0x9cc] ;  /* 0x0009cc0001277983 */ /* 0x000ea20000300800 */
[----:B0-----:R-:W-:-:S05]  /*1512c0*/  IADD3 R2, P6, PT, R47, R19, RZ ;  /* 0x000000132f027210 */ /* 0x001fca0007fde0ff */
[----:B------:R-:W-:-:S05]  /*1512d0*/  IMAD.X R3, R0, 0x1, R17, P6 ;  /* 0x0000000100037824 */ /* 0x000fca00030e0611 */
[----:B------:R3:W-:Y:S01]  /*1512e0*/  STL.64 [R1+0x2780], R2 ;  /* 0x0027800201007387 */ /* 0x0007e20000100a00 */
[----:B------:R-:W-:-:S05]  /*1512f0*/  IADD3 R10, P6, PT, R47, R18, RZ ;  /* 0x000000122f0a7210 */ /* 0x000fca0007fde0ff */
[----:B------:R-:W-:Y:S01]  /*151300*/  IMAD.X R11, R0, 0x1, R16, P6 ;  /* 0x00000001000b7824 */ /* 0x000fe200030e0610 */
[----:B---3--:R-:W-:Y:S02]  /*151310*/  F2FP.SATFINITE.E5M2.F32.PACK_AB_MERGE_C R2, R43, R42, RZ ;  /* 0x0000002a2b02723e */ /* 0x008fe400048060ff */
[----:B------:R-:W3:Y:S04]  /*151320*/  LDL.LU R42, [R1+0x9b0] ;  /* 0x0009b000012a7983 */ /* 0x000ee80000300800 */
[----:B------:R-:W3:Y:S04]  /*151330*/  LDL.LU R43, [R1+0x9b4] ;  /* 0x0009b400012b7983 */ /* 0x000ee80000300800 */
[----:B------:R4:W-:Y:S04]  /*151340*/  STL [R1+0xa2c], R2 ;  /* 0x000a2c0201007387 */ /* 0x0009e80000100800 */
[----:B------:R-:W3:Y:S04]  /*151350*/  LDL.LU R54, [R1+0x9b8] ;  /* 0x0009b80001367983 */ /* 0x000ee80000300800 */
[----:B------:R-:W3:Y:S01]  /*151360*/  LDL.LU R53, [R1+0x9bc] ;  /* 0x0009bc0001357983 */ /* 0x000ee20000300800 */
[----:B----4-:R-:W-:-:S05]  /*151370*/  F2FP.SATFINITE.E5M2.F32.PACK_AB_MERGE_C R2, R45, R46, RZ ;  /* 0x0000002e2d02723e */ /* 0x010fca00048060ff */
[----:B------:R-:W-:Y:S04]  /*151380*/  STL [R1+0x9e0], R2 ;  /* 0x0009e00201007387 */ /* 0x000fe80000100800 */
        /* <DEDUP_REMOVED lines=8> */
[----:B------:R0:W-:Y:S02]  /*151410*/  STL.64 [R1+0x2778], R10 ;  /* 0x0027780a01007387 */ /* 0x0001e40000100a00 */
[----:B0-----:R-:W-:-:S05]  /*151420*/  IADD3 R10, P6, PT, R47, R15, RZ ;  /* 0x0000000f2f0a7210 */ /* 0x001fca0007fde0ff */
[----:B------:R-:W-:Y:S01]  /*151430*/  IMAD.X R11, R0, 0x1, R13, P6 ;  /* 0x00000001000b7824 */ /* 0x000fe200030e060d */
[----:B------:R-:W-:-:S05]  /*151440*/  F2FP.SATFINITE.E5M2.F32.PACK_AB_MERGE_C R2, R40, R44, RZ ;  /* 0x0000002c2802723e */ /* 0x000fca00048060ff */
[----:B------:R2:W-:Y:S04]  /*151450*/  STL [R1+0x9e4], R2 ;  /* 0x0009e40201007387 */ /* 0x0005e80000100800 */
[----:B------:R-:W4:Y:S04]  /*151460*/  LDL.LU R44, [R1+0x910] ;  /* 0x00091000012c7983 */ /* 0x000f280000300800 */
[----:B------:R-:W4:Y:S01]  /*151470*/  LDL.LU R40, [R1+0x914] ;  /* 0x0009140001287983 */ /* 0x000f220000300800 */
[----:B--2---:R-:W-:-:S05]  /*151480*/  F2FP.SATFINITE.E5M2.F32.PACK_AB_MERGE_C R2, R36, R41, RZ ;  /* 0x000000292402723e */ /* 0x004fca00048060ff */
[----:B------:R-:W-:Y:S04]  /*151490*/  STL [R1+0x2980], R2 ;  /* 0x0029800201007387 */ /* 0x000fe80000100800 */
[----:B------:R0:W-:Y:S04]  /*1514a0*/  STL.64 [R1+0x2770], R10 ;  /* 0x0027700a01007387 */ /* 0x0001e80000100a00 */
[----:B0-----:R-:W2:Y:S04]  /*1514b0*/  LDL.LU.64 R10, [R1+0x85d0] ;  /* 0x0085d000010a7983 */ /* 0x001ea80000300a00 */
[----:B------:R-:W2:Y:S04]  /*1514c0*/  LDL.LU R41, [R1+0x918] ;  /* 0x0009180001297983 */ /* 0x000ea80000300800 */
[----:B------:R-:W2:Y:S01]  /*1514d0*/  LDL.LU R36, [R1+0x91c] ;  /* 0x00091c0001247983 */ /* 0x000ea20000300800 */
[----:B------:R-:W-:-:S02]  /*1514e0*/  F2FP.SATFINITE.E5M2.F32.PACK_AB_MERGE_C R49, R56, R59, RZ ;  /* 0x0000003b3831723e */ /* 0x000fc400048060ff */
[----:B------:R-:W-:-:S03]  /*1514f0*/  F2FP.SATFINITE.E5M2.F32.PACK_AB_MERGE_C R2, R55, R57, RZ ;  /* 0x000000393702723e */ /* 0x000fc600048060ff */
[----:B------:R-:W-:Y:S04]  /*151500*/  STL [R1+0x2988], R49 ;  /* 0x0029883101007387 */ /* 0x000fe80000100800 */
[----:B------:R0:W-:Y:S04]  /*151510*/  STL [R1+0x9c0], R2 ;  /* 0x0009c00201007387 */ /* 0x0001e80000100800 */
[----:B------:R-:W-:Y:S01]  /*151520*/  STL.64 [R1+0x85c8], R14 ;  /* 0x0085c80e01007387 */ /* 0x000fe20000100a00 */
[----:B0-----:R-:W-:-:S03]  /*151530*/  F2FP.SATFINITE.E5M2.F32.PACK_AB_MERGE_C R2, R39, R38, RZ ;  /* 0x000000262702723e */ /* 0x001fc600048060ff */
[----:B------:R-:W2:Y:S04]  /*151540*/  LDL.LU R38, [R1+0xff0] ;  /* 0x000ff00001267983 */ /* 0x000ea80000300800 */
[----:B------:R-:W2:Y:S01]  /*151550*/  LDL.LU R39, [R1+0xff4] ;  /* 0x000ff40001277983 */ /* 0x000ea20000300800 */
[----:B------:R-:W-:-:S05]  /*151560*/  IADD3 R56, P6, PT, R47, R14, RZ ;  /* 0x0000000e2f387210 */ /* 0x000fca0007fde0ff */
[----:B------:R-:W-:-:S05]  /*151570*/  IMAD.X R57, R0, 0x1, R12, P6 ;  /* 0x0000000100397824 */ /* 0x000fca00030e060c */
[----:B------:R-:W-:Y:S04]  /*151580*/  STL.64 [R1+0x2768], R56 ;  /* 0x0027683801007387 */ /* 0x000fe80000100a00 */
[----:B------:R3:W-:Y:S02]  /*151590*/  STL [R1+0x9c4], R2 ;  /* 0x0009c40201007387 */ /* 0x0007e40000100800 */
[----:B---3--:R-:W-:-:S05]  /*1515a0*/  F2FP.SATFINITE.E5M2.F32.PACK_AB_MERGE_C R2, R43, R42, RZ ;  /* 0x0000002a2b02723e */ /* 0x008fca00048060ff */
[----:B------:R4:W-:Y:S04]  /*1515b0*/  STL [R1+0x274], R2 ;  /* 0x0002740201007387 */ /* 0x0009e80000100800 */
[----:B------:R-:W3:Y:S04]  /*1515c0*/  LDL.LU R42, [R1+0xff8] ;  /* 0x000ff800012a7983 */ /* 0x000ee80000300800 */
[----:B------:R-:W3:Y:S01]  /*1515d0*/  LDL.LU R43, [R1+0xffc] ;  /* 0x000ffc00012b7983 */ /* 0x000ee20000300800 */
[----:B------:R-:W-:Y:S02]  /*1515e0*/  F2FP.SATFINITE.E5M2.F32.PACK_AB_MERGE_C R49, R53, R54, RZ ;  /* 0x000000363531723e */ /* 0x000fe400048060ff */
[----:B----4-:R-:W-:-:S02]  /*1515f0*/  F2FP.SATFINITE.E5M2.F32.PACK_AB_MERGE_C R2, R50, R51, RZ ;  /* 0x000000333202723e */ /* 0x010fc400048060ff */
[----:B--2---:R-:W-:-:S05]  /*151600*/  IADD3 R14, P6, PT, R47, R11, RZ ;  /* 0x0000000b2f0e7210 */ /* 0x004fca0007fde0ff */
[----:B------:R-:W-:-:S05]  /*151610*/  IMAD.X R15, R0, 0x1, R10, P6 ;  /* 0x00000001000f7824 */ /* 0x000fca00030e060a */
[----:B------:R0:W-:Y:S04]  /*151620*/  STL.64 [R1+0x2760], R14 ;  /* 0x0027600e01007387 */ /* 0x0001e80000100a00 */
[----:B------:R-:W-:Y:S01]  /*151630*/  STL [R1+0x2f4], R49 ;  /* 0x0002f43101007387 */ /* 0x000fe20000100800 */
[----:B0-----:R-:W-:-:S03]  /*151640*/  IADD3 R14, P6, PT, R47, R9, RZ ;  /* 0x000000092f0e7210 */ /* 0x001fc60007fde0ff */
[----:B------:R0:W-:Y:S02]  /*151650*/  STL [R1+0x25c], R2 ;  /* 0x00025c0201007387 */ /* 0x0001e40000100800 */
[----:B------:R-:W-:Y:S01]  /*151660*/  IMAD.X R15, R0, 0x1, R8, P6 ;  /* 0x00000001000f7824 */ /* 0x000fe200030e0608 */
[----:B0-----:R-:W-:-:S04]  /*151670*/  IADD3 R2, P6, PT, R47, R7, RZ ;  /* 0x000000072f027210 */ /* 0x001fc80007fde0ff */
[----:B------:R0:W-:Y:S02]  /*151680*/  STL.64 [R1+0x2758], R14 ;  /* 0x0027580e01007387 */ /* 0x0001e40000100a00 */
[----:B0-----:R-:W-:Y:S01]  /*151690*/  F2FP.SATFINITE.E5M2.F32.PACK_AB_MERGE_C R15, R3, R48, RZ ;  /* 0x00000030030f723e */ /* 0x001fe200048060ff */
[----:B------:R-:W-:Y:S01]  /*1516a0*/  IMAD.X R3, R0, 0x1, R6, P6 ;  /* 0x0000000100037824 */ /* 0x000fe200030e0606 */
[----:B------:R-:W-:-:S03]  /*1516b0*/  F2FP.SATFINITE.E5M2.F32.PACK_AB_MERGE_C R14, R60, R61, RZ ;  /* 0x0000003d3c0e723e */ /* 0x000fc600048060ff */
[----:B------:R-:W-:Y:S04]  /*1516c0*/  STL [R1+0x260], R15 ;  /* 0x0002600f01007387 */ /* 0x000fe80000100800 */
[----:B------:R-:W-:Y:S04]  /*1516d0*/  STL [R1+0x220], R14 ;  /* 0x0002200e01007387 */ /* 0x000fe80000100800 */
[----:B------:R0:W-:Y:S02]  /*1516e0*/  STL.64 [R1+0x2748], R2 ;  /* 0x0027480201007387 */ /* 0x0001e40000100a00 */
[----:B0-----:R-:W-:-:S05]  /*1516f0*/  IADD3 R2, P6, PT, R47, R5, RZ ;  /* 0x000000052f027210 */ /* 0x001fca0007fde0ff */
[----:B------:R-:W-:-:S05]  /*151700*/  IMAD.X R3, R0, 0x1, R4, P6 ;  /* 0x0000000100037824 */ /* 0x000fca00030e0604 */
[----:B------:R0:W-:Y:S01]  /*151710*/  STL.64 [R1+0x2750], R2 ;  /* 0x0027500201007387 */ /* 0x0001e20000100a00 */
[----:B------:R-:W-:-:S03]  /*151720*/  F2FP.SATFINITE.E5M2.F32.PACK_AB_MERGE_C R0, R40, R44, RZ ;  /* 0x0000002c2800723e */ /* 0x000fc600048060ff */
[----:B------:R-:W2:Y:S01]  /*151730*/  LDL.LU R59, [R1+0xfe0] ;  /* 0x000fe000013b7983 */ /* 0x000ea20000300800 */
[----:B0-----:R-:W-:-:S05]  /*151740*/  F2FP.SATFINITE.E5M2.F32.PACK_AB_MERGE_C R2, R45, R46, RZ ;  /* 0x0000002e2d02723e */ /* 0x001fca00048060ff */
[----:B------:R-:W-:Y:S04]  /*151750*/  STL [R1+0x21c], R2 ;  /* 0x00021c0201007387 */ /* 0x000fe80000100800 */
[----:B------:R-:W2:Y:S04]  /*151760*/  LDL.LU R3, [R1+0xfe4] ;  /* 0x000fe40001037983 */ /* 0x000ea80000300800 */
[----:B------:R0:W-:Y:S04]  /*151770*/  STL [R1+0x208], R0 ;  /* 0x0002080001007387 */ /* 0x0001e80000100800 */
[----:B------:R-:W4:Y:S04]  /*151780*/  LDL.LU R56, [R1+0xfe8] ;  /* 0x000fe80001387983 */ /* 0x000f280000300800 */
[----:B------:R-:W4:Y:S01]  /*151790*/  LDL.LU R46, [R1+0xfec] ;  /* 0x000fec00012e7983 */ /* 0x000f220000300800 */
[----:B0-----:R-:W-:-:S03]  /*1517a0*/  F2FP.SATFINITE.E5M2.F32.PACK_AB_MERGE_C R0, R36, R41, RZ ;  /* 0x000000292400723e */ /* 0x001fc600048060ff */
[----:B------:R-:W4:Y:S04]  /*1517b0*/  LDL.LU R44, [R1+0xfd0] ;  /* 0x000fd000012c7983 */ /* 0x000f280000300800 */
[----:B------:R-:W4:Y:S04]  /*1517c0*/  LDL.LU R40, [R1+0xfd4] ;  /* 0x000fd40001287983 */ /* 0x000f280000300800 */
[----:B------:R0:W-:Y:S04]  /*1517d0*/  STL [R1+0x200], R0 ;  /* 0x0002000001007387 */ /* 0x0001e80000100800 */
[----:B------:R-:W4:Y:S04]  /*1517e0*/  LDL.LU R41, [R1+0xfd8] ;  /* 0x000fd80001297983 */ /* 0x000f280000300800 */
[----:B------:R-:W4:Y:S01]  /*1517f0*/  LDL.LU R36, [R1+0xfdc] ;  /* 0x000fdc0001247983 */ /* 0x000f220000300800 */
[----:B------:R-:W-:-:S02]  /*151800*/  IADD3 R14, P6, PT, R52, R35, RZ ;  /* 0x00000023340e7210 */ /* 0x000fc40007fde0ff */
[----:B0-----:R-:W-:Y:S01]  /*151810*/  SHF.R.S32.HI R0, RZ, 0x1f, R52 ;  /* 0x0000001fff007819 */ /* 0x001fe20000011434 */
[----:B------:R-:W4:Y:S01]  /*151820*/  LDL.LU R57, [R1+0xfc0] ;  /* 0x000fc00001397983 */ /* 0x000f220000300800 */
[----:B------:R-:W-:-:S03]  /*151830*/  F2FP.SATFINITE.E5M2.F32.PACK_AB_MERGE_C R2, R39, R38, RZ ;  /* 0x000000262702723e */ /* 0x000fc600048060ff */
[----:B------:R-:W-:Y:S01]  /*151840*/  IMAD.X R15, R0, 0x1, R34, P6 ;  /* 0x00000001000f7824 */ /* 0x000fe200030e0622 */
[----:B------:R-:W4:Y:S04]  /*151850*/  LDL.LU R45, [R1+0xfc4] ;  /* 0x000fc400012d7983 */ /* 0x000f280000300800 */
[----:B------:R0:W-:Y:S04]  /*151860*/  STL.64 [R1+0x2740], R14 ;  /* 0x0027400e01007387 */ /* 0x0001e80000100a00 */
[----:B------:R1:W-:Y:S04]  /*151870*/  STL [R1+0xa48], R2 ;  /* 0x000a480201007387 */ /* 0x0003e80000100800 */
[----:B------:R-:W4:Y:S04]  /*151880*/  LDL.LU R38, [R1+0xfc8] ;  /* 0x000fc80001267983 */ /* 0x000f280000300800 */
[----:B------:R-:W4:Y:S01]  /*151890*/  LDL.LU R39, [R1+0xfcc] ;  /* 0x000fcc0001277983 */ /* 0x000f220000300800 */
[----:B0-----:R-:W-:-:S03]  /*1518a0*/  IADD3 R14, P6, PT, R52, R33, RZ ;  /* 0x00000021340e7210 */ /* 0x001fc60007fde0ff */
[----:B------:R-:W4:Y:S04]  /*1518b0*/  LDL.LU R55, [R1+0xfb0] ;  /* 0x000fb00001377983 */ /* 0x000f280000300800 */
[----:B------:R-:W4:Y:S04]  /*1518c0*/  LDL.LU R54, [R1+0xfb4] ;  /* 0x000fb40001367983 */ /* 0x000f280000300800 */
[----:B------:R-:W4:Y:S01]  /*1518d0*/  LDL.LU R53, [R1+0xfb8] ;  /* 0x000fb80001357983 */ /* 0x000f220000300800 */
[----:B---3--:R-:W-:-:S03]  /*1518e0*/  F2FP.SATFINITE.E5M2.F32.PACK_AB_MERGE_C R47, R43, R42, RZ ;  /* 0x0000002a2b2f723e */ /* 0x008fc600048060ff */
[----:B------:R-:W3:Y:S01]  /*1518f0*/  LDL.LU R51, [R1+0xfbc] ;  /* 0x000fbc0001337983 */ /* 0x000ee20000300800 */
[----:B------:R-:W-:-:S03]  /*151900*/  IMAD.X R15, R0, 0x1, R31, P6 ;  /* 0x00000001000f7824 */ /* 0x000fc600030e061f */
[----:B------:R-:W3:Y:S01]  /*151910*/  LDL.LU R50, [R1+0xfa0] ;  /* 0x000fa00001327983 */ /* 0x000ee20000300800 */
[----:B-1----:R-:W-:-:S03]  /*151920*/  IADD3 R2, P6, PT, R52, R32, RZ ;  /* 0x0000002034027210 */ /* 0x002fc60007fde0ff */
[----:B------:R-:W3:Y:S04]  /*151930*/  LDL.LU R48, [R1+0xfa4] ;  /* 0x000fa40001307983 */ /* 0x000ee80000300800 */
[----:B------:R-:W3:Y:S04]  /*151940*/  LDL.LU R61, [R1+0xfa8] ;  /* 0x000fa800013d7983 */ /* 0x000ee80000300800 */
[----:B------:R-:W3:Y:S04]  /*151950*/  LDL.LU R60, [R1+0xfac] ;  /* 0x000fac00013c7983 */ /* 0x000ee80000300800 */
[----:B------:R-:W-:Y:S04]  /*151960*/  STL [R1+0x8458], R47 ;  /* 0x0084582f01007387 */ /* 0x000fe80000100800 */
[----:B------:R-:W3:Y:S04]  /*151970*/  LDL.LU R42, [R1+0xf90] ;  /* 0x000f9000012a7983 */ /* 0x000ee80000300800 */
[----:B------:R-:W3:Y:S04]  /*151980*/  LDL.LU R43, [R1+0xf94] ;  /* 0x000f9400012b7983 */ /* 0x000ee80000300800 */
[----:B------:R-:W-:Y:S01]  /*151990*/  STL.64 [R1+0x2738], R14 ;  /* 0x0027380e01007387 */ /* 0x000fe20000100a00 */
[----:B--2---:R-:W-:-:S05]  /*1519a0*/  F2FP.SATFINITE.E5M2.F32.PACK_AB_MERGE_C R3, R3, R59, RZ ;  /* 0x0000003b0303723e */ /* 0x004fca00048060ff */
[----:B------:R0:W-:Y:S01]  /*1519b0*/  STL [R1+0x8484], R3 ;  /* 0x0084840301007387 */ /* 0x0001e20000100800 */
[----:B----4-:R-:W-:Y:S01]  /*1519c0*/  F2FP.SATFINITE.E5M2.F32.PACK_AB_MERGE_C R46, R46, R56, RZ ;  /* 0x000000382e2e723e */ /* 0x010fe200048060ff */
[----:B0-----:R-:W-:-:S04]  /*1519d0*/  IMAD.X R3, R0, 0x1, R30, P6 ;  /* 0x0000000100037824 */ /* 0x001fc800030e061e */
[----:B------:R-:W-:Y:S04]  /*1519e0*/  STL [R1+0x8480], R46 ;  /* 0x0084802e01007387 */ /* 0x000fe80000100800 */
[----:B------:R0:W-:Y:S02]  /*1519f0*/  STL.64 [R1+0x2730], R2 ;  /* 0x0027300201007387 */ /* 0x0001e40000100a00 */
[----:B0-----:R-:W-:Y:S02]  /*151a00*/  F2FP.SATFINITE.E5M2.F32.PACK_AB_MERGE_C R3, R40, R44, RZ ;  /* 0x0000002c2803723e */ /* 0x001fe400048060ff */
[----:B------:R-:W-:-:S03]  /*151a10*/  F2FP.SATFINITE.E5M2.F32.PACK_AB_MERGE_C R2, R36, R41, RZ ;  /* 0x000000292402723e */ /* 0x000fc600048060ff */
[----:B------:R-:W-:Y:S04]  /*151a20*/  STL [R1+0x2984], R3 ;  /* 0x0029840301007387 */ /* 0x000fe80000100800 */
[----:B------:R-:W2:Y:S04]  /*151a30*/  LDL.LU R44, [R1+0xf98] ;  /* 0x000f9800012c7983 */ /* 0x000ea80000300800 */
[----:B------:R0:W-:Y:S01]  /*151a40*/  STL [R1+0x29b0], R2 ;  /* 0x0029b00201007387 */ /* 0x0001e20000100800 */
[----:B------:R-:W-:-:S03]  /*151a50*/  IMAD.MOV.U32 R36, RZ, RZ, R37 ;  /* 0x000000ffff247224 */ /* 0x000fc600078e0025 */
[----:B------:R-:W2:Y:S04]  /*151a60*/  LDL.LU R40, [R1+0xf9c] ;  /* 0x000f9c0001287983 */ /* 0x000ea80000300800 */
[----:B------:R-:W4:Y:S01]  /*151a70*/  LDL.LU R41, [R1+0x8a0] ;  /* 0x0008a00001297983 */ /* 0x000f220000300800 */
[----:B0-----:R-:W-:-:S03]  /*151a80*/  IADD3 R2, P6, PT, R52, R29, RZ ;  /* 0x0000001d34027210 */ /* 0x001fc60007fde0ff */
[----:B------:R-:W4:Y:S02]  /*151a90*/  LDL.LU R37, [R1+0x8a4] ;  /* 0x0008a40001257983 */ /* 0x000f240000300800 */
[----:B------:R-:W-:-:S05]  /*151aa0*/  IMAD.X R3, R0, 0x1, R27, P6 ;  /* 0x0000000100037824 */ /* 0x000fca00030e061b */
[----:B------:R0:W-:Y:S02]  /*151ab0*/  STL.64 [R1+0x2728], R2 ;  /* 0x0027280201007387 */ /* 0x0001e40000100a00 */
[----:B0-----:R-:W-:Y:S02]  /*151ac0*/  F2FP.SATFINITE.E5M2.F32.PACK_AB_MERGE_C R2, R45, R57, RZ ;  /* 0x000000392d02723e */ /* 0x001fe400048060ff */
[----:B------:R-:W-:Y:S02]  /*151ad0*/  F2FP.SATFINITE.E5M2.F32.PACK_AB_MERGE_C R45, R39, R38, RZ ;  /* 0x00000026272d723e */ /* 0x000fe400048060ff */
[----:B------:R-:W4:Y:S04]  /*151ae0*/  LDL.LU R38, [R1+0x8a8] ;  /* 0x0008a80001267983 */ /* 0x000f280000300800 */
[----:B------:R0:W-:Y:S04]  /*151af0*/  STL [R1+0x7c8], R2 ;  /* 0x0007c80201007387 */ /* 0x0001e80000100800 */
[----:B------:R-:W4:Y:S01]  /*151b00*/  LDL.LU R39, [R1+0x8ac] ;  /* 0x0008ac0001277983 */ /* 0x000f220000300800 */
[----:B0-----:R-:W-:-:S03]  /*151b10*/  IADD3 R2, P6, PT, R52, R28, RZ ;  /* 0x0000001c34027210 */ /* 0x001fc60007fde0ff */
[----:B------:R-:W-:Y:S02]  /*151b20*/  STL [R1+0x849c], R45 ;  /* 0x00849c2d01007387 */ /* 0x000fe40000100800 */
[----:B------:R-:W-:Y:S01]  /*151b30*/  IMAD.X R3, R0, 0x1, R26, P6 ;  /* 0x0000000100037824 */ /* 0x000fe200030e061a */
[----:B------:R-:W-:-:S04]  /*151b40*/  F2FP.SATFINITE.E5M2.F32.PACK_AB_MERGE_C R15, R54, R55, RZ ;  /* 0x00000037360f723e */ /* 0x000fc800048060ff */
[----:B------:R0:W-:Y:S01]  /*151b50*/  STL.64 [R1+0x2720], R2 ;  /* 0x0027200201007387 */ /* 0x0001e20000100a00 */
[----:B---3--:R-:W-:-:S03]  /*151b60*/  F2FP.SATFINITE.E5M2.F32.PACK_AB_MERGE_C R14, R51, R53, RZ ;  /* 0x00000035330e723e */ /* 0x008fc600048060ff */
[----:B------:R-:W-:Y:S01]  /*151b70*/  STL [R1+0x26c], R15 ;  /* 0x00026c0f01007387 */ /* 0x000fe20000100800 */
[----:B0-----:R-:W-:-:S03]  /*151b80*/  IADD3 R2, P6, PT, R52, R25, RZ ;  /* 0x0000001934027210 */ /* 0x001fc60007fde0ff */
[----:B------:R0:W-:Y:S02]  /*151b90*/  STL [R1+0x29b8], R14 ;  /* 0x0029b80e01007387 */ /* 0x0001e40000100800 */
[----:B------:R-:W-:-:S05]  /*151ba0*/  IMAD.X R3, R0, 0x1, R24, P6 ;  /* 0x0000000100037824 */ /* 0x000fca00030e0618 */
[----:B------:R1:W-:Y:S01]  /*151bb0*/  STL.64 [R1+0x2718], R2 ;  /* 0x0027180201007387 */ /* 0x0003e20000100a00 */
[----:B0-----:R-:W-:-:S05]  /*151bc0*/  IADD3 R14, P6, PT, R52, R23, RZ ;  /* 0x00000017340e7210 */ /* 0x001fca0007fde0ff */
[----:B------:R-:W-:Y:S01]  /*151bd0*/  IMAD.X R15, R0, 0x1, R21, P6 ;  /* 0x00000001000f7824 */ /* 0x000fe200030e0615 */
[----:B-1----:R-:W-:Y:S02]  /*151be0*/  F2FP.SATFINITE.E5M2.F32.PACK_AB_MERGE_C R2, R60, R61, RZ ;  /* 0x0000003d3c02723e */ /* 0x002fe400048060ff */
[----:B------:R-:W-:-:S03]  /*151bf0*/  F2FP.SATFINITE.E5M2.F32.PACK_AB_MERGE_C R3, R48, R50, RZ ;  /* 0x000000323003723e */ /* 0x000fc600048060ff */
[----:B------:R0:W-:Y:S04]  /*151c00*/  STL [R1+0x8298], R2 ;  /* 0x0082980201007387 */ /* 0x0001e80000100800 */
[----:B------:R1:W-:Y:S04]  /*151c10*/  STL [R1+0x22c], R3 ;  /* 0x00022c0301007387 */ /* 0x0003e80000100800 */
[----:B------:R-:W3:Y:S01]  /*151c20*/  LDL.LU R45, [R1+0xf80] ;  /* 0x000f8000012d7983 */ /* 0x000ee20000300800 */
[----:B0-----:R-:W-:-:S03]  /*151c30*/  F2FP.SATFINITE.E5M2.F32.PACK_AB_MERGE_C R2, R43, R42, RZ ;  /* 0x0000002a2b02723e */ /* 0x001fc600048060ff */
[----:B------:R-:W3:Y:S04]  /*151c40*/  LDL.LU R46, [R1+0xf84] ;  /* 0x000f8400012e7983 */ /* 0x000ee80000300800 */
[----:B------:R0:W-:Y:S04]  /*151c50*/  STL.64 [R1+0x2710], R14 ;  /* 0x0027100e01007387 */ /* 0x0001e80000100a00 */
[----:B------:R2:W-:Y:S04]  /*151c60*/  STL [R1+0x20c], R2 ;  /* 0x00020c0201007387 */ /* 0x0005e80000100800 */
[----:B-1----:R-:W3:Y:S04]  /*151c70*/  LDL.LU R3, [R1+0xf88] ;  /* 0x000f880001037983 */ /* 0x002ee80000300800 */
[----:B------:R-:W3:Y:S01]  /*151c80*/  LDL.LU R47, [R1+0xf8c] ;  /* 0x000f8c00012f7983 */ /* 0x000ee20000300800 */
[----:B0-----:R-:W-:-:S03]  /*151c90*/  IADD3 R14, P6, PT, R52, R22, RZ ;  /* 0x00000016340e7210 */ /* 0x001fc60007fde0ff */
[----:B------:R-:W3:Y:S04]  /*151ca0*/  LDL.LU R51, [R1+0x900] ;  /* 0x0009000001337983 */ /* 0x000ee80000300800 */
[----:B------:R-:W3:Y:S01]  /*151cb0*/  LDL.LU R60, [R1+0x904] ;  /* 0x00090400013c7983 */ /* 0x000ee20000300800 */
[----:B------:R-:W-:-:S03]  /*151cc0*/  IMAD.X R15, R0, 0x1, R20, P6 ;  /* 0x00000001000f7824 */ /* 0x000fc600030e0614 */
[----:B------:R-:W3:Y:S04]  /*151cd0*/  LDL.LU R42, [R1+0x908] ;  /* 0x00090800012a7983 */ /* 0x000ee80000300800 */
[----:B------:R-:W3:Y:S01]  /*151ce0*/  LDL.LU R43, [R1+0x90c] ;  /* 0x00090c00012b7983 */ /* 0x000ee20000300800 */
[----:B--2---:R-:W-:-:S05]  /*151cf0*/  F2FP.SATFINITE.E5M2.F32.PACK_AB_MERGE_C R2, R40, R44, RZ ;  /* 0x0000002c2802723e */ /* 0x004fca00048060ff */
[----:B------:R4:W-:Y:S04]  /*151d00*/  STL [R1+0x29c8], R2 ;  /* 0x0029c80201007387 */ /* 0x0009e80000100800 */
[----:B------:R-:W2:Y:S04]  /*151d10*/  LDL.LU R49, [R1+0x8f0] ;  /* 0x0008f00001317983 */ /* 0x000ea80000300800 */
[----:B------:R-:W2:Y:S01]  /*151d20*/  LDL.LU R58, [R1+0x8f4] ;  /* 0x0008f400013a7983 */ /* 0x000ea20000300800 */
[----:B----4-:R-:W-:-:S03]  /*151d30*/  F2FP.SATFINITE.E5M2.F32.PACK_AB_MERGE_C R2, R37, R41, RZ ;  /* 0x000000292502723e */ /* 0x010fc600048060ff */
[----:B------:R0:W-:Y:S04]  /*151d40*/  STL.64 [R1+0x2708], R14 ;  /* 0x0027080e01007387 */ /* 0x0001e80000100a00 */
[----:B------:R1:W-:Y:S04]  /*151d50*/  STL [R1+0x1f4], R2 ;  /* 0x0001f40201007387 */ /* 0x0003e80000100800 */
[----:B------:R-:W4:Y:S01]  /*151d60*/  LDL.LU R40, [R1+0x8f8] ;  /* 0x0008f80001287983 */ /* 0x000f220000300800 */
[----:B0-----:R-:W-:-:S03]  /*151d70*/  IADD3 R14, P6, PT, R52, R19, RZ ;  /* 0x00000013340e7210 */ /* 0x001fc60007fde0ff */
[----:B------:R-:W4:Y:S04]  /*151d80*/  LDL.LU R37, [R1+0x8fc] ;  /* 0x0008fc0001257983 */ /* 0x000f280000300800 */
[----:B------:R-:W2:Y:S01]  /*151d90*/  LDL.LU R59, [R1+0x8e0] ;  /* 0x0008e000013b7983 */ /* 0x000ea20000300800 */
[----:B-1----:R-:W-:-:S03]  /*151da0*/  F2FP.SATFINITE.E5M2.F32.PACK_AB_MERGE_C R2, R39, R38, RZ ;  /* 0x000000262702723e */ /* 0x002fc600048060ff */
[----:B------:R-:W2:Y:S01]  /*151db0*/  LDL.LU R56, [R1+0x8e4] ;  /* 0x0008e40001387983 */ /* 0x000ea20000300800 */
[----:B------:R-:W-:-:S03]  /*151dc0*/  IMAD.X R15, R0, 0x1, R17, P6 ;  /* 0x00000001000f7824 */ /* 0x000fc600030e0611 */
[----:B------:R-:W-:Y:S04]  /*151dd0*/  STL [R1+0x29d0], R2 ;  /* 0x0029d00201007387 */ /* 0x000fe80000100800 */
[----:B------:R-:W4:Y:S04]  /*151de0*/  LDL.LU R57, [R1+0x8e8] ;  /* 0x0008e80001397983 */ /* 0x000f280000300800 */
[----:B------:R-:W4:Y:S04]  /*151df0*/  LDL.LU R55, [R1+0x8ec] ;  /* 0x0008ec0001377983 */ /* 0x000f280000300800 */
[----:B------:R-:W4:Y:S04]  /*151e00*/  LDL.LU R41, [R1+0x8d0] ;  /* 0x0008d00001297983 */ /* 0x000f280000300800 */
[----:B------:R-:W4:Y:S04]  /*151e10*/  LDL.LU R39, [R1+0x8d4] ;  /* 0x0008d40001277983 */ /* 0x000f280000300800 */
[----:B------:R-:W4:Y:S04]  /*151e20*/  LDL.LU R38, [R1+0x8] ;  /* 0x0000080001267983 */ /* 0x000f280000300800 */
[----:B------:R0:W-:Y:S04]  /*151e30*/  STL.64 [R1+0x2700], R14 ;  /* 0x0027000e01007387 */ /* 0x0001e80000100a00 */
[----:B0-----:R-:W4:Y:S04]  /*151e40*/  LDL.LU.64 R14, [R1+0x85c8] ;  /* 0x0085c800010e7983 */ /* 0x001f280000300a00 */
[----:B------:R-:W4:Y:S04]  /*151e50*/  LDL.LU R54, [R1+0x8d8] ;  /* 0x0008d80001367983 */ /* 0x000f280000300800 */
[----:B------:R-:W4:Y:S04]  /*151e60*/  LDL.LU R53, [R1+0x8dc] ;  /* 0x0008dc0001357983 */ /* 0x000f280000300800 */
[----:B------:R-:W4:Y:S04]  /*151e70*/  LDL.LU R50, [R1+0x8c0] ;  /* 0x0008c00001327983 */ /* 0x000f280000300800 */
[----:B------:R-:W4:Y:S04]  /*151e80*/  LDL.LU R48, [R1+0x8c4] ;  /* 0x0008c40001307983 */ /* 0x000f280000300800 */
[----:B------:R-:W4:Y:S04]  /*151e90*/  LDL.LU R61, [R1+0x8c8] ;  /* 0x0008c800013d7983 */ /* 0x000f280000300800 */
[----:B------:R-:W4:Y:S01]  /*151ea0*/  LDL.LU R44, [R1+0x8cc] ;  /* 0x0008cc00012c7983 */ /* 0x000f220000300800 */
[----:B------:R-:W-:-:S02]  /*151eb0*/  IADD3 R2, P6, PT, R52, R18, RZ ;  /* 0x0000001234027210 */ /* 0x000fc40007fde0ff */
[----:B---3--:R-:W-:-:S05]  /*151ec0*/  F2FP.SATFINITE.E5M2.F32.PACK_AB_MERGE_C R46, R46, R45, RZ ;  /* 0x0000002d2e2e723e */ /* 0x008fca00048060ff */
[----:B------:R-:W-:Y:S01]  /*151ed0*/  STL [R1+0xa14], R46 ;  /* 0x000a142e01007387 */ /* 0x000fe20000100800 */
[----:B------:R-:W-:Y:S01]  /*151ee0*/  F2FP.SATFINITE.E5M2.F32.PACK_AB_MERGE_C R45, R47, R3, RZ ;  /* 0x000000032f2d723e */ /* 0x000fe200048060ff */
[----:B------:R-:W-:-:S04]  /*151ef0*/  IMAD.X R3, R0, 0x1, R16, P6 ;  /* 0x0000000100037824 */ /* 0x000fc800030e0610 */
[----:B------:R-:W-:Y:S04]  /*151f00*/  STL [R1+0xa24], R45 ;  /* 0x000a242d01007387 */ /* 0x000fe80000100800 */
[----:B------:R0:W-:Y:S02]  /*151f10*/  STL.64 [R1+0x26f8], R2 ;  /* 0x0026f80201007387 */ /* 0x0001e40000100a00 */
[----:B0-----:R-:W-:Y:S02]  /*151f20*/  F2FP.SATFINITE.E5M2.F32.PACK_AB_MERGE_C R3, R60, R51, RZ ;  /* 0x000000333c03723e */ /* 0x001fe400048060ff */
[----:B------:R-:W-:-:S03]  /*151f30*/  F2FP.SATFINITE.E5M2.F32.PACK_AB_MERGE_C R2, R43, R42, RZ ;  /* 0x0000002a2b02723e */ /* 0x000fc600048060ff */
[----:B------:R-:W-:Y:S04]  /*151f40*/  STL [R1+0x9a4], R3 ;  /* 0x0009a40301007387 */ /* 0x000fe80000100800 */
[----:B------:R-:W3:Y:S04]  /*151f50*/  LDL.LU R51, [R1+0x8b0] ;  /* 0x0008b00001337983 */ /* 0x000ee80000300800 */
[----:B------:R4:W-:Y:S04]  /*151f60*/  STL [R1+0x9b8], R2 ;  /* 0x0009b80201007387 */ /* 0x0009e80000100800 */
[----:B------:R-:W3:Y:S04]  /*151f70*/  LDL.LU R60, [R1+0x8b4] ;  /* 0x0008b400013c7983 */ /* 0x000ee80000300800 */
[----:B------:R-:W3:Y:S04]  /*151f80*/  LDL.LU R42, [R1+0x8b8] ;  /* 0x0008b800012a7983 */ /* 0x000ee80000300800 */
[----:B------:R-:W3:Y:S01]  /*151f90*/  LDL.LU R43, [R1+0x8bc] ;  /* 0x0008bc00012b7983 */ /* 0x000ee20000300800 */
[----:B--2---:R-:W-:-:S02]  /*151fa0*/  F2FP.SATFINITE.E5M2.F32.PACK_AB_MERGE_C R46, R56, R59, RZ ;  /* 0x0000003b382e723e */ /* 0x004fc400048060ff */
[----:B----4-:R-:W-:-:S05]  /*151fb0*/  IADD3 R2, P6, PT, R52, R15, RZ ;  /* 0x0000000f34027210 */ /* 0x010fca0007fde0ff */
[----:B------:R-:W-:-:S05]  /*151fc0*/  IMAD.X R3, R0, 0x1, R13, P6 ;  /* 0x0000000100037824 */ /* 0x000fca00030e060d */
[----:B------:R0:W-:Y:S02]  /*151fd0*/  STL.64 [R1+0x26e8], R2 ;  /* 0x0026e80201007387 */ /* 0x0001e40000100a00 */
[----:B0-----:R-:W-:Y:S02]  /*151fe0*/  F2FP.SATFINITE.E5M2.F32.PACK_AB_MERGE_C R3, R58, R49, RZ ;  /* 0x000000313a03723e */ /* 0x001fe400048060ff */
[----:B------:R-:W-:Y:S02]  /*151ff0*/  F2FP.SATFINITE.E5M2.F32.PACK_AB_MERGE_C R2, R37, R40, RZ ;  /* 0x000000282502723e */ /* 0x000fe400048060ff */
[----:B------:R-:W2:Y:S04]  /*152000*/  LDL.LU R40, [R1+0x880] ;  /* 0x0008800001287983 */ /* 0x000ea80000300800 */
[----:B------:R-:W-:Y:S04]  /*152010*/  STL [R1+0x296c], R3 ;  /* 0x00296c0301007387 */ /* 0x000fe80000100800 */
[----:B------:R-:W2:Y:S04]  /*152020*/  LDL.LU R37, [R1+0x884] ;  /* 0x0008840001257983 */ /* 0x000ea80000300800 */
[----:B------:R0:W-:Y:S02]  /*152030*/  STL [R1+0x2974], R2 ;  /* 0x0029740201007387 */ /* 0x0001e40000100800 */
[----:B0-----:R-:W-:-:S05]  /*152040*/  IADD3 R2, P6, PT, R52, R14, RZ ;  /* 0x0000000e34027210 */ /* 0x001fca0007fde0ff */
[----:B------:R-:W-:-:S05]  /*152050*/  IMAD.X R3, R0, 0x1, R12, P6 ;  /* 0x0000000100037824 */ /* 0x000fca00030e060c */
[----:B------:R0:W-:Y:S01]  /*152060*/  STL.64 [R1+0x26f0], R2 ;  /* 0x0026f00201007387 */ /* 0x0001e20000100a00 */
[----:B------:R-:W-:-:S03]  /*152070*/  F2FP.SATFINITE.E5M2.F32.PACK_AB_MERGE_C R45, R55, R57, RZ ;  /* 0x00000039372d723e */ /* 0x000fc600048060ff */
[----:B------:R-:W-:Y:S01]  /*152080*/  STL [R1+0x350], R46 ;  /* 0x0003502e01007387 */ /* 0x000fe20000100800 */
[----:B0-----:R-:W-:-:S03]  /*152090*/  IADD3 R2, P6, PT, R52, R11, RZ ;  /* 0x0000000b34027210 */ /* 0x001fc60007fde0ff */
[----:B------:R-:W-:Y:S02]  /*1520a0*/  STL [R1+0x358], R45 ;  /* 0x0003582d01007387 */ /* 0x000fe40000100800 */
[----:B------:R-:W-:-:S05]  /*1520b0*/  IMAD.X R3, R0, 0x1, R10, P6 ;  /* 0x0000000100037824 */ /* 0x000fca00030e060a */
[----:B------:R0:W-:Y:S02]  /*1520c0*/  STL.64 [R1+0x26e0], R2 ;  /* 0x0026e00201007387 */ /* 0x0001e40000100a00 */
[----:B0-----:R-:W-:Y:S02]  /*1520d0*/  F2FP.SATFINITE.E5M2.F32.PACK_AB_MERGE_C R2, R39, R41, RZ ;  /* 0x000000292702723e */ /* 0x001fe400048060ff */
[----:B------:R-:W4:Y:S04]  /*1520e0*/  LDL.LU R41, [R1+0x888] ;  /* 0x0008880001297983 */ /* 0x000f280000300800 */
[----:B------:R-:W4:Y:S04]  /*1520f0*/  LDL.LU R39, [R1+0x88c] ;  /* 0x00088c0001277983 */ /* 0x000f280000300800 */
[----:B------:R0:W-:Y:S01]  /*152100*/  STL [R1+0x254], R2 ;  /* 0x0002540201007387 */ /* 0x0001e20000100800 */
[----:B------:R-:W-:-:S02]  /*152110*/  F2FP.SATFINITE.E5M2.F32.PACK_AB_MERGE_C R45, R53, R54, RZ ;  /* 0x00000036352d723e */ /* 0x000fc400048060ff */
[----:B0-----:R-:W-:-:S03]  /*152120*/  IADD3 R2, P6, PT, R52, R9, RZ ;  /* 0x0000000934027210 */ /* 0x001fc60007fde0ff */
[----:B------:R-:W-:Y:S02]  /*152130*/  STL [R1+0x258], R45 ;  /* 0x0002582d01007387 */ /* 0x000fe40000100800 */
[----:B------:R-:W-:-:S05]  /*152140*/  IMAD.X R3, R0, 0x1, R8, P6 ;  /* 0x0000000100037824 */ /* 0x000fca00030e0608 */
[----:B------:R0:W-:Y:S02]  /*152150*/  STL.64 [R1+0x26d8], R2 ;  /* 0x0026d80201007387 */ /* 0x0001e40000100a00 */
[----:B0-----:R-:W-:Y:S02]  /*152160*/  F2FP.SATFINITE.E5M2.F32.PACK_AB_MERGE_C R3, R48, R50, RZ ;  /* 0x000000323003723e */ /* 0x001fe400048060ff */
[----:B------:R-:W4:Y:S01]  /*152170*/  LDL.LU R50, [R1+0x10f0] ;  /* 0x0010f00001327983 */ /* 0x000f220000300800 */
[----:B------:R-:W-:-:S03]  /*152180*/  F2FP.SATFINITE.E5M2.F32.PACK_AB_MERGE_C R2, R44, R61, RZ ;  /* 0x0000003d2c02723e */ /* 0x000fc600048060ff */
[----:B------:R-:W-:Y:S04]  /*152190*/  STL [R1+0x210], R3 ;  /* 0x0002100301007387 */ /* 0x000fe80000100800 */
[----:B------:R-:W4:Y:S04]  /*1521a0*/  LDL.LU R48, [R1+0x10f4] ;  /* 0x0010f40001307983 */ /* 0x000f280000300800 */
[----:B------:R0:W-:Y:S04]  /*1521b0*/  STL [R1+0x214], R2 ;  /* 0x0002140201007387 */ /* 0x0001e80000100800 */
[----:B------:R-:W4:Y:S04]  /*1521c0*/  LDL.LU R61, [R1+0x10f8] ;  /* 0x0010f800013d7983 */ /* 0x000f280000300800 */
[----:B------:R-:W4:Y:S01]  /*1521d0*/  LDL.LU R44, [R1+0x10fc] ;  /* 0x0010fc00012c7983 */ /* 0x000f220000300800 */
[----:B0-----:R-:W-:-:S05]  /*1521e0*/  IADD3 R2, P6, PT, R52, R7, RZ ;  /* 0x0000000734027210 */ /* 0x001fca0007fde0ff */
[----:B------:R-:W-:-:S05]  /*1521f0*/  IMAD.X R3, R0, 0x1, R6, P6 ;  /* 0x0000000100037824 */ /* 0x000fca00030e0606 */
[----:B------:R0:W-:Y:S04]  /*152200*/  STL.64 [R1+0x26c8], R2 ;  /* 0x0026c80201007387 */ /* 0x0001e80000100a00 */
[----:B------:R-:W4:Y:S04]  /*152210*/  LDL.LU R58, [R1+0x10e0] ;  /* 0x0010e000013a7983 */ /* 0x000f280000300800 */
[----:B------:R-:W4:Y:S01]  /*152220*/  LDL.LU R59, [R1+0x10e4] ;  /* 0x0010e400013b7983 */ /* 0x000f220000300800 */
[----:B0-----:R-:W-:-:S05]  /*152230*/  IADD3 R2, P6, PT, R52, R5, RZ ;  /* 0x0000000534027210 */ /* 0x001fca0007fde0ff */
[----:B------:R-:W-:Y:S01]  /*152240*/  IMAD.X R3, R0, 0x1, R4, P6 ;  /* 0x0000000100037824 */ /* 0x000fe200030e0604 */
[----:B---3--:R-:W-:-:S04]  /*152250*/  F2FP.SATFINITE.E5M2.F32.PACK_AB_MERGE_C R0, R60, R51, RZ ;  /* 0x000000333c00723e */ /* 0x008fc800048060ff */
[----:B------:R-:W-:Y:S04]  /*152260*/  STL.64 [R1+0x26d0], R2 ;  /* 0x0026d00201007387 */ /* 0x000fe80000100a00 */
[----:B------:R0:W-:Y:S04]  /*152270*/  STL [R1+0x1fc], R0 ;  /* 0x0001fc0001007387 */ /* 0x0001e80000100800 */
[----:B------:R-:W3:Y:S04]  /*152280*/  LDL.LU R56, [R1+0x10e8] ;  /* 0x0010e80001387983 */ /* 0x000ee80000300800 */
[----:B------:R-:W3:Y:S01]  /*152290*/  LDL.LU R57, [R1+0x10ec] ;  /* 0x0010ec0001397983 */ /* 0x000ee20000300800 */
[----:B0-----:R-:W-:-:S05]  /*1522a0*/  F2FP.SATFINITE.E5M2.F32.PACK_AB_MERGE_C R0, R43, R42, RZ ;  /* 0x0000002a2b00723e */ /* 0x001fca00048060ff */
[----:B------:R2:W-:Y:S04]  /*1522b0*/  STL [R1+0x1f8], R0 ;  /* 0x0001f80001007387 */ /* 0x0005e80000100800 */
[----:B------:R-:W3:Y:S04]  /*1522c0*/  LDL.LU R53, [R1+0x10d0] ;  /* 0x0010d00001357983 */ /* 0x000ee80000300800 */
[----:B------:R-:W3:Y:S04]  /*1522d0*/  LDL.LU R52, [R1+0x10d4] ;  /* 0x0010d40001347983 */ /* 0x000ee80000300800 */
[----:B------:R-:W3:Y:S04]  /*1522e0*/  LDL.LU R51, [R1+0x10d8] ;  /* 0x0010d80001337983 */ /* 0x000ee80000300800 */
[----:B------:R-:W3:Y:S01]  /*1522f0*/  LDL.LU R60, [R1+0x10dc] ;  /* 0x0010dc00013c7983 */ /* 0x000ee20000300800 */
[----:B------:R-:W-:-:S02]  /*152300*/  IADD3 R2, P6, PT, R38, R35, RZ ;  /* 0x0000002326027210 */ /* 0x000fc40007fde0ff */
[----:B--2---:R-:W-:-:S05]  /*152310*/  F2FP.SATFINITE.E5M2.F32.PACK_AB_MERGE_C R0, R37, R40, RZ ;  /* 0x000000282500723e */ /* 0x004fca00048060ff */
[----:B------:R0:W-:Y:S04]  /*152320*/  STL [R1+0x1e4], R0 ;  /* 0x0001e40001007387 */ /* 0x0001e80000100800 */
[----:B------:R-:W2:Y:S04]  /*152330*/  LDL.LU R42, [R1+0x10c0] ;  /* 0x0010c000012a7983 */ /* 0x000ea80000300800 */
[----:B------:R-:W2:Y:S01]  /*152340*/  LDL.LU R37, [R1+0x10c4] ;  /* 0x0010c40001257983 */ /* 0x000ea20000300800 */
[----:B0-----:R-:W-:-:S05]  /*152350*/  SHF.R.S32.HI R0, RZ, 0x1f, R38 ;  /* 0x0000001fff007819 */ /* 0x001fca0000011426 */
[----:B------:R-:W-:-:S05]  /*152360*/  IMAD.X R3, R0, 0x1, R34, P6 ;  /* 0x0000000100037824 */ /* 0x000fca00030e0622 */
[----:B------:R4:W-:Y:S04]  /*152370*/  STL.64 [R1+0x26c0], R2 ;  /* 0x0026c00201007387 */ /* 0x0009e80000100a00 */
[----:B------:R-:W2:Y:S04]  /*152380*/  LDL.LU R55, [R1+0x10c8] ;  /* 0x0010c80001377983 */ /* 0x000ea80000300800 */
[----:B------:R-:W2:Y:S01]  /*152390*/  LDL.LU R54, [R1+0x10cc] ;  /* 0x0010cc0001367983 */ /* 0x000ea20000300800 */
[----:B----4-:R-:W-:-:S05]  /*1523a0*/  F2FP.SATFINITE.E5M2.F32.PACK_AB_MERGE_C R2, R39, R41, RZ ;  /* 0x000000292702723e */ /* 0x010fca00048060ff */
[----:B------:R0:W-:Y:S04]  /*1523b0*/  STL [R1+0x1e0], R2 ;  /* 0x0001e00201007387 */ /* 0x0001e80000100800 */
[----:B------:R-:W4:Y:S04]  /*1523c0*/  LDL.LU R43, [R1+0x10b0] ;  /* 0x0010b000012b7983 */ /* 0x000f280000300800 */
[----:B------:R-:W4:Y:S04]  /*1523d0*/  LDL.LU R40, [R1+0x10b4] ;  /* 0x0010b40001287983 */ /* 0x000f280000300800 */
[----:B------:R-:W4:Y:S04]  /*1523e0*/  LDL.LU R41, [R1+0x10b8] ;  /* 0x0010b80001297983 */ /* 0x000f280000300800 */
[----:B------:R-:W4:Y:S01]  /*1523f0*/  LDL.LU R39, [R1+0x10bc] ;  /* 0x0010bc0001277983 */ /* 0x000f220000300800 */
[----:B0-----:R-:W-:-:S05]  /*152400*/  IADD3 R2, P6, PT, R38, R33, RZ ;  /* 0x0000002126027210 */ /* 0x001fca0007fde0ff */
[----:B------:R-:W-:Y:S01]  /*152410*/  IMAD.X R3, R0, 0x1, R31, P6 ;  /* 0x0000000100037824 */ /* 0x000fe200030e061f */
[----:B------:R-:W-:-:S05]  /*152420*/  F2FP.SATFINITE.E5M2.F32.PACK_AB_MERGE_C R47, R48, R50, RZ ;  /* 0x00000032302f723e */ /* 0x000fca00048060ff */
[----:B------:R-:W-:Y:S04]  /*152430*/  STL [R1+0x845c], R47 ;  /* 0x00845c2f01007387 */ /* 0x000fe80000100800 */
[----:B------:R0:W-:Y:S04]  /*152440*/  STL.64 [R1+0x26b8], R2 ;  /* 0x0026b80201007387 */ /* 0x0001e80000100a00 */
[----:B------:R-:W4:Y:S01]  /*152450*/  LDL.LU R50, [R1+0x10a0] ;  /* 0x0010a00001327983 */ /* 0x000f220000300800 */
[----:B0-----:R-:W-:-:S05]  /*152460*/  F2FP.SATFINITE.E5M2.F32.PACK_AB_MERGE_C R2, R44, R61, RZ ;  /* 0x0000003d2c02723e */ /* 0x001fca00048060ff */
[----:B------:R0:W-:Y:S04]  /*152470*/  STL [R1+0xa90], R2 ;  /* 0x000a900201007387 */ /* 0x0001e80000100800 */
[----:B------:R-:W4:Y:S04]  /*152480*/  LDL.LU R48, [R1+0x10a4] ;  /* 0x0010a40001307983 */ /* 0x000f280000300800 */
[----:B------:R-:W4:Y:S04]  /*152490*/  LDL.LU R61, [R1+0x10a8] ;  /* 0x0010a800013d7983 */ /* 0x000f280000300800 */
[----:B------:R-:W4:Y:S01]  /*1524a0*/  LDL.LU R44, [R1+0x10ac] ;  /* 0x0010ac00012c7983 */ /* 0x000f220000300800 */
[----:B0-----:R-:W-:-:S02]  /*1524b0*/  IADD3 R2, P6, PT, R38, R32, RZ ;  /* 0x0000002026027210 */ /* 0x001fc40007fde0ff */
[----:B------:R-:W-:-:S03]  /*1524c0*/  F2FP.SATFINITE.E5M2.F32.PACK_AB_MERGE_C R46, R59, R58, RZ ;  /* 0x0000003a3b2e723e */ /* 0x000fc600048060ff */
[----:B------:R-:W-:Y:S02]  /*1524d0*/  IMAD.X R3, R0, 0x1, R30, P6 ;  /* 0x0000000100037824 */ /* 0x000fe400030e061e */
[----:B------:R3:W-:Y:S04]  /*1524e0*/  STL [R1+0x8488], R46 ;  /* 0x0084882e01007387 */ /* 0x0007e80000100800 */
[----:B------:R0:W-:Y:S01]  /*1524f0*/  STL.64 [R1+0x26b0], R2 ;  /* 0x0026b00201007387 */ /* 0x0001e20000100a00 */
[----:B---3--:R-:W-:Y:S02]  /*152500*/  F2FP.SATFINITE.E5M2.F32.PACK_AB_MERGE_C R46, R57, R56, RZ ;  /* 0x00000038392e723e */ /* 0x008fe400048060ff */
[----:B0-----:R-:W-:-:S03]  /*152510*/  IADD3 R2, P6, PT, R38, R29, RZ ;  /* 0x0000001d26027210 */ /* 0x001fc60007fde0ff */
[----:B------:R-:W-:Y:S02]  /*152520*/  STL [R1+0x9e8], R46 ;  /* 0x0009e82e01007387 */ /* 0x000fe40000100800 */
[----:B------:R-:W-:Y:S01]  /*152530*/  IMAD.X R3, R0, 0x1, R27, P6 ;  /* 0x0000000100037824 */ /* 0x000fe200030e061b */
[----:B------:R-:W-:-:S05]  /*152540*/  F2FP.SATFINITE.E5M2.F32.PACK_AB_MERGE_C R45, R52, R53, RZ ;  /* 0x00000035342d723e */ /* 0x000fca00048060ff */
[----:B------:R-:W-:Y:S04]  /*152550*/  STL [R1+0x2970], R45 ;  /* 0x0029702d01007387 */ /* 0x000fe80000100800 */
[----:B------:R0:W-:Y:S04]  /*152560*/  STL.64 [R1+0x26a8], R2 ;  /* 0x0026a80201007387 */ /* 0x0001e80000100a00 */
[----:B------:R-:W3:Y:S04]  /*152570*/  LDL.LU R53, [R1+0x1090] ;  /* 0x0010900001357983 */ /* 0x000ee80000300800 */
[----:B------:R-:W3:Y:S01]  /*152580*/  LDL.LU R52, [R1+0x1094] ;  /* 0x0010940001347983 */ /* 0x000ee20000300800 */
[----:B0-----:R-:W-:-:S05]  /*152590*/  F2FP.SATFINITE.E5M2.F32.PACK_AB_MERGE_C R2, R60, R51, RZ ;  /* 0x000000333c02723e */ /* 0x001fca00048060ff */
[----:B------:R0:W-:Y:S04]  /*1525a0*/  STL [R1+0x298c], R2 ;  /* 0x00298c0201007387 */ /* 0x0001e80000100800 */
[----:B------:R-:W3:Y:S04]  /*1525b0*/  LDL.LU R51, [R1+0x1098] ;  /* 0x0010980001337983 */ /* 0x000ee80000300800 */
[----:B------:R-:W3:Y:S01]  /*1525c0*/  LDL.LU R60, [R1+0x109c] ;  /* 0x00109c00013c7983 */ /* 0x000ee20000300800 */
[----:B0-----:R-:W-:-:S05]  /*1525d0*/  IADD3 R2, P6, PT, R38, R28, RZ ;  /* 0x0000001c26027210 */ /* 0x001fca0007fde0ff */
[----:B------:R-:W-:Y:S01]  /*1525e0*/  IMAD.X R3, R0, 0x1, R26, P6 ;  /* 0x0000000100037824 */ /* 0x000fe200030e061a */
[----:B--2---:R-:W-:-:S05]  /*1525f0*/  F2FP.SATFINITE.E5M2.F32.PACK_AB_MERGE_C R45, R37, R42, RZ ;  /* 0x0000002a252d723e */ /* 0x004fca00048060ff */
[----:B------:R0:W-:Y:S04]  /*152600*/  STL [R1+0x84a0], R45 ;  /* 0x0084a02d01007387 */ /* 0x0001e80000100800 */
[----:B------:R-:W2:Y:S04]  /*152610*/  LDL.LU R42, [R1+0x870] ;  /* 0x00087000012a7983 */ /* 0x000ea80000300800 */
[----:B------:R-:W2:Y:S04]  /*152620*/  LDL.LU R37, [R1+0x874] ;  /* 0x0008740001257983 */ /* 0x000ea80000300800 */
[----:B------:R1:W-:Y:S01]  /*152630*/  STL.64 [R1+0x26a0], R2 ;  /* 0x0026a00201007387 */ /* 0x0003e20000100a00 */
[----:B0-----:R-:W-:-:S02]  /*152640*/  F2FP.SATFINITE.E5M2.F32.PACK_AB_MERGE_C R45, R54, R55, RZ ;  /* 0x00000037362d723e */ /* 0x001fc400048060ff */
[----:B-1----:R-:W-:-:S03]  /*152650*/  IADD3 R2, P6, PT, R38, R25, RZ ;  /* 0x0000001926027210 */ /* 0x002fc60007fde0ff */
[----:B------:R-:W-:Y:S02]  /*152660*/  STL [R1+0x364], R45 ;  /* 0x0003642d01007387 */ /* 0x000fe40000100800 */
[----:B------:R-:W-:Y:S01]  /*152670*/  IMAD.X R3, R0, 0x1, R24, P6 ;  /* 0x0000000100037824 */ /* 0x000fe200030e0618 */
[----:B----4-:R-:W-:-:S05]  /*152680*/  F2FP.SATFINITE.E5M2.F32.PACK_AB_MERGE_C R40, R40, R43, RZ ;  /* 0x0000002b2828723e */ /* 0x010fca00048060ff */
[----:B------:R0:W-:Y:S04]  /*152690*/  STL [R1+0x250], R40 ;  /* 0x0002502801007387 */ /* 0x0001e80000100800 */
[----:B------:R1:W-:Y:S04]  /*1526a0*/  STL.64 [R1+0x2698], R2 ;  /* 0x0026980201007387 */ /* 0x0003e80000100a00 */
[----:B------:R-:W4:Y:S04]  /*1526b0*/  LDL.LU R43, [R1+0x878] ;  /* 0x00087800012b7983 */ /* 0x000f280000300800 */
[----:B0-----:R-:W4:Y:S01]  /*1526c0*/  LDL.LU R40, [R1+0x87c] ;  /* 0x00087c0001287983 */ /* 0x001f220000300800 */
[----:B-1----:R-:W-:-:S05]  /*1526d0*/  F2FP.SATFINITE.E5M2.F32.PACK_AB_MERGE_C R2, R39, R41, RZ ;  /* 0x000000292702723e */ /* 0x002fca00048060ff */
[----:B------:R0:W-:Y:S04]  /*1526e0*/  STL [R1+0x299c], R2 ;  /* 0x00299c0201007387 */ /* 0x0001e80000100800 */
        /* <DEDUP_REMOVED lines=17> */
[----:B0-----:R-:W-:-:S02]  /*152800*/  IADD3 R2, P6, PT, R38, R22, RZ ;  /* 0x0000001626027210 */ /* 0x001fc40007fde0ff */
[----:B---3--:R-:W-:-:S03]  /*152810*/  F2FP.SATFINITE.E5M2.F32.PACK_AB_MERGE_C R45, R52, R53, RZ ;  /* 0x00000035342d723e */ /* 0x008fc600048060ff */
[----:B------:R-:W-:Y:S02]  /*152820*/  IMAD.X R3, R0, 0x1, R20, P6 ;  /* 0x0000000100037824 */ /* 0x000fe400030e0614 */
[----:B------:R-:W-:Y:S04]  /*152830*/  STL [R1+0x1f0], R45 ;  /* 0x0001f02d01007387 */ /* 0x000fe80000100800 */
[----:B------:R0:W-:Y:S04]  /*152840*/  STL.64 [R1+0x2688], R2 ;  /* 0x0026880201007387 */ /* 0x0001e80000100a00 */
        /* <DEDUP_REMOVED lines=8> */
[----:B--2---:R-:W-:-:S05]  /*1528d0*/  F2FP.SATFINITE.E5M2.F32.PACK_AB_MERGE_C R2, R37, R42, RZ ;  /* 0x0000002a2502723e */ /* 0x004fca00048060ff */
[----:B------:R0:W-:Y:S04]  /*1528e0*/  STL [R1+0x1d0], R2 ;  /* 0x0001d00201007387 */ /* 0x0001e80000100800 */
[----:B------:R-:W2:Y:S04]  /*1528f0*/  LDL.LU R37, [R1+0x4] ;  /* 0x0000040001257983 */ /* 0x000ea80000300800 */
[----:B------:R-:W2:Y:S01]  /*152900*/  LDL.LU R60, [R1+0x1040] ;  /* 0x00104000013c7983 */ /* 0x000ea20000300800 */
[----:B0-----:R-:W-:-:S03]  /*152910*/  IADD3 R2, P6, PT, R38, R19, RZ ;  /* 0x0000001326027210 */ /* 0x001fc60007fde0ff */
[----:B------:R-:W2:Y:S02]  /*152920*/  LDL.LU R42, [R1+0x1044] ;  /* 0x00104400012a7983 */ /* 0x000ea40000300800 */
[----:B------:R-:W-:-:S05]  /*152930*/  IMAD.X R3, R0, 0x1, R17, P6 ;  /* 0x0000000100037824 */ /* 0x000fca00030e0611 */
[----:B------:R4:W-:Y:S02]  /*152940*/  STL.64 [R1+0x2680], R2 ;  /* 0x0026800201007387 */ /* 0x0009e40000100a00 */
[----:B----4-:R-:W-:Y:S02]  /*152950*/  F2FP.SATFINITE.E5M2.F32.PACK_AB_MERGE_C R3, R40, R43, RZ ;  /* 0x0000002b2803723e */ /* 0x010fe400048060ff */
[----:B------:R-:W4:Y:S04]  /*152960*/  LDL.LU R43, [R1+0x1048] ;  /* 0x00104800012b7983 */ /* 0x000f280000300800 */
[----:B------:R-:W-:Y:S04]  /*152970*/  STL [R1+0x29b4], R3 ;  /* 0x0029b40301007387 */ /* 0x000fe80000100800 */
[----:B------:R-:W4:Y:S01]  /*152980*/  LDL.LU R40, [R1+0x104c] ;  /* 0x00104c0001287983 */ /* 0x000f220000300800 */
[----:B------:R-:W-:-:S05]  /*152990*/  F2FP.SATFINITE.E5M2.F32.PACK_AB_MERGE_C R2, R39, R41, RZ ;  /* 0x000000292702723e */ /* 0x000fca00048060ff */
[----:B------:R0:W-:Y:S04]  /*1529a0*/  STL [R1+0xcb0], R2 ;  /* 0x000cb00201007387 */ /* 0x0001e80000100800 */
[----:B------:R-:W4:Y:S04]  /*1529b0*/  LDL.LU R41, [R1+0x1030] ;  /* 0x0010300001297983 */ /* 0x000f280000300800 */
[----:B------:R-:W4:Y:S01]  /*1529c0*/  LDL.LU R39, [R1+0x1034] ;  /* 0x0010340001277983 */ /* 0x000f220000300800 */
[----:B0-----:R-:W-:-:S05]  /*1529d0*/  IADD3 R2, P6, PT, R38, R18, RZ ;  /* 0x0000001226027210 */ /* 0x001fca0007fde0ff */
[----:B------:R-:W-:-:S05]  /*1529e0*/  IMAD.X R3, R0, 0x1, R16, P6 ;  /* 0x0000000100037824 */ /* 0x000fca00030e0610 */
[----:B------:R0:W-:Y:S02]  /*1529f0*/  STL.64 [R1+0x2678], R2 ;  /* 0x0026780201007387 */ /* 0x0001e40000100a00 */
[----:B0-----:R-:W-:-:S05]  /*152a00*/  IADD3 R2, P6, PT, R38, R15, RZ ;  /* 0x0000000f26027210 */ /* 0x001fca0007fde0ff */
[----:B------:R-:W-:Y:S01]  /*152a10*/  IMAD.X R3, R0, 0x1, R13, P6 ;  /* 0x0000000100037824 */ /* 0x000fe200030e060d */
[----:B------:R-:W-:Y:S02]  /*152a20*/  F2FP.SATFINITE.E5M2.F32.PACK_AB_MERGE_C R46, R58, R49, RZ ;  /* 0x000000313a2e723e */ /* 0x000fe400048060ff */
[----:B------:R-:W-:-:S03]  /*152a30*/  F2FP.SATFINITE.E5M2.F32.PACK_AB_MERGE_C R45, R56, R59, RZ ;  /* 0x0000003b382d723e */ /* 0x000fc600048060ff */
[----:B------:R-:W-:Y:S04]  /*152a40*/  STL [R1+0xcb4], R46 ;  /* 0x000cb42e01007387 */ /* 0x000fe80000100800 */
[----:B------:R-:W-:Y:S04]  /*152a50*/  STL [R1+0xc60], R45 ;  /* 0x000c602d01007387 */ /* 0x000fe80000100800 */
[----:B------:R0:W-:Y:S02]  /*152a60*/  STL.64 [R1+0x2670], R2 ;  /* 0x0026700201007387 */ /* 0x0001e40000100a00 */
[----:B0-----:R-:W-:-:S02]  /*152a70*/  F2FP.SATFINITE.E5M2.F32.PACK_AB_MERGE_C R3, R48, R50, RZ ;  /* 0x000000323003723e */ /* 0x001fc400048060ff */
[----:B------:R-:W-:Y:S01]  /*152a80*/  F2FP.SATFINITE.E5M2.F32.PACK_AB_MERGE_C R2, R44, R61, RZ ;  /* 0x0000003d2c02723e */ /* 0x000fe200048060ff */
[----:B------:R-:W4:Y:S04]  /*152a90*/  LDL.LU R50, [R1+0x1038] ;  /* 0x0010380001327983 */ /* 0x000f280000300800 */
[----:B------:R-:W-:Y:S04]  /*152aa0*/  STL [R1+0xc5c], R3 ;  /* 0x000c5c0301007387 */ /* 0x000fe80000100800 */
[----:B------:R-:W4:Y:S04]  /*152ab0*/  LDL.LU R48, [R1+0x103c] ;  /* 0x00103c0001307983 */ /* 0x000f280000300800 */
[----:B------:R0:W-:Y:S04]  /*152ac0*/  STL [R1+0x2a08], R2 ;  /* 0x002a080201007387 */ /* 0x0001e80000100800 */
[----:B------:R-:W4:Y:S04]  /*152ad0*/  LDL.LU R61, [R1+0x1020] ;  /* 0x00102000013d7983 */ /* 0x000f280000300800 */
[----:B------:R-:W4:Y:S01]  /*152ae0*/  LDL.LU R44, [R1+0x1024] ;  /* 0x00102400012c7983 */ /* 0x000f220000300800 */
[----:B0-----:R-:W-:-:S05]  /*152af0*/  IADD3 R2, P6, PT, R38, R14, RZ ;  /* 0x0000000e26027210 */ /* 0x001fca0007fde0ff */
[----:B------:R-:W-:-:S05]  /*152b00*/  IMAD.X R3, R0, 0x1, R12, P6 ;  /* 0x0000000100037824 */ /* 0x000fca00030e060c */
[----:B------:R3:W-:Y:S02]  /*152b10*/  STL.64 [R1+0x2668], R2 ;  /* 0x0026680201007387 */ /* 0x0007e40000100a00 */
[----:B---3--:R-:W-:Y:S02]  /*152b20*/  F2FP.SATFINITE.E5M2.F32.PACK_AB_MERGE_C R3, R55, R57, RZ ;  /* 0x000000393703723e */ /* 0x008fe400048060ff */
[----:B------:R-:W-:Y:S01]  /*152b30*/  F2FP.SATFINITE.E5M2.F32.PACK_AB_MERGE_C R2, R53, R54, RZ ;  /* 0x000000363502723e */ /* 0x000fe200048060ff */
[----:B------:R-:W3:Y:S04]  /*152b40*/  LDL.LU R57, [R1+0x1028] ;  /* 0x0010280001397983 */ /* 0x000ee80000300800 */
[----:B------:R-:W-:Y:S04]  /*152b50*/  STL [R1+0x2a04], R3 ;  /* 0x002a040301007387 */ /* 0x000fe80000100800 */
[----:B------:R-:W3:Y:S04]  /*152b60*/  LDL.LU R55, [R1+0x102c] ;  /* 0x00102c0001377983 */ /* 0x000ee80000300800 */
[----:B------:R0:W-:Y:S02]  /*152b70*/  STL [R1+0x2a48], R2 ;  /* 0x002a480201007387 */ /* 0x0001e40000100800 */
[----:B0-----:R-:W-:-:S05]  /*152b80*/  IADD3 R2, P6, PT, R38, R11, RZ ;  /* 0x0000000b26027210 */ /* 0x001fca0007fde0ff */
[----:B------:R-:W-:-:S05]  /*152b90*/  IMAD.X R3, R0, 0x1, R10, P6 ;  /* 0x0000000100037824 */ /* 0x000fca00030e060a */
[----:B------:R0:W-:Y:S04]  /*152ba0*/  STL.64 [R1+0x2660], R2 ;  /* 0x0026600201007387 */ /* 0x0001e80000100a00 */
[----:B------:R-:W3:Y:S04]  /*152bb0*/  LDL.LU R54, [R1+0x1010] ;  /* 0x0010100001367983 */ /* 0x000ee80000300800 */
[----:B------:R-:W3:Y:S01]  /*152bc0*/  LDL.LU R53, [R1+0x1014] ;  /* 0x0010140001357983 */ /* 0x000ee20000300800 */
[----:B0-----:R-:W-:-:S05]  /*152bd0*/  F2FP.SATFINITE.E5M2.F32.PACK_AB_MERGE_C R2, R51, R52, RZ ;  /* 0x000000343302723e */ /* 0x001fca00048060ff */
[----:B------:R0:W-:Y:S02]  /*152be0*/  STL [R1+0x2a44], R2 ;  /* 0x002a440201007387 */ /* 0x0001e40000100800 */
[----:B0-----:R-:W-:-:S05]  /*152bf0*/  IADD3 R2, P6, PT, R38, R9, RZ ;  /* 0x0000000926027210 */ /* 0x001fca0007fde0ff */
[----:B------:R-:W-:Y:S01]  /*152c00*/  IMAD.X R3, R0, 0x1, R8, P6 ;  /* 0x0000000100037824 */ /* 0x000fe200030e0608 */
[----:B--2---:R-:W-:-:S05]  /*152c10*/  F2FP.SATFINITE.E5M2.F32.PACK_AB_MERGE_C R42, R42, R60, RZ ;  /* 0x0000003c2a2a723e */ /* 0x004fca00048060ff */
[----:B------:R0:W-:Y:S04]  /*152c20*/  STL [R1+0x2a6c], R42 ;  /* 0x002a6c2a01007387 */ /* 0x0001e80000100800 */
[----:B------:R-:W2:Y:S04]  /*152c30*/  LDL.LU R52, [R1+0x1018] ;  /* 0x0010180001347983 */ /* 0x000ea80000300800 */
[----:B0-----:R-:W2:Y:S04]  /*152c40*/  LDL.LU R42, [R1+0x101c] ;  /* 0x00101c00012a7983 */ /* 0x001ea80000300800 */
[----:B------:R4:W-:Y:S02]  /*152c50*/  STL.64 [R1+0x2658], R2 ;  /* 0x0026580201007387 */ /* 0x0009e40000100a00 */
[----:B----4-:R-:W-:-:S05]  /*152c60*/  F2FP.SATFINITE.E5M2.F32.PACK_AB_MERGE_C R3, R40, R43, RZ ;  /* 0x0000002b2803723e */ /* 0x010fca00048060ff */
[----:B------:R-:W-:Y:S04]  /*152c70*/  STL [R1+0x2a68], R3 ;  /* 0x002a680301007387 */ /* 0x000fe80000100800 */
[----:B------:R-:W4:Y:S01]  /*152c80*/  LDL.LU R43, [R1+0x11e0] ;  /* 0x0011e000012b7983 */ /* 0x000f220000300800 */
[----:B------:R-:W-:Y:S01]  /*152c90*/  F2FP.SATFINITE.E5M2.F32.PACK_AB_MERGE_C R2, R39, R41, RZ ;  /* 0x000000292702723e */ /* 0x000fe200048060ff */
[----:B------:R-:W-:-:S04]  /*152ca0*/  IMAD.MOV.U32 R39, RZ, RZ, R36 ;  /* 0x000000ffff277224 */ /* 0x000fc800078e0024 */
[----:B------:R0:W-:Y:S04]  /*152cb0*/  STL [R1+0x2a84], R2 ;  /* 0x002a840201007387 */ /* 0x0001e80000100800 */
[----:B------:R-:W4:Y:S04]  /*152cc0*/  LDL.LU R36, [R1+0x11e4] ;  /* 0x0011e40001247983 */ /* 0x000f280000300800 */
[----:B------:R-:W4:Y:S01]  /*152cd0*/  LDL.LU R60, [R1+0x11e8] ;  /* 0x0011e800013c7983 */ /* 0x000f220000300800 */
[----:B0-----:R-:W-:-:S03]  /*152ce0*/  IADD3 R2, P6, PT, R38, R7, RZ ;  /* 0x0000000726027210 */ /* 0x001fc60007fde0ff */
[----:B------:R-:W4:Y:S02]  /*152cf0*/  LDL.LU R40, [R1+0x11ec] ;  /* 0x0011ec0001287983 */ /* 0x000f240000300800 */
[----:B------:R-:W-:-:S05]  /*152d00*/  IMAD.X R3, R0, 0x1, R6, P6 ;  /* 0x0000000100037824 */ /* 0x000fca00030e0606 */
[----:B------:R0:W-:Y:S04]  /*152d10*/  STL.64 [R1+0x2650], R2 ;  /* 0x0026500201007387 */ /* 0x0001e80000100a00 */
[----:B------:R-:W4:Y:S01]  /*152d20*/  LDL.LU R41, [R1+0x11d0] ;  /* 0x0011d00001297983 */ /* 0x000f220000300800 */
[----:B0-----:R-:W-:-:S03]  /*152d30*/  IADD3 R2, P6, PT, R38, R5, RZ ;  /* 0x0000000526027210 */ /* 0x001fc60007fde0ff */
[----:B------:R-:W4:Y:S02]  /*152d40*/  LDL.LU R38, [R1+0x11d4] ;  /* 0x0011d40001267983 */ /* 0x000f240000300800 */
[----:B------:R-:W-:-:S05]  /*152d50*/  IMAD.X R3, R0, 0x1, R4, P6 ;  /* 0x0000000100037824 */ /* 0x000fca00030e0604 */
[----:B------:R0:W-:Y:S04]  /*152d60*/  STL.64 [R1+0x2648], R2 ;  /* 0x0026480201007387 */ /* 0x0001e80000100a00 */
[----:B------:R-:W4:Y:S01]  /*152d70*/  LDL.LU R56, [R1+0x11d8] ;  /* 0x0011d80001387983 */ /* 0x000f220000300800 */
[----:B0-----:R-:W-:-:S05]  /*152d80*/  F2FP.SATFINITE.E5M2.F32.PACK_AB_MERGE_C R2, R48, R50, RZ ;  /* 0x000000323002723e */ /* 0x001fca00048060ff */
[----:B------:R0:W-:Y:S04]  /*152d90*/  STL [R1+0x2a80], R2 ;  /* 0x002a800201007387 */ /* 0x0001e80000100800 */
[----:B------:R-:W4:Y:S01]  /*152da0*/  LDL.LU R51, [R1+0x11dc] ;  /* 0x0011dc0001337983 */ /* 0x000f220000300800 */
[----:B------:R-:W-:-:S05]  /*152db0*/  F2FP.SATFINITE.E5M2.F32.PACK_AB_MERGE_C R0, R44, R61, RZ ;  /* 0x0000003d2c00723e */ /* 0x000fca00048060ff */
[----:B------:R3:W-:Y:S04]  /*152dc0*/  STL [R1+0x2aa4], R0 ;  /* 0x002aa40001007387 */ /* 0x0007e80000100800 */
[----:B------:R-:W4:Y:S04]  /*152dd0*/  LDL.LU R50, [R1+0x11c0] ;  /* 0x0011c00001327983 */ /* 0x000f280000300800 */
[----:B------:R-:W4:Y:S04]  /*152de0*/  LDL.LU R48, [R1+0x11c4] ;  /* 0x0011c40001307983 */ /* 0x000f280000300800 */
[----:B------:R-:W4:Y:S04]  /*152df0*/  LDL.LU R61, [R1+0x11c8] ;  /* 0x0011c800013d7983 */ /* 0x000f280000300800 */
[----:B------:R-:W4:Y:S01]  /*152e00*/  LDL.LU R44, [R1+0x11cc] ;  /* 0x0011cc00012c7983 */ /* 0x000f220000300800 */
[----:B0-----:R-:W-:-:S02]  /*152e10*/  SHF.R.S32.HI R2, RZ, 0x1f, R37 ;  /* 0x0000001fff027819 */ /* 0x001fc40000011425 */
[----:B------:R-:W-:-:S05]  /*152e20*/  IADD3 R46, P6, PT, R37, R35, RZ ;  /* 0x00000023252e7210 */ /* 0x000fca0007fde0ff */
[----:B------:R-:W-:Y:S01]  /*152e30*/  IMAD.X R47, R2, 0x1, R34, P6 ;  /* 0x00000001022f7824 */ /* 0x000fe200030e0622 */
[----:B---3--:R-:W-:-:S05]  /*152e40*/  F2FP.SATFINITE.E5M2.F32.PACK_AB_MERGE_C R0, R55, R57, RZ ;  /* 0x000000393700723e */ /* 0x008fca00048060ff */
[----:B------:R0:W-:Y:S04]  /*152e50*/  STL [R1+0x2aa0], R0 ;  /* 0x002aa00001007387 */ /* 0x0001e80000100800 */
[----:B------:R-:W3:Y:S04]  /*152e60*/  LDL.LU R57, [R1+0x11b0] ;  /* 0x0011b00001397983 */ /* 0x000ee80000300800 */
[----:B------:R-:W3:Y:S04]  /*152e70*/  LDL.LU R55, [R1+0x11b4] ;  /* 0x0011b40001377983 */ /* 0x000ee80000300800 */
[----:B------:R-:W-:Y:S01]  /*152e80*/  STL.64 [R1+0x2640], R46 ;  /* 0x0026402e01007387 */ /* 0x000fe20000100a00 */
[----:B0-----:R-:W-:-:S05]  /*152e90*/  F2FP.SATFINITE.E5M2.F32.PACK_AB_MERGE_C R0, R53, R54, RZ ;  /* 0x000000363500723e */ /* 0x001fca00048060ff */
[----:B------:R2:W-:Y:S04]  /*152ea0*/  STL [R1+0x2ac4], R0 ;  /* 0x002ac40001007387 */ /* 0x0005e80000100800 */
[----:B------:R-:W3:Y:S04]  /*152eb0*/  LDL.LU R54, [R1+0x11b8] ;  /* 0x0011b80001367983 */ /* 0x000ee80000300800 */
[----:B------:R-:W3:Y:S01]  /*152ec0*/  LDL.LU R53, [R1+0x11bc] ;  /* 0x0011bc0001357983 */ /* 0x000ee20000300800 */
[----:B--2---:R-:W-:-:S03]  /*152ed0*/  F2FP.SATFINITE.E5M2.F32.PACK_AB_MERGE_C R0, R42, R52, RZ ;  /* 0x000000342a00723e */ /* 0x004fc600048060ff */
[----:B------:R-:W2:Y:S04]  /*152ee0*/  LDL.LU R52, [R1+0x11a0] ;  /* 0x0011a00001347983 */ /* 0x000ea80000300800 */
[----:B------:R-:W2:Y:S04]  /*152ef0*/  LDL.LU R42, [R1+0x11a4] ;  /* 0x0011a400012a7983 */ /* 0x000ea80000300800 */
[----:B------:R4:W-:Y:S02]  /*152f00*/  STL [R1+0x2ac0], R0 ;  /* 0x002ac00001007387 */ /* 0x0009e40000100800 */
[----:B----4-:R-:W-:-:S02]  /*152f10*/  F2FP.SATFINITE.E5M2.F32.PACK_AB_MERGE_C R0, R36, R43, RZ ;  /* 0x0000002b2400723e */ /* 0x010fc400048060ff */
[----:B------:R-:W4:Y:S04]  /*152f20*/  LDL.LU R43, [R1+0x11a8] ;  /* 0x0011a800012b7983 */ /* 0x000f280000300800 */
[----:B------:R-:W4:Y:S01]  /*152f30*/  LDL.LU R36, [R1+0x11ac] ;  /* 0x0011ac0001247983 */ /* 0x000f220000300800 */
[----:B------:R-:W-:-:S05]  /*152f40*/  IADD3 R46, P6, PT, R37, R33, RZ ;  /* 0x00000021252e7210 */ /* 0x000fca0007fde0ff */
[----:B------:R-:W-:-:S05]  /*152f50*/  IMAD.X R47, R2, 0x1, R31, P6 ;  /* 0x00000001022f7824 */ /* 0x000fca00030e061f */
[----:B------:R0:W-:Y:S04]  /*152f60*/  STL.64 [R1+0x2638], R46 ;  /* 0x0026382e01007387 */ /* 0x0001e80000100a00 */
[----:B------:R1:W-:Y:S01]  /*152f70*/  STL [R1+0xcac], R0 ;  /* 0x000cac0001007387 */ /* 0x0003e20000100800 */
[----:B0-----:R-:W-:Y:S02]  /*152f80*/  IADD3 R46, P6, PT, R37, R32, RZ ;  /* 0x00000020252e7210 */ /* 0x001fe40007fde0ff */
[----:B-1----:R-:W-:-:S03]  /*152f90*/  F2FP.SATFINITE.E5M2.F32.PACK_AB_MERGE_C R0, R40, R60, RZ ;  /* 0x0000003c2800723e */ /* 0x002fc600048060ff */
[----:B------:R-:W-:Y:S02]  /*152fa0*/  IMAD.X R47, R2, 0x1, R30, P6 ;  /* 0x00000001022f7824 */ /* 0x000fe400030e061e */
[----:B------:R0:W-:Y:S04]  /*152fb0*/  STL [R1+0x2930], R0 ;  /* 0x0029300001007387 */ /* 0x0001e80000100800 */
[----:B------:R-:W4:Y:S04]  /*152fc0*/  LDL.LU R60, [R1+0x1190] ;  /* 0x00119000013c7983 */ /* 0x000f280000300800 */
[----:B------:R-:W4:Y:S01]  /*152fd0*/  LDL.LU R40, [R1+0x1194] ;  /* 0x0011940001287983 */ /* 0x000f220000300800 */
[----:B0-----:R-:W-:-:S03]  /*152fe0*/  F2FP.SATFINITE.E5M2.F32.PACK_AB_MERGE_C R0, R38, R41, RZ ;  /* 0x000000292600723e */ /* 0x001fc600048060ff */
[----:B------:R0:W-:Y:S04]  /*152ff0*/  STL.64 [R1+0x2630], R46 ;  /* 0x0026302e01007387 */ /* 0x0001e80000100a00 */
[----:B------:R1:W-:Y:S04]  /*153000*/  STL [R1+0xc58], R0 ;  /* 0x000c580001007387 */ /* 0x0003e80000100800 */
[----:B------:R-:W4:Y:S04]  /*153010*/  LDL.LU R41, [R1+0x1198] ;  /* 0x0011980001297983 */ /* 0x000f280000300800 */
[----:B------:R-:W4:Y:S01]  /*153020*/  LDL.LU R38, [R1+0x119c] ;  /* 0x00119c0001267983 */ /* 0x000f220000300800 */
[----:B0-----:R-:W-:-:S05]  /*153030*/  IADD3 R46, P6, PT, R37, R29, RZ ;  /* 0x0000001d252e7210 */ /* 0x001fca0007fde0ff */
[----:B------:R-:W-:Y:S01]  /*153040*/  IMAD.X R47, R2, 0x1, R27, P6 ;  /* 0x00000001022f7824 */ /* 0x000fe200030e061b */
[----:B-1----:R-:W-:-:S05]  /*153050*/  F2FP.SATFINITE.E5M2.F32.PACK_AB_MERGE_C R0, R51, R56, RZ ;  /* 0x000000383300723e */ /* 0x002fca00048060ff */
[----:B------:R0:W-:Y:S02]  /*153060*/  STL [R1+0x293c], R0 ;  /* 0x00293c0001007387 */ /* 0x0001e40000100800 */
[----:B0-----:R-:W-:Y:S02]  /*153070*/  F2FP.SATFINITE.E5M2.F32.PACK_AB_MERGE_C R0, R48, R50, RZ ;  /* 0x000000323000723e */ /* 0x001fe400048060ff */
[----:B------:R-:W-:Y:S02]  /*153080*/  F2FP.SATFINITE.E5M2.F32.PACK_AB_MERGE_C R50, R44, R61, RZ ;  /* 0x0000003d2c32723e */ /* 0x000fe400048060ff */
[----:B------:R-:W-:-:S03]  /*153090*/  IADD3 R44, P6, PT, R37, R28, RZ ;  /* 0x0000001c252c7210 */ /* 0x000fc60007fde0ff */
[----:B------:R-:W-:Y:S02]  /*1530a0*/  STL [R1+0x81b8], R50 ;  /* 0x0081b83201007387 */ /* 0x000fe40000100800 */
[----:B------:R-:W-:Y:S02]  /*1530b0*/  IMAD.X R45, R2, 0x1, R26, P6 ;  /* 0x00000001022d7824 */ /* 0x000fe400030e061a */
[----:B------:R-:W-:Y:S04]  /*1530c0*/  STL.64 [R1+0x2620], R46 ;  /* 0x0026202e01007387 */ /* 0x000fe80000100a00 */
[----:B------:R-:W-:Y:S04]  /*1530d0*/  STL [R1+0x29f0], R0 ;  /* 0x0029f00001007387 */ /* 0x000fe80000100800 */
[----:B------:R-:W4:Y:S04]  /*1530e0*/  LDL.LU R51, [R1+0x1180] ;  /* 0x0011800001337983 */ /* 0x000f280000300800 */
[----:B------:R-:W4:Y:S04]  /*1530f0*/  LDL.LU R48, [R1+0x1184] ;  /* 0x0011840001307983 */ /* 0x000f280000300800 */
[----:B------:R-:W4:Y:S04]  /*153100*/  LDL.LU R61, [R1+0x1188] ;  /* 0x00118800013d7983 */ /* 0x000f280000300800 */
[----:B------:R0:W-:Y:S04]  /*153110*/  STL.64 [R1+0x2628], R44 ;  /* 0x0026282c01007387 */ /* 0x0001e80000100a00 */
[----:B0-----:R-:W4:Y:S01]  /*153120*/  LDL.LU R44, [R1+0x118c] ;  /* 0x00118c00012c7983 */ /* 0x001f220000300800 */
[----:B---3--:R-:W-:-:S02]  /*153130*/  F2FP.SATFINITE.E5M2.F32.PACK_AB_MERGE_C R3, R55, R57, RZ ;  /* 0x000000393703723e */ /* 0x008fc400048060ff */
[----:B------:R-:W-:-:S03]  /*153140*/  IADD3 R46, P6, PT, R37, R25, RZ ;  /* 0x00000019252e7210 */ /* 0x000fc60007fde0ff */
[----:B------:R-:W-:Y:S02]  /*153150*/  STL [R1+0x2a2c], R3 ;  /* 0x002a2c0301007387 */ /* 0x000fe40000100800 */
[----:B------:R-:W-:Y:S01]  /*153160*/  IMAD.X R47, R2, 0x1, R24, P6 ;  /* 0x00000001022f7824 */ /* 0x000fe200030e0618 */
[----:B------:R-:W-:-:S05]  /*153170*/  F2FP.SATFINITE.E5M2.F32.PACK_AB_MERGE_C R0, R53, R54, RZ ;  /* 0x000000363500723e */ /* 0x000fca00048060ff */
[----:B------:R2:W-:Y:S04]  /*153180*/  STL [R1+0x2a28], R0 ;  /* 0x002a280001007387 */ /* 0x0005e80000100800 */
[----:B------:R-:W3:Y:S04]  /*153190*/  LDL.LU R49, [R1+0x1000] ;  /* 0x0010000001317983 */ /* 0x000ee80000300800 */
[----:B------:R-:W-:Y:S01]  /*1531a0*/  STL.64 [R1+0x2618], R46 ;  /* 0x0026182e01007387 */ /* 0x000fe20000100a00 */
[----:B--2---:R-:W-:-:S05]  /*1531b0*/  F2FP.SATFINITE.E5M2.F32.PACK_AB_MERGE_C R0, R42, R52, RZ ;  /* 0x000000342a00723e */ /* 0x004fca00048060ff */
[----:B------:R0:W-:Y:S04]  /*1531c0*/  STL [R1+0x2a5c], R0 ;  /* 0x002a5c0001007387 */ /* 0x0001e80000100800 */
[----:B0-----:R-:W3:Y:S04]  /*1531d0*/  LDL.LU R0, [R1+0x1004] ;  /* 0x0010040001007983 */ /* 0x001ee80000300800 */
[----:B------:R-:W2:Y:S04]  /*1531e0*/  LDL.LU R58, [R1+0x1008] ;  /* 0x00100800013a7983 */ /* 0x000ea80000300800 */
[----:B------:R-:W2:Y:S04]  /*1531f0*/  LDL.LU R59, [R1+0x100c] ;  /* 0x00100c00013b7983 */ /* 0x000ea80000300800 */
[----:B------:R-:W2:Y:S04]  /*153200*/  LDL.LU R53, [R1+0x1170] ;  /* 0x0011700001357983 */ /* 0x000ea80000300800 */
[----:B------:R-:W2:Y:S01]  /*153210*/  LDL.LU R42, [R1+0x1174] ;  /* 0x00117400012a7983 */ /* 0x000ea20000300800 */
[----:B----4-:R-:W-:-:S05]  /*153220*/  F2FP.SATFINITE.E5M2.F32.PACK_AB_MERGE_C R3, R36, R43, RZ ;  /* 0x0000002b2403723e */ /* 0x010fca00048060ff */
[----:B------:R0:W-:Y:S04]  /*153230*/  STL [R1+0x2a58], R3 ;  /* 0x002a580301007387 */ /* 0x0001e80000100800 */
[----:B------:R-:W4:Y:S04]  /*153240*/  LDL.LU R43, [R1+0x1178] ;  /* 0x00117800012b7983 */ /* 0x000f280000300800 */
[----:B------:R-:W4:Y:S01]  /*153250*/  LDL.LU R36, [R1+0x117c] ;  /* 0x00117c0001247983 */ /* 0x000f220000300800 */
[----:B------:R-:W-:-:S03]  /*153260*/  IADD3 R46, P6, PT, R37, R23, RZ ;  /* 0x00000017252e7210 */ /* 0x000fc60007fde0ff */
[----:B------:R-:W4:Y:S02]  /*153270*/  LDL.LU R56, [R1+0x1160] ;  /* 0x0011600001387983 */ /* 0x000f240000300800 */
[----:B------:R-:W-:-:S05]  /*153280*/  IMAD.X R47, R2, 0x1, R21, P6 ;  /* 0x00000001022f7824 */ /* 0x000fca00030e0615 */
[----:B------:R-:W-:Y:S01]  /*153290*/  STL.64 [R1+0x2610], R46 ;  /* 0x0026102e01007387 */ /* 0x000fe20000100a00 */
[----:B------:R-:W-:-:S05]  /*1532a0*/  F2FP.SATFINITE.E5M2.F32.PACK_AB_MERGE_C R40, R40, R60, RZ ;  /* 0x0000003c2828723e */ /* 0x000fca00048060ff */
[----:B------:R1:W-:Y:S04]  /*1532b0*/  STL [R1+0x2a74], R40 ;  /* 0x002a742801007387 */ /* 0x0003e80000100800 */
[----:B------:R-:W4:Y:S01]  /*1532c0*/  LDL.LU R57, [R1+0x1164] ;  /* 0x0011640001397983 */ /* 0x000f220000300800 */
[----:B0-----:R-:W-:-:S05]  /*1532d0*/  F2FP.SATFINITE.E5M2.F32.PACK_AB_MERGE_C R3, R38, R41, RZ ;  /* 0x000000292603723e */ /* 0x001fca00048060ff */
[----:B------:R0:W-:Y:S04]  /*1532e0*/  STL [R1+0x2a70], R3 ;  /* 0x002a700301007387 */ /* 0x0001e80000100800 */
[----:B------:R-:W4:Y:S04]  /*1532f0*/  LDL.LU R55, [R1+0x1168] ;  /* 0x0011680001377983 */ /* 0x000f280000300800 */
[----:B------:R-:W4:Y:S04]  /*153300*/  LDL.LU R54, [R1+0x116c] ;  /* 0x00116c0001367983 */ /* 0x000f280000300800 */
[----:B------:R-:W4:Y:S04]  /*153310*/  LDL.LU R60, [R1+0x1150] ;  /* 0x00115000013c7983 */ /* 0x000f280000300800 */
[----:B-1----:R-:W4:Y:S04]  /*153320*/  LDL.LU R40, [R1+0x1154] ;  /* 0x0011540001287983 */ /* 0x002f280000300800 */
[----:B------:R-:W4:Y:S04]  /*153330*/  LDL.LU R41, [R1+0x1158] ;  /* 0x0011580001297983 */ /* 0x000f280000300800 */
[----:B------:R-:W4:Y:S01]  /*153340*/  LDL.LU R38, [R1+0x115c] ;  /* 0x00115c0001267983 */ /* 0x000f220000300800 */
[----:B------:R-:W-:-:S03]  /*153350*/  IADD3 R46, P6, PT, R37, R22, RZ ;  /* 0x00000016252e7210 */ /* 0x000fc60007fde0ff */
[----:B------:R-:W4:Y:S02]  /*153360*/  LDL.LU R52, [R1+0x1140] ;  /* 0x0011400001347983 */ /* 0x000f240000300800 */
[----:B------:R-:W-:-:S05]  /*153370*/  IMAD.X R47, R2, 0x1, R20, P6 ;  /* 0x00000001022f7824 */ /* 0x000fca00030e0614 */
[----:B------:R1:W-:Y:S01]  /*153380*/  STL.64 [R1+0x2600], R46 ;  /* 0x0026002e01007387 */ /* 0x0003e20000100a00 */
[----:B------:R-:W-:-:S05]  /*153390*/  F2FP.SATFINITE.E5M2.F32.PACK_AB_MERGE_C R45, R48, R51, RZ ;  /* 0x00000033302d723e */ /* 0x000fca00048060ff */
[----:B------:R-:W-:Y:S04]  /*1533a0*/  STL [R1+0x2a94], R45 ;  /* 0x002a942d01007387 */ /* 0x000fe80000100800 */
[----:B------:R-:W4:Y:S01]  /*1533b0*/  LDL.LU R51, [R1+0x1144] ;  /* 0x0011440001337983 */ /* 0x000f220000300800 */
[----:B0-----:R-:W-:-:S05]  /*1533c0*/  F2FP.SATFINITE.E5M2.F32.PACK_AB_MERGE_C R3, R44, R61, RZ ;  /* 0x0000003d2c03723e */ /* 0x001fca00048060ff */
[----:B------:R-:W-:Y:S04]  /*1533d0*/  STL [R1+0x2a90], R3 ;  /* 0x002a900301007387 */ /* 0x000fe80000100800 */
[----:B------:R-:W4:Y:S04]  /*1533e0*/  LDL.LU R61, [R1+0x1148] ;  /* 0x00114800013d7983 */ /* 0x000f280000300800 */
[----:B------:R-:W4:Y:S01]  /*1533f0*/  LDL.LU R44, [R1+0x114c] ;  /* 0x00114c00012c7983 */ /* 0x000f220000300800 */
[----:B-1----:R-:W-:-:S03]  /*153400*/  IADD3 R46, P6, PT, R37, R19, RZ ;  /* 0x00000013252e7210 */ /* 0x002fc60007fde0ff */
[----:B------:R-:W4:Y:S02]  /*153410*/  LDL.LU R48, [R1] ;  /* 0x0000000001307983 */ /* 0x000f240000300800 */
[----:B------:R-:W-:-:S05]  /*153420*/  IMAD.X R47, R2, 0x1, R17, P6 ;  /* 0x00000001022f7824 */ /* 0x000fca00030e0611 */
[----:B------:R0:W-:Y:S02]  /*153430*/  STL.64 [R1+0x25f8], R46 ;  /* 0x0025f82e01007387 */ /* 0x0001e40000100a00 */
[----:B0-----:R-:W-:-:S05]  /*153440*/  IADD3 R46, P6, PT, R37, R18, RZ ;  /* 0x00000012252e7210 */ /* 0x001fca0007fde0ff */
[----:B------:R-:W-:Y:S01]  /*153450*/  IMAD.X R47, R2, 0x1, R16, P6 ;  /* 0x00000001022f7824 */ /* 0x000fe200030e0610 */
[----:B---3--:R-:W-:-:S05]  /*153460*/  F2FP.SATFINITE.E5M2.F32.PACK_AB_MERGE_C R3, R0, R49, RZ ;  /* 0x000000310003723e */ /* 0x008fca00048060ff */
[----:B------:R0:W-:Y:S01]  /*153470*/  STL [R1+0x2ab4], R3 ;  /* 0x002ab40301007387 */ /* 0x0001e20000100800 */
[----:B--2---:R-:W-:-:S03]  /*153480*/  F2FP.SATFINITE.E5M2.F32.PACK_AB_MERGE_C R0, R59, R58, RZ ;  /* 0x0000003a3b00723e */ /* 0x004fc600048060ff */
[----:B------:R-:W-:Y:S04]  /*153490*/  STL.64 [R1+0x85c0], R18 ;  /* 0x0085c01201007387 */ /* 0x000fe80000100a00 */
[----:B------:R4:W-:Y:S01]  /*1534a0*/  STL [R1+0x2ab0], R0 ;  /* 0x002ab00001007387 */ /* 0x0009e20000100800 */
[----:B0-----:R-:W-:-:S03]  /*1534b0*/  F2FP.SATFINITE.E5M2.F32.PACK_AB_MERGE_C R3, R42, R53, RZ ;  /* 0x000000352a03723e */ /* 0x001fc600048060ff */
[----:B------:R-:W2:Y:S04]  /*1534c0*/  LDL.LU R53, [R1+0x1130] ;  /* 0x0011300001357983 */ /* 0x000ea80000300800 */
[----:B------:R-:W-:Y:S04]  /*1534d0*/  STL.64 [R1+0x2608], R46 ;  /* 0x0026082e01007387 */ /* 0x000fe80000100a00 */
[----:B------:R-:W-:Y:S04]  /*1534e0*/  STL [R1+0x9cc], R3 ;  /* 0x0009cc0301007387 */ /* 0x000fe80000100800 */
[----:B------:R-:W2:Y:S01]  /*1534f0*/  LDL.LU R42, [R1+0x1134] ;  /* 0x00113400012a7983 */ /* 0x000ea20000300800 */
[----:B----4-:R-:W-:-:S05]  /*153500*/  F2FP.SATFINITE.E5M2.F32.PACK_AB_MERGE_C R0, R36, R43, RZ ;  /* 0x0000002b2400723e */ /* 0x010fca00048060ff */
[----:B------:R-:W-:Y:S04]  /*153510*/  STL [R1+0x9d8], R0 ;  /* 0x0009d80001007387 */ /* 0x000fe80000100800 */
[----:B------:R-:W3:Y:S04]  /*153520*/  LDL.LU R43, [R1+0x1138] ;  /* 0x00113800012b7983 */ /* 0x000ee80000300800 */
[----:B------:R-:W3:Y:S01]  /*153530*/  LDL.LU R36, [R1+0x113c] ;  /* 0x00113c0001247983 */ /* 0x000ee20000300800 */
[----:B------:R-:W-:-:S05]  /*153540*/  IADD3 R18, P6, PT, R37, R15, RZ ;  /* 0x0000000f25127210 */ /* 0x000fca0007fde0ff */
[----:B------:R-:W-:-:S05]  /*153550*/  IMAD.X R19, R2, 0x1, R13, P6 ;  /* 0x0000000102137824 */ /* 0x000fca00030e060d */
[----:B------:R0:W-:Y:S02]  /*153560*/  STL.64 [R1+0x25f0], R18 ;  /* 0x0025f01201007387 */ /* 0x0001e40000100a00 */
[----:B0-----:R-:W-:Y:S02]  /*153570*/  IADD3 R18, P6, PT, R37, R14, RZ ;  /* 0x0000000e25127210 */ /* 0x001fe40007fde0ff */
[----:B------:R-:W-:-:S03]  /*153580*/  F2FP.SATFINITE.E5M2.F32.PACK_AB_MERGE_C R3, R57, R56, RZ ;  /* 0x000000383903723e */ /* 0x000fc600048060ff */
[----:B------:R-:W-:Y:S02]  /*153590*/  IMAD.X R19, R2, 0x1, R12, P6 ;  /* 0x0000000102137824 */ /* 0x000fe400030e060c */
[----:B------:R0:W-:Y:S01]  /*1535a0*/  STL [R1+0x36c], R3 ;  /* 0x00036c0301007387 */ /* 0x0001e20000100800 */
[----:B------:R-:W-:-:S05]  /*1535b0*/  F2FP.SATFINITE.E5M2.F32.PACK_AB_MERGE_C R0, R54, R55, RZ ;  /* 0x000000373600723e */ /* 0x000fca00048060ff */
[----:B------:R1:W-:Y:S04]  /*1535c0*/  STL [R1+0x34c], R0 ;  /* 0x00034c0001007387 */ /* 0x0003e80000100800 */
[----:B------:R4:W-:Y:S04]  /*1535d0*/  STL.64 [R1+0x25e0], R18 ;  /* 0x0025e01201007387 */ /* 0x0009e80000100a00 */
[----:B0-----:R-:W3:Y:S01]  /*1535e0*/  LDL.LU R3, [R1+0x1120] ;  /* 0x0011200001037983 */ /* 0x001ee20000300800 */
[----:B-1----:R-:W-:Y:S02]  /*1535f0*/  F2FP.SATFINITE.E5M2.F32.PACK_AB_MERGE_C R0, R38, R41, RZ ;  /* 0x000000292600723e */ /* 0x002fe400048060ff */
[----:B----4-:R-:W-:-:S05]  /*153600*/  F2FP.SATFINITE.E5M2.F32.PACK_AB_MERGE_C R18, R40, R60, RZ ;  /* 0x0000003c2812723e */ /* 0x010fca00048060ff */
[----:B------:R0:W-:Y:S04]  /*153610*/  STL [R1+0x2954], R18 ;  /* 0x0029541201007387 */ /* 0x0001e80000100800 */
[----:B------:R-:W4:Y:S04]  /*153620*/  LDL.LU R49, [R1+0x1124] ;  /* 0x0011240001317983 */ /* 0x000f280000300800 */
[----:B------:R-:W-:Y:S01]  /*153630*/  STL [R1+0x2958], R0 ;  /* 0x0029580001007387 */ /* 0x000fe20000100800 */
[----:B0-----:R-:W-:-:S03]  /*153640*/  IADD3 R18, P6, PT, R37, R11, RZ ;  /* 0x0000000b25127210 */ /* 0x001fc60007fde0ff */
[----:B------:R-:W4:Y:S04]  /*153650*/  LDL.LU R60, [R1+0x1128] ;  /* 0x00112800013c7983 */ /* 0x000f280000300800 */
[----:B------:R-:W4:Y:S04]  /*153660*/  LDL.LU R40, [R1+0x112c] ;  /* 0x00112c0001287983 */ /* 0x000f280000300800 */
[----:B------:R-:W4:Y:S01]  /*153670*/  LDL.LU R41, [R1+0x12e0] ;  /* 0x0012e00001297983 */ /* 0x000f220000300800 */
[----:B------:R-:W-:-:S03]  /*153680*/  IMAD.X R19, R2, 0x1, R10, P6 ;  /* 0x0000000102137824 */ /* 0x000fc600030e060a */
[----:B------:R-:W4:Y:S04]  /*153690*/  LDL.LU R38, [R1+0x12e4] ;  /* 0x0012e40001267983 */ /* 0x000f280000300800 */
[----:B------:R0:W-:Y:S02]  /*1536a0*/  STL.64 [R1+0x25e8], R18 ;  /* 0x0025e81201007387 */ /* 0x0001e40000100a00 */
[----:B0-----:R-:W-:Y:S02]  /*1536b0*/  IADD3 R18, P6, PT, R37, R9, RZ ;  /* 0x0000000925127210 */ /* 0x001fe40007fde0ff */
[----:B------:R-:W-:-:S03]  /*1536c0*/  F2FP.SATFINITE.E5M2.F32.PACK_AB_MERGE_C R45, R51, R52, RZ ;  /* 0x00000034332d723e */ /* 0x000fc600048060ff */
[----:B------:R-:W-:Y:S02]  /*1536d0*/  IMAD.X R19, R2, 0x1, R8, P6 ;  /* 0x0000000102137824 */ /* 0x000fe400030e0608 */
[----:B------:R-:W-:Y:S01]  /*1536e0*/  STL [R1+0x24c], R45 ;  /* 0x00024c2d01007387 */ /* 0x000fe20000100800 */
[----:B------:R-:W-:-:S05]  /*1536f0*/  F2FP.SATFINITE.E5M2.F32.PACK_AB_MERGE_C R0, R44, R61, RZ ;  /* 0x0000003d2c00723e */ /* 0x000fca00048060ff */
[----:B------:R0:W-:Y:S04]  /*153700*/  STL [R1+0x248], R0 ;  /* 0x0002480001007387 */ /* 0x0001e80000100800 */
[----:B0-----:R-:W4:Y:S04]  /*153710*/  LDL.LU R0, [R1+0x12e8] ;  /* 0x0012e80001007983 */ /* 0x001f280000300800 */
[----:B------:R-:W4:Y:S04]  /*153720*/  LDL.LU R58, [R1+0x12ec] ;  /* 0x0012ec00013a7983 */ /* 0x000f280000300800 */
[----:B------:R0:W-:Y:S04]  /*153730*/  STL.64 [R1+0x25d8], R18 ;  /* 0x0025d81201007387 */ /* 0x0001e80000100a00 */
[----:B------:R-:W4:Y:S04]  /*153740*/  LDL.LU R59, [R1+0x1110] ;  /* 0x00111000013b7983 */ /* 0x000f280000300800 */
[----:B------:R-:W4:Y:S04]  /*153750*/  LDL.LU R56, [R1+0x1114] ;  /* 0x0011140001387983 */ /* 0x000f280000300800 */
[----:B------:R-:W4:Y:S04]  /*153760*/  LDL.LU R52, [R1+0x1118] ;  /* 0x0011180001347983 */ /* 0x000f280000300800 */
[----:B------:R-:W4:Y:S04]  /*153770*/  LDL.LU R51, [R1+0x111c] ;  /* 0x00111c0001337983 */ /* 0x000f280000300800 */
[----:B------:R-:W4:Y:S04]  /*153780*/  LDL.LU R61, [R1+0x12d0] ;  /* 0x0012d000013d7983 */ /* 0x000f280000300800 */
[----:B------:R-:W4:Y:S01]  /*153790*/  LDL.LU R44, [R1+0x12d4] ;  /* 0x0012d400012c7983 */ /* 0x000f220000300800 */
[----:B0-----:R-:W-:-:S05]  /*1537a0*/  IADD3 R18, P6, PT, R37, R7, RZ ;  /* 0x0000000725127210 */ /* 0x001fca0007fde0ff */
[----:B------:R-:W-:Y:S01]  /*1537b0*/  IMAD.X R19, R2, 0x1, R6, P6 ;  /* 0x0000000102137824 */ /* 0x000fe200030e0606 */
[----:B--2---:R-:W-:-:S05]  /*1537c0*/  F2FP.SATFINITE.E5M2.F32.PACK_AB_MERGE_C R42, R42, R53, RZ ;  /* 0x000000352a2a723e */ /* 0x004fca00048060ff */
[----:B------:R0:W-:Y:S01]  /*1537d0*/  STL [R1+0x1e8], R42 ;  /* 0x0001e82a01007387 */ /* 0x0001e20000100800 */
[----:B---3--:R-:W-:-:S05]  /*1537e0*/  F2FP.SATFINITE.E5M2.F32.PACK_AB_MERGE_C R36, R36, R43, RZ ;  /* 0x0000002b2424723e */ /* 0x008fca00048060ff */
[----:B------:R-:W-:Y:S04]  /*1537f0*/  STL [R1+0x1ec], R36 ;  /* 0x0001ec2401007387 */ /* 0x000fe80000100800 */
[----:B------:R-:W2:Y:S04]  /*153800*/  LDL.LU R57, [R1+0x12d8] ;  /* 0x0012d80001397983 */ /* 0x000ea80000300800 */
[----:B------:R-:W2:Y:S04]  /*153810*/  LDL.LU R55, [R1+0x12dc] ;  /* 0x0012dc0001377983 */ /* 0x000ea80000300800 */
[----:B------:R-:W3:Y:S04]  /*153820*/  LDL.LU R54, [R1+0x12c0] ;  /* 0x0012c00001367983 */ /* 0x000ee80000300800 */
[----:B------:R1:W-:Y:S04]  /*153830*/  STL.64 [R1+0x25d0], R18 ;  /* 0x0025d01201007387 */ /* 0x0003e80000100a00 */
[----:B------:R-:W3:Y:S04]  /*153840*/  LDL.LU R53, [R1+0x12c4] ;  /* 0x0012c40001357983 */ /* 0x000ee80000300800 */
[----:B0-----:R-:W3:Y:S04]  /*153850*/  LDL.LU R42, [R1+0x12c8] ;  /* 0x0012c800012a7983 */ /* 0x001ee80000300800 */
[----:B------:R-:W3:Y:S01]  /*153860*/  LDL.LU R43, [R1+0x12cc] ;  /* 0x0012cc00012b7983 */ /* 0x000ee20000300800 */
[----:B-1----:R-:W-:-:S03]  /*153870*/  IADD3 R18, P6, PT, R37, R5, RZ ;  /* 0x0000000525127210 */ /* 0x002fc60007fde0ff */
[----:B------:R-:W3:Y:S02]  /*153880*/  LDL.LU R36, [R1+0x12b0] ;  /* 0x0012b00001247983 */ /* 0x000ee40000300800 */
[----:B------:R-:W-:Y:S02]  /*153890*/  IMAD.X R19, R2, 0x1, R4, P6 ;  /* 0x0000000102137824 */ /* 0x000fe400030e0604 */
[----:B------:R-:W3:Y:S04]  /*1538a0*/  LDL.LU R37, [R1+0x12b4] ;  /* 0x0012b40001257983 */ /* 0x000ee80000300800 */
[----:B------:R4:W-:Y:S01]  /*1538b0*/  STL.64 [R1+0x25c8], R18 ;  /* 0x0025c81201007387 */ /* 0x0009e20000100a00 */
[----:B------:R-:W-:Y:S02]  /*1538c0*/  SHF.R.S32.HI R45, RZ, 0x1f, R48 ;  /* 0x0000001fff2d7819 */ /* 0x000fe40000011430 */
[----:B----4-:R-:W-:-:S05]  /*1538d0*/  F2FP.SATFINITE.E5M2.F32.PACK_AB_MERGE_C R18, R49, R3, RZ ;  /* 0x000000033112723e */ /* 0x010fca00048060ff */
[----:B------:R-:W-:Y:S01]  /*1538e0*/  STL [R1+0x1c4], R18 ;  /* 0x0001c41201007387 */ /* 0x000fe20000100800 */
[----:B------:R-:W-:-:S03]  /*1538f0*/  F2FP.SATFINITE.E5M2.F32.PACK_AB_MERGE_C R3, R40, R60, RZ ;  /* 0x0000003c2803723e */ /* 0x000fc600048060ff */
        /* <DEDUP_REMOVED lines=12> */
[----:B------:R-:W-:-:S05]  /*1539c0*/  F2FP.SATFINITE.E5M2.F32.PACK_AB_MERGE_C R18, R58, R0, RZ ;  /* 0x000000003a12723e */ /* 0x000fca00048060ff */
[----:B------:R0:W-:Y:S01]  /*1539d0*/  STL [R1+0x19c], R18 ;  /* 0x00019c1201007387 */ /* 0x0001e20000100800 */
[----:B------:R-:W-:-:S05]  /*1539e0*/  F2FP.SATFINITE.E5M2.F32.PACK_AB_MERGE_C R0, R56, R59, RZ ;  /* 0x0000003b3800723e */ /* 0x000fca00048060ff */
[----:B------:R1:W-:Y:S01]  /*1539f0*/  STL [R1+0x174], R0 ;  /* 0x0001740001007387 */ /* 0x0003e20000100800 */
[----:B0-----:R-:W-:-:S03]  /*153a00*/  F2FP.SATFINITE.E5M2.F32.PACK_AB_MERGE_C R18, R51, R52, RZ ;  /* 0x000000343312723e */ /* 0x001fc600048060ff */
[----:B------:R0:W-:Y:S01]  /*153a10*/  STL.64 [R1+0x25b8], R2 ;  /* 0x0025b80201007387 */ /* 0x0001e20000100a00 */
[----:B-1----:R-:W-:Y:S02]  /*153a20*/  F2FP.SATFINITE.E5M2.F32.PACK_AB_MERGE_C R0, R44, R61, RZ ;  /* 0x0000003d2c00723e */ /* 0x002fe400048060ff */
[----:B0-----:R-:W-:Y:S01]  /*153a30*/  IADD3 R2, P6, PT, R48, R32, RZ ;  /* 0x0000002030027210 */ /* 0x001fe20007fde0ff */
[----:B------:R2:W-:Y:S04]  /*153a40*/  STL [R1+0x170], R18 ;  /* 0x0001701201007387 */ /* 0x0005e80000100800 */
[----:B------:R-:W-:Y:S01]  /*153a50*/  IMAD.X R3, R45, 0x1, R30, P6 ;  /* 0x000000012d037824 */ /* 0x000fe200030e061e */
[----:B------:R3:W-:Y:S04]  /*153a60*/  STL [R1+0x9c8], R0 ;  /* 0x0009c80001007387 */ /* 0x0007e80000100800 */
[----:B------:R-:W4:Y:S04]  /*153a70*/  LDL.LU R52, [R1+0x12a8] ;  /* 0x0012a80001347983 */ /* 0x000f280000300800 */
[----:B------:R-:W4:Y:S04]  /*153a80*/  LDL.LU R51, [R1+0x12ac] ;  /* 0x0012ac0001337983 */ /* 0x000f280000300800 */
[----:B------:R-:W4:Y:S04]  /*153a90*/  LDL.LU R61, [R1+0x1290] ;  /* 0x00129000013d7983 */ /* 0x000f280000300800 */
[----:B------:R-:W-:Y:S04]  /*153aa0*/  STL.64 [R1+0x25b0], R2 ;  /* 0x0025b00201007387 */ /* 0x000fe80000100a00 */
[----:B------:R-:W4:Y:S01]  /*153ab0*/  LDL.LU R44, [R1+0x1294] ;  /* 0x00129400012c7983 */ /* 0x000f220000300800 */
[----:B--2---:R-:W-:-:S05]  /*153ac0*/  F2FP.SATFINITE.E5M2.F32.PACK_AB_MERGE_C R18, R55, R57, RZ ;  /* 0x000000393712723e */ /* 0x004fca00048060ff */
[----:B------:R-:W-:Y:S01]  /*153ad0*/  STL [R1+0xa10], R18 ;  /* 0x000a101201007387 */ /* 0x000fe20000100800 */
[----:B---3--:R-:W-:-:S05]  /*153ae0*/  F2FP.SATFINITE.E5M2.F32.PACK_AB_MERGE_C R0, R53, R54, RZ ;  /* 0x000000363500723e */ /* 0x008fca00048060ff */
[----:B------:R0:W-:Y:S02]  /*153af0*/  STL [R1+0x348], R0 ;  /* 0x0003480001007387 */ /* 0x0001e40000100800 */
[----:B0-----:R-:W-:Y:S02]  /*153b00*/  F2FP.SATFINITE.E5M2.F32.PACK_AB_MERGE_C R0, R43, R42, RZ ;  /* 0x0000002a2b00723e */ /* 0x001fe400048060ff */
[----:B------:R-:W2:Y:S04]  /*153b10*/  LDL.LU R42, [R1+0x1298] ;  /* 0x00129800012a7983 */ /* 0x000ea80000300800 */
[----:B------:R-:W2:Y:S01]  /*153b20*/  LDL.LU R43, [R1+0x129c] ;  /* 0x00129c00012b7983 */ /* 0x000ea20000300800 */
        /* <DEDUP_REMOVED lines=8> */
[----:B------:R-:W3:Y:S04]  /*153bb0*/  LDL.LU R36, [R1+0x1280] ;  /* 0x0012800001247983 */ /* 0x000ee80000300800 */
[----:B------:R-:W3:Y:S04]  /*153bc0*/  LDL.LU R37, [R1+0x1284] ;  /* 0x0012840001257983 */ /* 0x000ee80000300800 */
[----:B------:R0:W-:Y:S01]  /*153bd0*/  STL.64 [R1+0x25a8], R2 ;  /* 0x0025a80201007387 */ /* 0x0001e20000100a00 */
[----:B----4-:R-:W-:-:S03]  /*153be0*/  F2FP.SATFINITE.E5M2.F32.PACK_AB_MERGE_C R0, R40, R60, RZ ;  /* 0x0000003c2800723e */ /* 0x010fc600048060ff */
[----:B------:R-:W4:Y:S01]  /*153bf0*/  LDL.LU R60, [R1+0x1288] ;  /* 0x00128800013c7983 */ /* 0x000f220000300800 */
[----:B0-----:R-:W-:-:S03]  /*153c00*/  IADD3 R2, P6, PT, R48, R25, RZ ;  /* 0x0000001930027210 */ /* 0x001fc60007fde0ff */
[----:B------:R-:W4:Y:S04]  /*153c10*/  LDL.LU R40, [R1+0x128c] ;  /* 0x00128c0001287983 */ /* 0x000f280000300800 */
[----:B------:R0:W-:Y:S01]  /*153c20*/  STL [R1+0x295c], R0 ;  /* 0x00295c0001007387 */ /* 0x0001e20000100800 */
[----:B------:R-:W-:Y:S01]  /*153c30*/  IMAD.X R3, R45, 0x1, R24, P6 ;  /* 0x000000012d037824 */ /* 0x000fe200030e0618 */
[----:B0-----:R-:W-:-:S05]  /*153c40*/  F2FP.SATFINITE.E5M2.F32.PACK_AB_MERGE_C R0, R38, R41, RZ ;  /* 0x000000292600723e */ /* 0x001fca00048060ff */
[----:B------:R-:W-:Y:S04]  /*153c50*/  STL [R1+0x244], R0 ;  /* 0x0002440001007387 */ /* 0x000fe80000100800 */
[----:B------:R-:W4:Y:S04]  /*153c60*/  LDL.LU R47, [R1+0x1270] ;  /* 0x00127000012f7983 */ /* 0x000f280000300800 */
[----:B------:R0:W-:Y:S04]  /*153c70*/  STL.64 [R1+0x2598], R2 ;  /* 0x0025980201007387 */ /* 0x0001e80000100a00 */
        /* <DEDUP_REMOVED lines=10> */
[----:B------:R-:W-:-:S05]  /*153d20*/  F2FP.SATFINITE.E5M2.F32.PACK_AB_MERGE_C R19, R51, R52, RZ ;  /* 0x000000343313723e */ /* 0x000fca00048060ff */
        /* <DEDUP_REMOVED lines=8> */
[----:B------:R0:W-:Y:S04]  /*153db0*/  STL.64 [R1+0x2590], R18 ;  /* 0x0025901201007387 */ /* 0x0001e80000100a00 */
[----:B0-----:R-:W4:Y:S04]  /*153dc0*/  LDL.LU.64 R18, [R1+0x85c0] ;  /* 0x0085c00001127983 */ /* 0x001f280000300a00 */
[----:B------:R-:W4:Y:S04]  /*153dd0*/  LDL.LU R61, [R1+0x1258] ;  /* 0x00125800013d7983 */ /* 0x000f280000300800 */
[----:B------:R-:W4:Y:S01]  /*153de0*/  LDL.LU R44, [R1+0x125c] ;  /* 0x00125c00012c7983 */ /* 0x000f220000300800 */
[----:B--2---:R-:W-:-:S05]  /*153df0*/  F2FP.SATFINITE.E5M2.F32.PACK_AB_MERGE_C R42, R43, R42, RZ ;  /* 0x0000002a2b2a723e */ /* 0x004fca00048060ff */
[----:B------:R0:W-:Y:S04]  /*153e00*/  STL [R1+0x1dc], R42 ;  /* 0x0001dc2a01007387 */ /* 0x0001e80000100800 */
[----:B0-----:R-:W2:Y:S04]  /*153e10*/  LDL.LU R42, [R1+0x1240] ;  /* 0x00124000012a7983 */ /* 0x001ea80000300800 */
[----:B------:R-:W2:Y:S01]  /*153e20*/  LDL.LU R43, [R1+0x1244] ;  /* 0x00124400012b7983 */ /* 0x000ea20000300800 */
[----:B---3--:R-:W-:Y:S02]  /*153e30*/  F2FP.SATFINITE.E5M2.F32.PACK_AB_MERGE_C R46, R37, R36, RZ ;  /* 0x00000024252e723e */ /* 0x008fe400048060ff */
[----:B------:R-:W-:-:S05]  /*153e40*/  IADD3 R36, P6, PT, R48, R22, RZ ;  /* 0x0000001630247210 */ /* 0x000fca0007fde0ff */
[----:B------:R-:W-:Y:S01]  /*153e50*/  IMAD.X R37, R45, 0x1, R20, P6 ;  /* 0x000000012d257824 */ /* 0x000fe200030e0614 */
[----:B------:R-:W-:Y:S04]  /*153e60*/  STL [R1+0x1a8], R46 ;  /* 0x0001a82e01007387 */ /* 0x000fe80000100800 */
[----:B------:R0:W-:Y:S01]  /*153e70*/  STL.64 [R1+0x2580], R36 ;  /* 0x0025802401007387 */ /* 0x0001e20000100a00 */
[----:B----4-:R-:W-:-:S03]  /*153e80*/  F2FP.SATFINITE.E5M2.F32.PACK_AB_MERGE_C R40, R40, R60, RZ ;  /* 0x0000003c2828723e */ /* 0x010fc600048060ff */
[----:B0-----:R-:W3:Y:S04]  /*153e90*/  LDL.LU.64 R36, [R1+0x85b8] ;  /* 0x0085b80001247983 */ /* 0x001ee80000300a00 */
[----:B------:R-:W4:Y:S04]  /*153ea0*/  LDL.LU R54, [R1+0x1248] ;  /* 0x0012480001367983 */ /* 0x000f280000300800 */
[----:B------:R-:W4:Y:S04]  /*153eb0*/  LDL.LU R53, [R1+0x124c] ;  /* 0x00124c0001357983 */ /* 0x000f280000300800 */
[----:B------:R0:W-:Y:S04]  /*153ec0*/  STL [R1+0x1b0], R40 ;  /* 0x0001b02801007387 */ /* 0x0001e80000100800 */
[----:B------:R-:W3:Y:S04]  /*153ed0*/  LDL.LU R60, [R1+0x1230] ;  /* 0x00123000013c7983 */ /* 0x000ee80000300800 */
[----:B0-----:R-:W3:Y:S01]  /*153ee0*/  LDL.LU R40, [R1+0x1234] ;  /* 0x0012340001287983 */ /* 0x001ee20000300800 */
[----:B------:R-:W-:-:S05]  /*153ef0*/  F2FP.SATFINITE.E5M2.F32.PACK_AB_MERGE_C R2, R2, R47, RZ ;  /* 0x0000002f0202723e */ /* 0x000fca00048060ff */
[----:B------:R0:W-:Y:S01]  /*153f00*/  STL [R1+0x188], R2 ;  /* 0x0001880201007387 */ /* 0x0001e20000100800 */
[----:B------:R-:W-:Y:S02]  /*153f10*/  F2FP.SATFINITE.E5M2.F32.PACK_AB_MERGE_C R0, R58, R0, RZ ;  /* 0x000000003a00723e */ /* 0x000fe400048060ff */
[----:B------:R-:W-:-:S05]  /*153f20*/  IADD3 R46, P6, PT, R48, R19, RZ ;  /* 0x00000013302e7210 */ /* 0x000fca0007fde0ff */
[----:B------:R-:W-:Y:S01]  /*153f30*/  IMAD.X R47, R45, 0x1, R17, P6 ;  /* 0x000000012d2f7824 */ /* 0x000fe200030e0611 */
[----:B0-----:R-:W-:-:S04]  /*153f40*/  IADD3 R2, P6, PT, R48, R18, RZ ;  /* 0x0000001230027210 */ /* 0x001fc80007fde0ff */
[----:B------:R0:W-:Y:S02]  /*153f50*/  STL.64 [R1+0x2588], R46 ;  /* 0x0025882e01007387 */ /* 0x0001e40000100a00 */
[----:B0-----:R-:W-:Y:S01]  /*153f60*/  F2FP.SATFINITE.E5M2.F32.PACK_AB_MERGE_C R46, R49, R3, RZ ;  /* 0x00000003312e723e */ /* 0x001fe200048060ff */
[----:B------:R-:W-:-:S04]  /*153f70*/  IMAD.X R3, R45, 0x1, R16, P6 ;  /* 0x000000012d037824 */ /* 0x000fc800030e0610 */
[----:B------:R0:W-:Y:S04]  /*153f80*/  STL [R1+0x190], R46 ;  /* 0x0001902e01007387 */ /* 0x0001e80000100800 */
[----:B------:R1:W-:Y:S04]  /*153f90*/  STL [R1+0x14c], R0 ;  /* 0x00014c0001007387 */ /* 0x0003e80000100800 */
[----:B------:R1:W-:Y:S01]  /*153fa0*/  STL.64 [R1+0x2578], R2 ;  /* 0x0025780201007387 */ /* 0x0003e20000100a00 */
[----:B0-----:R-:W-:Y:S02]  /*153fb0*/  F2FP.SATFINITE.E5M2.F32.PACK_AB_MERGE_C R46, R56, R59, RZ ;  /* 0x0000003b382e723e */ /* 0x001fe400048060ff */
[----:B-1----:R-:W-:-:S03]  /*153fc0*/  F2FP.SATFINITE.E5M2.F32.PACK_AB_MERGE_C R0, R38, R41, RZ ;  /* 0x000000292600723e */ /* 0x002fc600048060ff */
[----:B------:R-:W-:Y:S01]  /*153fd0*/  STL [R1+0x154], R46 ;  /* 0x0001542e01007387 */ /* 0x000fe20000100800 */
[----:B------:R-:W-:-:S03]  /*153fe0*/  IADD3 R2, P6, PT, R48, R15, RZ ;  /* 0x0000000f30027210 */ /* 0x000fc60007fde0ff */
[----:B------:R0:W-:Y:S02]  /*153ff0*/  STL [R1+0x9ac], R0 ;  /* 0x0009ac0001007387 */ /* 0x0001e40000100800 */
[----:B------:R-:W-:Y:S02]  /*154000*/  IMAD.X R3, R45, 0x1, R13, P6 ;  /* 0x000000012d037824 */ /* 0x000fe400030e060d */
[----:B------:R-:W3:Y:S04]  /*154010*/  LDL.LU R41, [R1+0x1238] ;  /* 0x0012380001297983 */ /* 0x000ee80000300800 */
[----:B------:R-:W3:Y:S04]  /*154020*/  LDL.LU R38, [R1+0x123c] ;  /* 0x00123c0001267983 */ /* 0x000ee80000300800 */
[----:B------:R1:W-:Y:S01]  /*154030*/  STL.64 [R1+0x2570], R2 ;  /* 0x0025700201007387 */ /* 0x0003e20000100a00 */
[----:B0-----:R-:W-:-:S03]  /*154040*/  F2FP.SATFINITE.E5M2.F32.PACK_AB_MERGE_C R0, R51, R52, RZ ;  /* 0x000000343300723e */ /* 0x001fc600048060ff */
[----:B------:R-:W3:Y:S01]  /*154050*/  LDL.LU R52, [R1+0x1220] ;  /* 0x0012200001347983 */ /* 0x000ee20000300800 */
[----:B-1----:R-:W-:-:S05]  /*154060*/  F2FP.SATFINITE.E5M2.F32.PACK_AB_MERGE_C R2, R55, R57, RZ ;  /* 0x000000393702723e */ /* 0x002fca00048060ff */
[----:B------:R0:W-:Y:S04]  /*154070*/  STL [R1+0x9b4], R2 ;  /* 0x0009b40201007387 */ /* 0x0001e80000100800 */
[----:B------:R-:W3:Y:S01]  /*154080*/  LDL.LU R51, [R1+0x1224] ;  /* 0x0012240001337983 */ /* 0x000ee20000300800 */
[----:B0-----:R-:W-:-:S03]  /*154090*/  IADD3 R2, P6, PT, R48, R14, RZ ;  /* 0x0000000e30027210 */ /* 0x001fc60007fde0ff */
[----:B------:R-:W-:Y:S04]  /*1540a0*/  STL [R1+0x330], R0 ;  /* 0x0003300001007387 */ /* 0x000fe80000100800 */
[----:B------:R0:W-:Y:S01]  /*1540b0*/  STL.64 [R1+0x85b0], R14 ;  /* 0x0085b00e01007387 */ /* 0x0001e20000100a00 */
[----:B------:R-:W-:-:S05]  /*1540c0*/  IMAD.X R3, R45, 0x1, R12, P6 ;  /* 0x000000012d037824 */ /* 0x000fca00030e060c */
[----:B------:R1:W-:Y:S01]  /*1540d0*/  STL.64 [R1+0x2560], R2 ;  /* 0x0025600201007387 */ /* 0x0003e20000100a00 */
[----:B0-----:R-:W-:-:S05]  /*1540e0*/  F2FP.SATFINITE.E5M2.F32.PACK_AB_MERGE_C R14, R44, R61, RZ ;  /* 0x0000003d2c0e723e */ /* 0x001fca00048060ff */
[----:B------:R0:W-:Y:S01]  /*1540f0*/  STL [R1+0x318], R14 ;  /* 0x0003180e01007387 */ /* 0x0001e20000100800 */
[----:B--2---:R-:W-:-:S05]  /*154100*/  F2FP.SATFINITE.E5M2.F32.PACK_AB_MERGE_C R0, R43, R42, RZ ;  /* 0x0000002a2b00723e */ /* 0x004fca00048060ff */
[----:B------:R-:W-:Y:S04]  /*154110*/  STL [R1+0x2944], R0 ;  /* 0x0029440001007387 */ /* 0x000fe80000100800 */
[----:B------:R-:W2:Y:S04]  /*154120*/  LDL.LU R61, [R1+0x1228] ;  /* 0x00122800013d7983 */ /* 0x000ea80000300800 */
[----:B------:R-:W2:Y:S01]  /*154130*/  LDL.LU R44, [R1+0x122c] ;  /* 0x00122c00012c7983 */ /* 0x000ea20000300800 */
[----:B-1----:R-:W-:-:S03]  /*154140*/  IADD3 R2, P6, PT, R48, R11, RZ ;  /* 0x0000000b30027210 */ /* 0x002fc60007fde0ff */
[----:B------:R-:W2:Y:S02]  /*154150*/  LDL.LU R42, [R1+0x1210] ;  /* 0x00121000012a7983 */ /* 0x000ea40000300800 */
[----:B------:R-:W-:-:S05]  /*154160*/  IMAD.X R3, R45, 0x1, R10, P6 ;  /* 0x000000012d037824 */ /* 0x000fca00030e060a */
[----:B------:R4:W-:Y:S04]  /*154170*/  STL.64 [R1+0x2558], R2 ;  /* 0x0025580201007387 */ /* 0x0009e80000100a00 */
[----:B------:R-:W2:Y:S01]  /*154180*/  LDL.LU R43, [R1+0x1214] ;  /* 0x00121400012b7983 */ /* 0x000ea20000300800 */
[----:B0-----:R-:W-:-:S05]  /*154190*/  IADD3 R14, P6, PT, R48, R9, RZ ;  /* 0x00000009300e7210 */ /* 0x001fca0007fde0ff */
[----:B------:R-:W-:Y:S01]  /*1541a0*/  IMAD.X R15, R45, 0x1, R8, P6 ;  /* 0x000000012d0f7824 */ /* 0x000fe200030e0608 */
[----:B----4-:R-:W-:-:S05]  /*1541b0*/  F2FP.SATFINITE.E5M2.F32.PACK_AB_MERGE_C R2, R53, R54, RZ ;  /* 0x000000363502723e */ /* 0x010fca00048060ff */
[----:B------:R0:W-:Y:S01]  /*1541c0*/  STL [R1+0x2948], R2 ;  /* 0x0029480201007387 */ /* 0x0001e20000100800 */
[----:B---3--:R-:W-:-:S03]  /*1541d0*/  F2FP.SATFINITE.E5M2.F32.PACK_AB_MERGE_C R0, R40, R60, RZ ;  /* 0x0000003c2800723e */ /* 0x008fc600048060ff */
[----:B0-----:R-:W3:Y:S04]  /*1541e0*/  LDL.LU R2, [R1+0x1218] ;  /* 0x0012180001027983 */ /* 0x001ee80000300800 */
[----:B------:R0:W-:Y:S04]  /*1541f0*/  STL [R1+0x240], R0 ;  /* 0x0002400001007387 */ /* 0x0001e80000100800 */
[----:B------:R-:W3:Y:S04]  /*154200*/  LDL.LU R40, [R1+0x121c] ;  /* 0x00121c0001287983 */ /* 0x000ee80000300800 */
[----:B------:R-:W4:Y:S04]  /*154210*/  LDL.LU R3, [R1+0x1450] ;  /* 0x0014500001037983 */ /* 0x000f280000300800 */
[----:B------:R-:W4:Y:S04]  /*154220*/  LDL.LU R49, [R1+0x1454] ;  /* 0x0014540001317983 */ /* 0x000f280000300800 */
[----:B0-----:R-:W4:Y:S04]  /*154230*/  LDL.LU R0, [R1+0x1458] ;  /* 0x0014580001007983 */ /* 0x001f280000300800 */
        /* <DEDUP_REMOVED lines=8> */
[----:B0-----:R-:W-:-:S05]  /*1542c0*/  F2FP.SATFINITE.E5M2.F32.PACK_AB_MERGE_C R14, R38, R41, RZ ;  /* 0x00000029260e723e */ /* 0x001fca00048060ff */
        /* <DEDUP_REMOVED lines=8> */
[----:B------:R-:W4:Y:S04]  /*154350*/  LDL.LU R53, [R1+0x1430] ;  /* 0x0014300001357983 */ /* 0x000f280000300800 */
[----:B------:R-:W4:Y:S01]  /*154360*/  LDL.LU R52, [R1+0x1434] ;  /* 0x0014340001347983 */ /* 0x000f220000300800 */
[----:B0-----:R-:W-:-:S03]  /*154370*/  IADD3 R14, P6, PT, R48, R5, RZ ;  /* 0x00000005300e7210 */ /* 0x001fc60007fde0ff */
[----:B------:R-:W4:Y:S02]  /*154380*/  LDL.LU R51, [R1+0x1438] ;  /* 0x0014380001337983 */ /* 0x000f240000300800 */
[----:B------:R-:W-:-:S05]  /*154390*/  IMAD.X R15, R45, 0x1, R4, P6 ;  /* 0x000000012d0f7824 */ /* 0x000fca00030e0604 */
[----:B------:R2:W-:Y:S04]  /*1543a0*/  STL.64 [R1+0x2548], R14 ;  /* 0x0025480e01007387 */ /* 0x0005e80000100a00 */
[----:B------:R-:W4:Y:S01]  /*1543b0*/  LDL.LU R48, [R1+0x143c] ;  /* 0x00143c0001307983 */ /* 0x000f220000300800 */
[----:B--2---:R-:W-:-:S03]  /*1543c0*/  F2FP.SATFINITE.E5M2.F32.PACK_AB_MERGE_C R15, R44, R61, RZ ;  /* 0x0000003d2c0f723e */ /* 0x004fc600048060ff */
[----:B------:R-:W2:Y:S04]  /*1543d0*/  LDL.LU R61, [R1+0x1420] ;  /* 0x00142000013d7983 */ /* 0x000ea80000300800 */
[----:B------:R-:W-:Y:S04]  /*1543e0*/  STL [R1+0x1bc], R15 ;  /* 0x0001bc0f01007387 */ /* 0x000fe80000100800 */
[----:B------:R-:W2:Y:S01]  /*1543f0*/  LDL.LU R44, [R1+0x1424] ;  /* 0x00142400012c7983 */ /* 0x000ea20000300800 */
[----:B------:R-:W-:-:S05]  /*154400*/  F2FP.SATFINITE.E5M2.F32.PACK_AB_MERGE_C R14, R43, R42, RZ ;  /* 0x0000002a2b0e723e */ /* 0x000fca00048060ff */
[----:B------:R0:W-:Y:S04]  /*154410*/  STL [R1+0x18c], R14 ;  /* 0x00018c0e01007387 */ /* 0x0001e80000100800 */
[----:B------:R-:W2:Y:S04]  /*154420*/  LDL.LU R42, [R1+0x1428] ;  /* 0x00142800012a7983 */ /* 0x000ea80000300800 */
[----:B------:R-:W2:Y:S01]  /*154430*/  LDL.LU R43, [R1+0x142c] ;  /* 0x00142c00012b7983 */ /* 0x000ea20000300800 */
[----:B0-----:R-:W-:Y:S02]  /*154440*/  IADD3 R14, P6, PT, R36, R35, RZ ;  /* 0x00000023240e7210 */ /* 0x001fe40007fde0ff */
[----:B---3--:R-:W-:-:S02]  /*154450*/  F2FP.SATFINITE.E5M2.F32.PACK_AB_MERGE_C R2, R40, R2, RZ ;  /* 0x000000022802723e */ /* 0x008fc400048060ff */
[----:B------:R-:W-:-:S05]  /*154460*/  SHF.R.S32.HI R40, RZ, 0x1f, R36 ;  /* 0x0000001fff287819 */ /* 0x000fca0000011424 */
[----:B------:R-:W-:Y:S01]  /*154470*/  IMAD.X R15, R40, 0x1, R34, P6 ;  /* 0x00000001280f7824 */ /* 0x000fe200030e0622 */
[----:B------:R0:W-:Y:S04]  /*154480*/  STL [R1+0x194], R2 ;  /* 0x0001940201007387 */ /* 0x0001e80000100800 */
[----:B------:R1:W-:Y:S01]  /*154490*/  STL.64 [R1+0x1a98], R14 ;  /* 0x001a980e01007387 */ /* 0x0003e20000100a00 */
[----:B0-----:R-:W-:Y:S02]  /*1544a0*/  IADD3 R2, P6, PT, R36, R33, RZ ;  /* 0x0000002124027210 */ /* 0x001fe40007fde0ff */
[----:B----4-:R-:W-:Y:S02]  /*1544b0*/  F2FP.SATFINITE.E5M2.F32.PACK_AB_MERGE_C R0, R58, R0, RZ ;  /* 0x000000003a00723e */ /* 0x010fe400048060ff */
[----:B-1----:R-:W-:Y:S01]  /*1544c0*/  F2FP.SATFINITE.E5M2.F32.PACK_AB_MERGE_C R14, R49, R3, RZ ;  /* 0x00000003310e723e */ /* 0x002fe200048060ff */
[----:B------:R-:W-:-:S04]  /*1544d0*/  IMAD.X R3, R40, 0x1, R31, P6 ;  /* 0x0000000128037824 */ /* 0x000fc800030e061f */
[----:B------:R0:W-:Y:S04]  /*1544e0*/  STL [R1+0x150], R14 ;  /* 0x0001500e01007387 */ /* 0x0001e80000100800 */
[----:B------:R1:W-:Y:S01]  /*1544f0*/  STL [R1+0x15c], R0 ;  /* 0x00015c0001007387 */ /* 0x0003e20000100800 */
[----:B0-----:R-:W-:-:S03]  /*154500*/  F2FP.SATFINITE.E5M2.F32.PACK_AB_MERGE_C R14, R56, R59, RZ ;  /* 0x0000003b380e723e */ /* 0x001fc600048060ff */
[----:B------:R0:W-:Y:S01]  /*154510*/  STL.64 [R1+0x1458], R2 ;  /* 0x0014580201007387 */ /* 0x0001e20000100a00 */
[----:B-1----:R-:W-:-:S03]  /*154520*/  F2FP.SATFINITE.E5M2.F32.PACK_AB_MERGE_C R0, R55, R57, RZ ;  /* 0x000000393700723e */ /* 0x002fc600048060ff */
[----:B------:R-:W-:Y:S04]  /*154530*/  STL [R1+0x12c], R14 ;  /* 0x00012c0e01007387 */ /* 0x000fe80000100800 */
[----:B------:R-:W-:Y:S01]  /*154540*/  STL.64 [R1+0x85a0], R32 ;  /* 0x0085a02001007387 */ /* 0x000fe20000100a00 */
[----:B0-----:R-:W-:-:S03]  /*154550*/  IADD3 R2, P6, PT, R36, R32, RZ ;  /* 0x0000002024027210 */ /* 0x001fc60007fde0ff */
[----:B------:R0:W-:Y:S02]  /*154560*/  STL [R1+0x128], R0 ;  /* 0x0001280001007387 */ /* 0x0001e40000100800 */
[----:B------:R-:W-:Y:S01]  /*154570*/  IMAD.X R3, R40, 0x1, R30, P6 ;  /* 0x0000000128037824 */ /* 0x000fe200030e061e */
[----:B0-----:R-:W-:Y:S02]  /*154580*/  F2FP.SATFINITE.E5M2.F32.PACK_AB_MERGE_C R0, R60, R54, RZ ;  /* 0x000000363c00723e */ /* 0x001fe400048060ff */
[----:B------:R-:W-:-:S05]  /*154590*/  F2FP.SATFINITE.E5M2.F32.PACK_AB_MERGE_C R60, R38, R41, RZ ;  /* 0x00000029263c723e */ /* 0x000fca00048060ff */
[----:B------:R-:W-:Y:S04]  /*1545a0*/  STL [R1+0x8460], R60 ;  /* 0x0084603c01007387 */ /* 0x000fe80000100800 */
[----:B------:R0:W-:Y:S04]  /*1545b0*/  STL.64 [R1+0x1450], R2 ;  /* 0x0014500201007387 */ /* 0x0001e80000100a00 */
[----:B------:R1:W-:Y:S04]  /*1545c0*/  STL [R1+0x9a8], R0 ;  /* 0x0009a80001007387 */ /* 0x0003e80000100800 */
[----:B------:R-:W3:Y:S01]  /*1545d0*/  LDL.LU R59, [R1+0x1410] ;  /* 0x00141000013b7983 */ /* 0x000ee20000300800 */
[----:B0-----:R-:W-:-:S03]  /*1545e0*/  IADD3 R2, P6, PT, R36, R29, RZ ;  /* 0x0000001d24027210 */ /* 0x001fc60007fde0ff */
[----:B------:R-:W3:Y:S02]  /*1545f0*/  LDL.LU R54, [R1+0x1414] ;  /* 0x0014140001367983 */ /* 0x000ee40000300800 */
[----:B------:R-:W-:Y:S02]  /*154600*/  IMAD.X R3, R40, 0x1, R27, P6 ;  /* 0x0000000128037824 */ /* 0x000fe400030e061b */
[----:B------:R-:W4:Y:S01]  /*154610*/  LDL.LU R41, [R1+0x1418] ;  /* 0x0014180001297983 */ /* 0x000f220000300800 */
[----:B------:R-:W-:-:S03]  /*154620*/  IADD3 R14, P6, PT, R36, R28, RZ ;  /* 0x0000001c240e7210 */ /* 0x000fc60007fde0ff */
[----:B------:R0:W-:Y:S01]  /*154630*/  STL.64 [R1+0x1448], R2 ;  /* 0x0014480201007387 */ /* 0x0001e20000100a00 */
[----:B-1----:R-:W-:Y:S01]  /*154640*/  F2FP.SATFINITE.E5M2.F32.PACK_AB_MERGE_C R0, R52, R53, RZ ;  /* 0x000000353400723e */ /* 0x002fe200048060ff */
[----:B------:R-:W-:Y:S02]  /*154650*/  IMAD.X R15, R40, 0x1, R26, P6 ;  /* 0x00000001280f7824 */ /* 0x000fe400030e061a */
[----:B------:R-:W4:Y:S01]  /*154660*/  LDL.LU R38, [R1+0x141c] ;  /* 0x00141c0001267983 */ /* 0x000f220000300800 */
[----:B0-----:R-:W-:-:S05]  /*154670*/  F2FP.SATFINITE.E5M2.F32.PACK_AB_MERGE_C R3, R48, R51, RZ ;  /* 0x000000333003723e */ /* 0x001fca00048060ff */
[----:B------:R-:W-:Y:S04]  /*154680*/  STL [R1+0x848c], R3 ;  /* 0x00848c0301007387 */ /* 0x000fe80000100800 */
[----:B------:R-:W-:Y:S01]  /*154690*/  STL [R1+0x314], R0 ;  /* 0x0003140001007387 */ /* 0x000fe20000100800 */
[----:B--2---:R-:W-:-:S05]  /*1546a0*/  F2FP.SATFINITE.E5M2.F32.PACK_AB_MERGE_C R51, R44, R61, RZ ;  /* 0x0000003d2c33723e */ /* 0x004fca00048060ff */
[----:B------:R-:W-:Y:S04]  /*1546b0*/  STL [R1+0x82a8], R51 ;  /* 0x0082a83301007387 */ /* 0x000fe80000100800 */
[----:B------:R0:W-:Y:S04]  /*1546c0*/  STL.64 [R1+0x1440], R14 ;  /* 0x0014400e01007387 */ /* 0x0001e80000100a00 */
[----:B------:R-:W2:Y:S04]  /*1546d0*/  LDL.LU R60, [R1+0x1400] ;  /* 0x00140000013c7983 */ /* 0x000ea80000300800 */
[----:B0-----:R-:W2:Y:S04]  /*1546e0*/  LDL.LU R14, [R1+0x1404] ;  /* 0x00140400010e7983 */ /* 0x001ea80000300800 */
[----:B------:R-:W2:Y:S04]  /*1546f0*/  LDL.LU R15, [R1+0x1408] ;  /* 0x00140800010f7983 */ /* 0x000ea80000300800 */
[----:B------:R-:W2:Y:S04]  /*154700*/  LDL.LU R44, [R1+0x140c] ;  /* 0x00140c00012c7983 */ /* 0x000ea80000300800 */
[----:B------:R-:W2:Y:S04]  /*154710*/  LDL.LU R56, [R1+0x13f0] ;  /* 0x0013f00001387983 */ /* 0x000ea80000300800 */
[----:B------:R-:W2:Y:S04]  /*154720*/  LDL.LU R57, [R1+0x13f4] ;  /* 0x0013f40001397983 */ /* 0x000ea80000300800 */
[----:B------:R-:W2:Y:S04]  /*154730*/  LDL.LU R55, [R1+0x13f8] ;  /* 0x0013f80001377983 */ /* 0x000ea80000300800 */
[----:B------:R-:W2:Y:S01]  /*154740*/  LDL.LU R53, [R1+0x13fc] ;  /* 0x0013fc0001357983 */ /* 0x000ea20000300800 */
[----:B------:R-:W-:-:S02]  /*154750*/  IADD3 R2, P6, PT, R36, R25, RZ ;  /* 0x0000001924027210 */ /* 0x000fc40007fde0ff */
[----:B------:R-:W-:-:S03]  /*154760*/  F2FP.SATFINITE.E5M2.F32.PACK_AB_MERGE_C R48, R43, R42, RZ ;  /* 0x0000002a2b30723e */ /* 0x000fc600048060ff */
[----:B------:R-:W-:Y:S02]  /*154770*/  IMAD.X R3, R40, 0x1, R24, P6 ;  /* 0x0000000128037824 */ /* 0x000fe400030e0618 */
[----:B------:R-:W-:Y:S04]  /*154780*/  STL [R1+0x82a4], R48 ;  /* 0x0082a43001007387 */ /* 0x000fe80000100800 */
[----:B------:R-:W2:Y:S04]  /*154790*/  LDL.LU R32, [R1+0x13e0] ;  /* 0x0013e00001207983 */ /* 0x000ea80000300800 */
[----:B------:R-:W2:Y:S04]  /*1547a0*/  LDL.LU R33, [R1+0x13e4] ;  /* 0x0013e40001217983 */ /* 0x000ea80000300800 */
[----:B------:R-:W2:Y:S04]  /*1547b0*/  LDL.LU R50, [R1+0x13e8] ;  /* 0x0013e80001327983 */ /* 0x000ea80000300800 */
[----:B------:R0:W-:Y:S04]  /*1547c0*/  STL.64 [R1+0x1438], R2 ;  /* 0x0014380201007387 */ /* 0x0001e80000100a00 */
[----:B------:R-:W2:Y:S04]  /*1547d0*/  LDL.LU R46, [R1+0x13ec] ;  /* 0x0013ec00012e7983 */ /* 0x000ea80000300800 */
[----:B------:R-:W2:Y:S01]  /*1547e0*/  LDL.LU R52, [R1+0x11f0] ;  /* 0x0011f00001347983 */ /* 0x000ea20000300800 */
[----:B0-----:R-:W-:-:S03]  /*1547f0*/  IADD3 R2, P6, PT, R36, R23, RZ ;  /* 0x0000001724027210 */ /* 0x001fc60007fde0ff */
[----:B------:R-:W2:Y:S04]  /*154800*/  LDL.LU R61, [R1+0x11f4] ;  /* 0x0011f400013d7983 */ /* 0x000ea80000300800 */
[----:B------:R-:W2:Y:S01]  /*154810*/  LDL.LU R42, [R1+0x11f8] ;  /* 0x0011f800012a7983 */ /* 0x000ea20000300800 */
[----:B------:R-:W-:-:S03]  /*154820*/  IMAD.X R3, R40, 0x1, R21, P6 ;  /* 0x0000000128037824 */ /* 0x000fc600030e0615 */
[----:B------:R-:W2:Y:S01]  /*154830*/  LDL.LU R43, [R1+0x11fc] ;  /* 0x0011fc00012b7983 */ /* 0x000ea20000300800 */
[----:B---3--:R-:W-:-:S05]  /*154840*/  F2FP.SATFINITE.E5M2.F32.PACK_AB_MERGE_C R45, R54, R59, RZ ;  /* 0x0000003b362d723e */ /* 0x008fca00048060ff */
[----:B------:R-:W-:Y:S01]  /*154850*/  STL [R1+0x84a4], R45 ;  /* 0x0084a42d01007387 */ /* 0x000fe20000100800 */
[----:B----4-:R-:W-:-:S05]  /*154860*/  F2FP.SATFINITE.E5M2.F32.PACK_AB_MERGE_C R54, R38, R41, RZ ;  /* 0x000000292636723e */ /* 0x010fca00048060ff */
[----:B------:R-:W-:Y:S04]  /*154870*/  STL [R1+0x82a0], R54 ;  /* 0x0082a03601007387 */ /* 0x000fe80000100800 */
[----:B------:R-:W3:Y:S04]  /*154880*/  LDL.LU R47, [R1+0x1350] ;  /* 0x00135000012f7983 */ /* 0x000ee80000300800 */
[----:B------:R0:W-:Y:S04]  /*154890*/  STL.64 [R1+0x1430], R2 ;  /* 0x0014300201007387 */ /* 0x0001e80000100a00 */
[----:B0-----:R-:W3:Y:S04]  /*1548a0*/  LDL.LU R2, [R1+0x1354] ;  /* 0x0013540001027983 */ /* 0x001ee80000300800 */
[----:B------:R-:W4:Y:S04]  /*1548b0*/  LDL.LU R49, [R1+0x1358] ;  /* 0x0013580001317983 */ /* 0x000f280000300800 */
[----:B------:R-:W4:Y:S04]  /*1548c0*/  LDL.LU R0, [R1+0x135c] ;  /* 0x00135c0001007983 */ /* 0x000f280000300800 */
[----:B------:R-:W3:Y:S04]  /*1548d0*/  LDL.LU R58, [R1+0x1340] ;  /* 0x00134000013a7983 */ /* 0x000ee80000300800 */
[----:B------:R-:W3:Y:S04]  /*1548e0*/  LDL.LU R59, [R1+0x1344] ;  /* 0x00134400013b7983 */ /* 0x000ee80000300800 */
[----:B------:R-:W3:Y:S04]  /*1548f0*/  LDL.LU R41, [R1+0x1348] ;  /* 0x0013480001297983 */ /* 0x000ee80000300800 */
[----:B------:R-:W3:Y:S01]  /*154900*/  LDL.LU R38, [R1+0x134c] ;  /* 0x00134c0001267983 */ /* 0x000ee20000300800 */
[----:B--2---:R-:W-:-:S02]  /*154910*/  F2FP.SATFINITE.E5M2.F32.PACK_AB_MERGE_C R3, R14, R60, RZ ;  /* 0x0000003c0e03723e */ /* 0x004fc400048060ff */
[----:B------:R-:W-:Y:S02]  /*154920*/  IADD3 R14, P6, PT, R36, R22, RZ ;  /* 0x00000016240e7210 */ /* 0x000fe40007fde0ff */
[----:B------:R-:W-:-:S03]  /*154930*/  F2FP.SATFINITE.E5M2.F32.PACK_AB_MERGE_C R44, R44, R15, RZ ;  /* 0x0000000f2c2c723e */ /* 0x000fc600048060ff */
[----:B------:R-:W-:Y:S01]  /*154940*/  IMAD.X R15, R40, 0x1, R20, P6 ;  /* 0x00000001280f7824 */ /* 0x000fe200030e0614 */
[----:B------:R-:W-:Y:S04]  /*154950*/  STL [R1+0x1a4], R3 ;  /* 0x0001a40301007387 */ /* 0x000fe80000100800 */
[----:B------:R0:W-:Y:S02]  /*154960*/  STL.64 [R1+0x1428], R14 ;  /* 0x0014280e01007387 */ /* 0x0001e40000100a00 */
[----:B0-----:R-:W-:Y:S02]  /*154970*/  F2FP.SATFINITE.E5M2.F32.PACK_AB_MERGE_C R14, R57, R56, RZ ;  /* 0x00000038390e723e */ /* 0x001fe400048060ff */
[----:B------:R-:W2:Y:S01]  /*154980*/  LDL.LU R56, [R1+0x1330] ;  /* 0x0013300001387983 */ /* 0x000ea20000300800 */
[----:B------:R-:W-:-:S03]  /*154990*/  F2FP.SATFINITE.E5M2.F32.PACK_AB_MERGE_C R3, R53, R55, RZ ;  /* 0x000000373503723e */ /* 0x000fc600048060ff */
[----:B------:R0:W-:Y:S04]  /*1549a0*/  STL [R1+0x16c], R14 ;  /* 0x00016c0e01007387 */ /* 0x0001e80000100800 */
[----:B------:R-:W2:Y:S01]  /*1549b0*/  LDL.LU R57, [R1+0x1334] ;  /* 0x0013340001397983 */ /* 0x000ea20000300800 */
[----:B0-----:R-:W-:-:S03]  /*1549c0*/  IADD3 R14, P6, PT, R36, R19, RZ ;  /* 0x00000013240e7210 */ /* 0x001fc60007fde0ff */
[----:B------:R-:W-:Y:S02]  /*1549d0*/  STL [R1+0x17c], R3 ;  /* 0x00017c0301007387 */ /* 0x000fe40000100800 */
[----:B------:R-:W-:Y:S02]  /*1549e0*/  IMAD.X R15, R40, 0x1, R17, P6 ;  /* 0x00000001280f7824 */ /* 0x000fe400030e0611 */
[----:B------:R-:W2:Y:S04]  /*1549f0*/  LDL.LU R55, [R1+0x1338] ;  /* 0x0013380001377983 */ /* 0x000ea80000300800 */
[----:B------:R-:W2:Y:S04]  /*154a00*/  LDL.LU R53, [R1+0x133c] ;  /* 0x00133c0001357983 */ /* 0x000ea80000300800 */
[----:B------:R0:W-:Y:S04]  /*154a10*/  STL.64 [R1+0x1420], R14 ;  /* 0x0014200e01007387 */ /* 0x0001e80000100a00 */
[----:B0-----:R-:W2:Y:S01]  /*154a20*/  LDL.LU.64 R14, [R1+0x85b0] ;  /* 0x0085b000010e7983 */ /* 0x001ea20000300a00 */
[----:B------:R-:W-:-:S02]  /*154a30*/  F2FP.SATFINITE.E5M2.F32.PACK_AB_MERGE_C R45, R33, R32, RZ ;  /* 0x00000020212d723e */ /* 0x000fc400048060ff */
[----:B------:R-:W-:Y:S02]  /*154a40*/  IADD3 R32, P6, PT, R36, R18, RZ ;  /* 0x0000001224207210 */ /* 0x000fe40007fde0ff */
[----:B------:R-:W-:-:S03]  /*154a50*/  F2FP.SATFINITE.E5M2.F32.PACK_AB_MERGE_C R3, R46, R50, RZ ;  /* 0x000000322e03723e */ /* 0x000fc600048060ff */
[----:B------:R-:W-:Y:S01]  /*154a60*/  IMAD.X R33, R40, 0x1, R16, P6 ;  /* 0x0000000128217824 */ /* 0x000fe200030e0610 */
[----:B------:R0:W-:Y:S04]  /*154a70*/  STL [R1+0x138], R45 ;  /* 0x0001382d01007387 */ /* 0x0001e80000100800 */
[----:B------:R1:W-:Y:S04]  /*154a80*/  STL [R1+0x144], R3 ;  /* 0x0001440301007387 */ /* 0x0003e80000100800 */
[----:B------:R2:W-:Y:S01]  /*154a90*/  STL.64 [R1+0x1418], R32 ;  /* 0x0014182001007387 */ /* 0x0005e20000100a00 */
[----:B0-----:R-:W-:-:S02]  /*154aa0*/  F2FP.SATFINITE.E5M2.F32.PACK_AB_MERGE_C R45, R61, R52, RZ ;  /* 0x000000343d2d723e */ /* 0x001fc400048060ff */
[----:B-1----:R-:W-:-:S03]  /*154ab0*/  F2FP.SATFINITE.E5M2.F32.PACK_AB_MERGE_C R3, R43, R42, RZ ;  /* 0x0000002a2b03723e */ /* 0x002fc600048060ff */
[----:B------:R-:W-:Y:S04]  /*154ac0*/  STL [R1+0x10c], R45 ;  /* 0x00010c2d01007387 */ /* 0x000fe80000100800 */
[----:B------:R-:W-:Y:S04]  /*154ad0*/  STL [R1+0x110], R3 ;  /* 0x0001100301007387 */ /* 0x000fe80000100800 */
[----:B------:R-:W3:Y:S04]  /*154ae0*/  LDL.LU R52, [R1+0x1320] ;  /* 0x0013200001347983 */ /* 0x000ee80000300800 */
[----:B------:R-:W3:Y:S04]  /*154af0*/  LDL.LU R61, [R1+0x1324] ;  /* 0x00132400013d7983 */ /* 0x000ee80000300800 */
[----:B------:R-:W3:Y:S01]  /*154b00*/  LDL.LU R42, [R1+0x1328] ;  /* 0x00132800012a7983 */ /* 0x000ee20000300800 */
[----:B----4-:R-:W-:-:S02]  /*154b10*/  F2FP.SATFINITE.E5M2.F32.PACK_AB_MERGE_C R0, R0, R49, RZ ;  /* 0x000000310000723e */ /* 0x010fc400048060ff */
[----:B--2---:R-:W-:-:S05]  /*154b20*/  IADD3 R32, P6, PT, R36, R15, RZ ;  /* 0x0000000f24207210 */ /* 0x004fca0007fde0ff */
[----:B------:R-:W-:-:S05]  /*154b30*/  IMAD.X R33, R40, 0x1, R13, P6 ;  /* 0x0000000128217824 */ /* 0x000fca00030e060d */
[----:B------:R3:W-:Y:S04]  /*154b40*/  STL.64 [R1+0x1410], R32 ;  /* 0x0014102001007387 */ /* 0x0007e80000100a00 */
[----:B------:R-:W2:Y:S01]  /*154b50*/  LDL.LU R43, [R1+0x132c] ;  /* 0x00132c00012b7983 */ /* 0x000ea20000300800 */
[----:B---3--:R-:W-:Y:S02]  /*154b60*/  F2FP.SATFINITE.E5M2.F32.PACK_AB_MERGE_C R32, R2, R47, RZ ;  /* 0x0000002f0220723e */ /* 0x008fe400048060ff */
[----:B------:R-:W-:-:S05]  /*154b70*/  IADD3 R2, P6, PT, R36, R14, RZ ;  /* 0x0000000e24027210 */ /* 0x000fca0007fde0ff */
[----:B------:R-:W-:Y:S01]  /*154b80*/  IMAD.X R3, R40, 0x1, R12, P6 ;  /* 0x0000000128037824 */ /* 0x000fe200030e060c */
[----:B------:R0:W-:Y:S04]  /*154b90*/  STL [R1+0x87c], R32 ;  /* 0x00087c2001007387 */ /* 0x0001e80000100800 */
[----:B------:R1:W-:Y:S04]  /*154ba0*/  STL [R1+0x880], R0 ;  /* 0x0008800001007387 */ /* 0x0003e80000100800 */
[----:B------:R3:W-:Y:S01]  /*154bb0*/  STL.64 [R1+0x1408], R2 ;  /* 0x0014080201007387 */ /* 0x0007e20000100a00 */
[----:B0-----:R-:W-:-:S02]  /*154bc0*/  F2FP.SATFINITE.E5M2.F32.PACK_AB_MERGE_C R32, R59, R58, RZ ;  /* 0x0000003a3b20723e */ /* 0x001fc400048060ff */
[----:B-1----:R-:W-:Y:S02]  /*154bd0*/  F2FP.SATFINITE.E5M2.F32.PACK_AB_MERGE_C R0, R38, R41, RZ ;  /* 0x000000292600723e */ /* 0x002fe400048060ff */
[----:B---3--:R-:W-:Y:S01]  /*154be0*/  IADD3 R2, P6, PT, R36, R11, RZ ;  /* 0x0000000b24027210 */ /* 0x008fe20007fde0ff */
[----:B------:R-:W-:Y:S04]  /*154bf0*/  STL [R1+0x238], R32 ;  /* 0x0002382001007387 */ /* 0x000fe80000100800 */
[----:B------:R-:W-:Y:S01]  /*154c00*/  IMAD.X R3, R40, 0x1, R10, P6 ;  /* 0x0000000128037824 */ /* 0x000fe200030e060a */
[----:B------:R-:W-:Y:S04]  /*154c10*/  STL [R1+0x234], R0 ;  /* 0x0002340001007387 */ /* 0x000fe80000100800 */
[----:B------:R0:W-:Y:S04]  /*154c20*/  STL.64 [R1+0x1400], R2 ;  /* 0x0014000201007387 */ /* 0x0001e80000100a00 */
[----:B0-----:R-:W3:Y:S04]  /*154c30*/  LDL.LU R3, [R1+0x1310] ;  /* 0x0013100001037983 */ /* 0x001ee80000300800 */
[----:B------:R-:W3:Y:S04]  /*154c40*/  LDL.LU R60, [R1+0x1314] ;  /* 0x00131400013c7983 */ /* 0x000ee80000300800 */
[----:B------:R-:W4:Y:S04]  /*154c50*/  LDL.LU R32, [R1+0x1318] ;  /* 0x0013180001207983 */ /* 0x000f280000300800 */
[----:B------:R-:W4:Y:S04]  /*154c60*/  LDL.LU R33, [R1+0x131c] ;  /* 0x00131c0001217983 */ /* 0x000f280000300800 */
[----:B------:R-:W4:Y:S04]  /*154c70*/  LDL.LU R41, [R1+0x1550] ;  /* 0x0015500001297983 */ /* 0x000f280000300800 */
[----:B------:R-:W4:Y:S01]  /*154c80*/  LDL.LU R38, [R1+0x1554] ;  /* 0x0015540001267983 */ /* 0x000f220000300800 */
[----:B------:R-:W-:-:S02]  /*154c90*/  F2FP.SATFINITE.E5M2.F32.PACK_AB_MERGE_C R2, R57, R56, RZ ;  /* 0x000000383902723e */ /* 0x000fc400048060ff */
[----:B------:R-:W-:Y:S01]  /*154ca0*/  F2FP.SATFINITE.E5M2.F32.PACK_AB_MERGE_C R0, R53, R55, RZ ;  /* 0x000000373500723e */ /* 0x000fe200048060ff */
[----:B------:R-:W4:Y:S01]  /*154cb0*/  LDL.LU R50, [R1+0x1558] ;  /* 0x0015580001327983 */ /* 0x000f220000300800 */
[----:B------:R-:W-:-:S03]  /*154cc0*/  IADD3 R54, P6, PT, R36, R9, RZ ;  /* 0x0000000924367210 */ /* 0x000fc60007fde0ff */
[----:B------:R0:W-:Y:S04]  /*154cd0*/  STL [R1+0x2934], R2 ;  /* 0x0029340201007387 */ /* 0x0001e80000100800 */
[----:B------:R-:W4:Y:S01]  /*154ce0*/  LDL.LU R46, [R1+0x155c] ;  /* 0x00155c00012e7983 */ /* 0x000f220000300800 */
[----:B------:R-:W-:-:S03]  /*154cf0*/  IMAD.X R55, R40, 0x1, R8, P6 ;  /* 0x0000000128377824 */ /* 0x000fc600030e0608 */
[----:B------:R1:W-:Y:S04]  /*154d00*/  STL [R1+0x2938], R0 ;  /* 0x0029380001007387 */ /* 0x0003e80000100800 */
[----:B------:R-:W4:Y:S04]  /*154d10*/  LDL.LU R47, [R1+0x1540] ;  /* 0x00154000012f7983 */ /* 0x000f280000300800 */
[----:B0-----:R-:W4:Y:S01]  /*154d20*/  LDL.LU R2, [R1+0x1544] ;  /* 0x0015440001027983 */ /* 0x001f220000300800 */
[----:B------:R-:W-:-:S03]  /*154d30*/  F2FP.SATFINITE.E5M2.F32.PACK_AB_MERGE_C R48, R61, R52, RZ ;  /* 0x000000343d30723e */ /* 0x000fc600048060ff */
[----:B------:R-:W4:Y:S04]  /*154d40*/  LDL.LU R49, [R1+0x1548] ;  /* 0x0015480001317983 */ /* 0x000f280000300800 */
[----:B-1----:R-:W4:Y:S04]  /*154d50*/  LDL.LU R0, [R1+0x154c] ;  /* 0x00154c0001007983 */ /* 0x002f280000300800 */
[----:B------:R-:W4:Y:S04]  /*154d60*/  LDL.LU R58, [R1+0x1300] ;  /* 0x00130000013a7983 */ /* 0x000f280000300800 */
[----:B------:R-:W4:Y:S04]  /*154d70*/  LDL.LU R59, [R1+0x1304] ;  /* 0x00130400013b7983 */ /* 0x000f280000300800 */
[----:B------:R-:W4:Y:S04]  /*154d80*/  LDL.LU R56, [R1+0x1308] ;  /* 0x0013080001387983 */ /* 0x000f280000300800 */
[----:B------:R-:W4:Y:S04]  /*154d90*/  LDL.LU R57, [R1+0x130c] ;  /* 0x00130c0001397983 */ /* 0x000f280000300800 */
[----:B------:R0:W-:Y:S01]  /*154da0*/  STL.64 [R1+0x13f8], R54 ;  /* 0x0013f83601007387 */ /* 0x0001e20000100a00 */
[----:B--2---:R-:W-:-:S02]  /*154db0*/  F2FP.SATFINITE.E5M2.F32.PACK_AB_MERGE_C R45, R43, R42, RZ ;  /* 0x0000002a2b2d723e */ /* 0x004fc400048060ff */
[----:B------:R-:W-:-:S03]  /*154dc0*/  IADD3 R42, P6, PT, R36, R7, RZ ;  /* 0x00000007242a7210 */ /* 0x000fc60007fde0ff */
[----:B------:R-:W-:Y:S02]  /*154dd0*/  STL [R1+0x84a8], R45 ;  /* 0x0084a82d01007387 */ /* 0x000fe40000100800 */
[----:B------:R-:W-:Y:S02]  /*154de0*/  IMAD.X R43, R40, 0x1, R6, P6 ;  /* 0x00000001282b7824 */ /* 0x000fe400030e0606 */
[----:B------:R-:W-:Y:S04]  /*154df0*/  STL [R1+0x1b8], R48 ;  /* 0x0001b83001007387 */ /* 0x000fe80000100800 */
[----:B0-----:R-:W2:Y:S04]  /*154e00*/  LDL.LU R55, [R1+0x1530] ;  /* 0x0015300001377983 */ /* 0x001ea80000300800 */
[----:B------:R-:W2:Y:S04]  /*154e10*/  LDL.LU R53, [R1+0x1534] ;  /* 0x0015340001357983 */ /* 0x000ea80000300800 */
[----:B------:R0:W-:Y:S02]  /*154e20*/  STL.64 [R1+0x13f0], R42 ;  /* 0x0013f02a01007387 */ /* 0x0001e40000100a00 */
[----:B0-----:R-:W-:-:S05]  /*154e30*/  IADD3 R42, P6, PT, R36, R5, RZ ;  /* 0x00000005242a7210 */ /* 0x001fca0007fde0ff */
[----:B------:R-:W-:-:S05]  /*154e40*/  IMAD.X R43, R40, 0x1, R4, P6 ;  /* 0x00000001282b7824 */ /* 0x000fca00030e0604 */
[----:B------:R0:W-:Y:S04]  /*154e50*/  STL.64 [R1+0x13e8], R42 ;  /* 0x0013e82a01007387 */ /* 0x0001e80000100a00 */
[----:B0-----:R-:W2:Y:S04]  /*154e60*/  LDL.LU R42, [R1+0x85a8] ;  /* 0x0085a800012a7983 */ /* 0x001ea80000300800 */
[----:B------:R-:W2:Y:S01]  /*154e70*/  LDL.LU R52, [R1+0x1538] ;  /* 0x0015380001347983 */ /* 0x000ea20000300800 */
[----:B---3--:R-:W-:-:S03]  /*154e80*/  F2FP.SATFINITE.E5M2.F32.PACK_AB_MERGE_C R36, R60, R3, RZ ;  /* 0x000000033c24723e */ /* 0x008fc600048060ff */
[----:B------:R-:W3:Y:S04]  /*154e90*/  LDL.LU R61, [R1+0x153c] ;  /* 0x00153c00013d7983 */ /* 0x000ee80000300800 */
[----:B------:R-:W3:Y:S01]  /*154ea0*/  LDL.LU R43, [R1+0x1520] ;  /* 0x00152000012b7983 */ /* 0x000ee20000300800 */
[----:B----4-:R-:W-:-:S03]  /*154eb0*/  F2FP.SATFINITE.E5M2.F32.PACK_AB_MERGE_C R32, R33, R32, RZ ;  /* 0x000000202120723e */ /* 0x010fc600048060ff */
[----:B------:R-:W4:Y:S04]  /*154ec0*/  LDL.LU R40, [R1+0x1524] ;  /* 0x0015240001287983 */ /* 0x000f280000300800 */
[----:B------:R0:W-:Y:S01]  /*154ed0*/  STL [R1+0x180], R36 ;  /* 0x0001802401007387 */ /* 0x0001e20000100800 */
[----:B------:R-:W-:-:S03]  /*154ee0*/  F2FP.SATFINITE.E5M2.F32.PACK_AB_MERGE_C R3, R38, R41, RZ ;  /* 0x000000292603723e */ /* 0x000fc600048060ff */
[----:B------:R-:W4:Y:S04]  /*154ef0*/  LDL.LU R41, [R1+0x1528] ;  /* 0x0015280001297983 */ /* 0x000f280000300800 */
[----:B------:R1:W-:Y:S01]  /*154f00*/  STL [R1+0x184], R32 ;  /* 0x0001842001007387 */ /* 0x0003e20000100800 */
[----:B0-----:R-:W-:-:S03]  /*154f10*/  SHF.R.S32.HI R36, RZ, 0x1f, R37 ;  /* 0x0000001fff247819 */ /* 0x001fc60000011425 */
[----:B------:R-:W4:Y:S01]  /*154f20*/  LDL.LU R38, [R1+0x152c] ;  /* 0x00152c0001267983 */ /* 0x000f220000300800 */
[----:B-1----:R-:W-:-:S03]  /*154f30*/  IADD3 R32, P6, PT, R37, R35, RZ ;  /* 0x0000002325207210 */ /* 0x002fc60007fde0ff */
[----:B------:R-:W-:Y:S02]  /*154f40*/  STL [R1+0x140], R3 ;  /* 0x0001400301007387 */ /* 0x000fe40000100800 */
[----:B------:R-:W-:-:S05]  /*154f50*/  IMAD.X R33, R36, 0x1, R34, P6 ;  /* 0x0000000124217824 */ /* 0x000fca00030e0622 */
[----:B------:R0:W-:Y:S04]  /*154f60*/  STL.64 [R1+0x13e0], R32 ;  /* 0x0013e02001007387 */ /* 0x0001e80000100a00 */
[----:B0-----:R-:W4:Y:S01]  /*154f70*/  LDL.LU.64 R32, [R1+0x85a0] ;  /* 0x0085a00001207983 */ /* 0x001f220000300a00 */
[----:B------:R-:W-:Y:S02]  /*154f80*/  F2FP.SATFINITE.E5M2.F32.PACK_AB_MERGE_C R45, R2, R47, RZ ;  /* 0x0000002f022d723e */ /* 0x000fe400048060ff */
[----:B------:R-:W-:-:S05]  /*154f90*/  F2FP.SATFINITE.E5M2.F32.PACK_AB_MERGE_C R46, R46, R50, RZ ;  /* 0x000000322e2e723e */ /* 0x000fca00048060ff */
[----:B------:R-:W-:Y:S04]  /*154fa0*/  STL [R1+0x148], R46 ;  /* 0x0001482e01007387 */ /* 0x000fe80000100800 */
[----:B------:R0:W-:Y:S02]  /*154fb0*/  STL [R1+0x108], R45 ;  /* 0x0001082d01007387 */ /* 0x0001e40000100800 */
[----:B0-----:R-:W-:Y:S02]  /*154fc0*/  F2FP.SATFINITE.E5M2.F32.PACK_AB_MERGE_C R45, R0, R49, RZ ;  /* 0x00000031002d723e */ /* 0x001fe400048060ff */
[----:B------:R-:W-:Y:S02]  /*154fd0*/  F2FP.SATFINITE.E5M2.F32.PACK_AB_MERGE_C R0, R59, R58, RZ ;  /* 0x0000003a3b00723e */ /* 0x000fe400048060ff */
[----:B--2---:R-:W-:-:S02]  /*154fe0*/  F2FP.SATFINITE.E5M2.F32.PACK_AB_MERGE_C R60, R53, R55, RZ ;  /* 0x00000037353c723e */ /* 0x004fc400048060ff */
[----:B---3--:R-:W-:Y:S02]  /*154ff0*/  F2FP.SATFINITE.E5M2.F32.PACK_AB_MERGE_C R47, R61, R52, RZ ;  /* 0x000000343d2f723e */ /* 0x008fe400048060ff */
[----:B----4-:R-:W-:-:S05]  /*155000*/  IADD3 R2, P6, PT, R37, R33, RZ ;  /* 0x0000002125027210 */ /* 0x010fca0007fde0ff */
[----:B------:R-:W-:-:S05]  /*155010*/  IMAD.X R3, R36, 0x1, R31, P6 ;  /* 0x0000000124037824 */ /* 0x000fca00030e061f */
[----:B------:R0:W-:Y:S04]  /*155020*/  STL.64 [R1+0x1358], R2 ;  /* 0x0013580201007387 */ /* 0x0001e80000100a00 */
[----:B------:R-:W-:Y:S01]  /*155030*/  STL [R1+0x120], R45 ;  /* 0x0001202d01007387 */ /* 0x000fe20000100800 */
[----:B0-----:R-:W-:-:S03]  /*155040*/  IADD3 R2, P6, PT, R37, R32, RZ ;  /* 0x0000002025027210 */ /* 0x001fc60007fde0ff */
[----:B------:R0:W-:Y:S02]  /*155050*/  STL [R1+0xf0], R0 ;  /* 0x0000f00001007387 */ /* 0x0001e40000100800 */
[----:B------:R-:W-:-:S05]  /*155060*/  IMAD.X R3, R36, 0x1, R30, P6 ;  /* 0x0000000124037824 */ /* 0x000fca00030e061e */
[----:B------:R1:W-:Y:S04]  /*155070*/  STL.64 [R1+0x1350], R2 ;  /* 0x0013500201007387 */ /* 0x0003e80000100a00 */
[----:B------:R-:W2:Y:S04]  /*155080*/  LDL.LU R49, [R1+0x1510] ;  /* 0x0015100001317983 */ /* 0x000ea80000300800 */
[----:B0-----:R-:W2:Y:S01]  /*155090*/  LDL.LU R0, [R1+0x1514] ;  /* 0x0015140001007983 */ /* 0x001ea20000300800 */
[----:B-1----:R-:W-:-:S05]  /*1550a0*/  F2FP.SATFINITE.E5M2.F32.PACK_AB_MERGE_C R2, R57, R56, RZ ;  /* 0x000000383902723e */ /* 0x002fca00048060ff */
[----:B------:R0:W-:Y:S04]  /*1550b0*/  STL [R1+0xec], R2 ;  /* 0x0000ec0201007387 */ /* 0x0001e80000100800 */
[----:B------:R-:W3:Y:S04]  /*1550c0*/  LDL.LU R58, [R1+0x1518] ;  /* 0x00151800013a7983 */ /* 0x000ee80000300800 */
[----:B------:R-:W3:Y:S01]  /*1550d0*/  LDL.LU R59, [R1+0x151c] ;  /* 0x00151c00013b7983 */ /* 0x000ee20000300800 */
[----:B0-----:R-:W-:-:S03]  /*1550e0*/  IADD3 R2, P6, PT, R37, R29, RZ ;  /* 0x0000001d25027210 */ /* 0x001fc60007fde0ff */
[----:B------:R-:W4:Y:S02]  /*1550f0*/  LDL.LU R56, [R1+0x1500] ;  /* 0x0015000001387983 */ /* 0x000f240000300800 */
[----:B------:R-:W-:Y:S02]  /*155100*/  IMAD.X R3, R36, 0x1, R27, P6 ;  /* 0x0000000124037824 */ /* 0x000fe400030e061b */
[----:B------:R-:W4:Y:S01]  /*155110*/  LDL.LU R57, [R1+0x1504] ;  /* 0x0015040001397983 */ /* 0x000f220000300800 */
[----:B------:R-:W-:-:S03]  /*155120*/  IADD3 R46, P6, PT, R37, R28, RZ ;  /* 0x0000001c252e7210 */ /* 0x000fc60007fde0ff */
[----:B------:R-:W-:Y:S04]  /*155130*/  STL [R1+0x8470], R60 ;  /* 0x0084703c01007387 */ /* 0x000fe80000100800 */
[----:B------:R0:W-:Y:S04]  /*155140*/  STL [R1+0x8474], R47 ;  /* 0x0084742f01007387 */ /* 0x0001e80000100800 */
[----:B------:R1:W-:Y:S01]  /*155150*/  STL.64 [R1+0x1348], R2 ;  /* 0x0013480201007387 */ /* 0x0003e20000100a00 */
[----:B0-----:R-:W-:Y:S01]  /*155160*/  IMAD.X R47, R36, 0x1, R26, P6 ;  /* 0x00000001242f7824 */ /* 0x001fe200030e061a */
[----:B-1----:R-:W-:-:S05]  /*155170*/  F2FP.SATFINITE.E5M2.F32.PACK_AB_MERGE_C R3, R40, R43, RZ ;  /* 0x0000002b2803723e */ /* 0x002fca00048060ff */
[----:B------:R-:W-:Y:S04]  /*155180*/  STL [R1+0x8490], R3 ;  /* 0x0084900301007387 */ /* 0x000fe80000100800 */
[----:B------:R0:W-:Y:S04]  /*155190*/  STL.64 [R1+0x8590], R28 ;  /* 0x0085901c01007387 */ /* 0x0001e80000100a00 */
[----:B------:R1:W-:Y:S04]  /*1551a0*/  STL.64 [R1+0x1340], R46 ;  /* 0x0013402e01007387 */ /* 0x0003e80000100a00 */
[----:B0-----:R-:W4:Y:S04]  /*1551b0*/  LDL.LU R28, [R1+0x150c] ;  /* 0x00150c00011c7983 */ /* 0x001f280000300800 */
[----:B------:R-:W4:Y:S04]  /*1551c0*/  LDL.LU R29, [R1+0x14f0] ;  /* 0x0014f000011d7983 */ /* 0x000f280000300800 */
[----:B------:R-:W4:Y:S01]  /*1551d0*/  LDL.LU R3, [R1+0x14f4] ;  /* 0x0014f40001037983 */ /* 0x000f220000300800 */
[----:B-1----:R-:W-:-:S03]  /*1551e0*/  F2FP.SATFINITE.E5M2.F32.PACK_AB_MERGE_C R46, R38, R41, RZ ;  /* 0x00000029262e723e */ /* 0x002fc600048060ff */
        /* <DEDUP_REMOVED lines=9> */
[----:B0-----:R-:W4:Y:S01]  /*155280*/  LDL.LU R46, [R1+0x1508] ;  /* 0x00150800012e7983 */ /* 0x001f220000300800 */
[----:B------:R-:W-:-:S05]  /*155290*/  IADD3 R50, P6, PT, R37, R25, RZ ;  /* 0x0000001925327210 */ /* 0x000fca0007fde0ff */
[----:B------:R-:W-:Y:S01]  /*1552a0*/  IMAD.X R51, R36, 0x1, R24, P6 ;  /* 0x0000000124337824 */ /* 0x000fe200030e0618 */
[----:B--2---:R-:W-:-:S05]  /*1552b0*/  F2FP.SATFINITE.E5M2.F32.PACK_AB_MERGE_C R48, R0, R49, RZ ;  /* 0x000000310030723e */ /* 0x004fca00048060ff */
[----:B------:R0:W-:Y:S02]  /*1552c0*/  STL [R1+0x82ac], R48 ;  /* 0x0082ac3001007387 */ /* 0x0001e40000100800 */
[----:B0-----:R-:W-:Y:S02]  /*1552d0*/  IADD3 R48, P6, PT, R37, R23, RZ ;  /* 0x0000001725307210 */ /* 0x001fe40007fde0ff */
[----:B---3--:R-:W-:-:S03]  /*1552e0*/  F2FP.SATFINITE.E5M2.F32.PACK_AB_MERGE_C R54, R59, R58, RZ ;  /* 0x0000003a3b36723e */ /* 0x008fc600048060ff */
[----:B------:R-:W-:Y:S02]  /*1552f0*/  IMAD.X R49, R36, 0x1, R21, P6 ;  /* 0x0000000124317824 */ /* 0x000fe400030e0615 */
[----:B------:R-:W-:Y:S01]  /*155300*/  STL [R1+0x82b0], R54 ;  /* 0x0082b03601007387 */ /* 0x000fe20000100800 */
[----:B----4-:R-:W-:-:S03]  /*155310*/  F2FP.SATFINITE.E5M2.F32.PACK_AB_MERGE_C R0, R57, R56, RZ ;  /* 0x000000383900723e */ /* 0x010fc600048060ff */
[----:B------:R0:W-:Y:S04]  /*155320*/  STL.64 [R1+0x1338], R50 ;  /* 0x0013383201007387 */ /* 0x0001e80000100a00 */
[----:B------:R-:W-:Y:S04]  /*155330*/  STL [R1+0x1a0], R0 ;  /* 0x0001a00001007387 */ /* 0x000fe80000100800 */
[----:B------:R-:W2:Y:S04]  /*155340*/  LDL.LU R47, [R1+0x14d8] ;  /* 0x0014d800012f7983 */ /* 0x000ea80000300800 */
[----:B------:R-:W2:Y:S04]  /*155350*/  LDL.LU R60, [R1+0x14dc] ;  /* 0x0014dc00013c7983 */ /* 0x000ea80000300800 */
[----:B------:R-:W3:Y:S04]  /*155360*/  LDL.LU R45, [R1+0x12f0] ;  /* 0x0012f000012d7983 */ /* 0x000ee80000300800 */
[----:B------:R1:W-:Y:S04]  /*155370*/  STL.64 [R1+0x1330], R48 ;  /* 0x0013303001007387 */ /* 0x0003e80000100a00 */
[----:B0-----:R-:W3:Y:S04]  /*155380*/  LDL.LU R51, [R1+0x12f4] ;  /* 0x0012f40001337983 */ /* 0x001ee80000300800 */
[----:B------:R-:W4:Y:S04]  /*155390*/  LDL.LU R50, [R1+0x12f8] ;  /* 0x0012f80001327983 */ /* 0x000f280000300800 */
[----:B------:R-:W4:Y:S04]  /*1553a0*/  LDL.LU R2, [R1+0x12fc] ;  /* 0x0012fc0001027983 */ /* 0x000f280000300800 */
[----:B-1----:R-:W4:Y:S04]  /*1553b0*/  LDL.LU R49, [R1+0x14c0] ;  /* 0x0014c00001317983 */ /* 0x002f280000300800 */
[----:B------:R-:W4:Y:S04]  /*1553c0*/  LDL.LU R0, [R1+0x14c4] ;  /* 0x0014c40001007983 */ /* 0x000f280000300800 */
[----:B------:R-:W4:Y:S04]  /*1553d0*/  LDL.LU R58, [R1+0x14c8] ;  /* 0x0014c800013a7983 */ /* 0x000f280000300800 */
[----:B------:R-:W4:Y:S01]  /*1553e0*/  LDL.LU R59, [R1+0x14cc] ;  /* 0x0014cc00013b7983 */ /* 0x000f220000300800 */
[----:B------:R-:W-:-:S03]  /*1553f0*/  F2FP.SATFINITE.E5M2.F32.PACK_AB_MERGE_C R3, R3, R29, RZ ;  /* 0x0000001d0303723e */ /* 0x000fc600048060ff */
[----:B------:R-:W4:Y:S04]  /*155400*/  LDL.LU R56, [R1+0x14b0] ;  /* 0x0014b00001387983 */ /* 0x000f280000300800 */
[----:B------:R-:W4:Y:S01]  /*155410*/  LDL.LU R57, [R1+0x14b4] ;  /* 0x0014b40001397983 */ /* 0x000f220000300800 */
[----:B------:R-:W-:Y:S02]  /*155420*/  F2FP.SATFINITE.E5M2.F32.PACK_AB_MERGE_C R46, R28, R46, RZ ;  /* 0x0000002e1c2e723e */ /* 0x000fe400048060ff */
[----:B------:R-:W-:-:S05]  /*155430*/  IADD3 R28, P6, PT, R37, R22, RZ ;  /* 0x00000016251c7210 */ /* 0x000fca0007fde0ff */
[----:B------:R-:W-:Y:S01]  /*155440*/  IMAD.X R29, R36, 0x1, R20, P6 ;  /* 0x00000001241d7824 */ /* 0x000fe200030e0614 */
[----:B------:R0:W-:Y:S04]  /*155450*/  STL [R1+0x2960], R46 ;  /* 0x0029602e01007387 */ /* 0x0001e80000100800 */
[----:B------:R1:W-:Y:S04]  /*155460*/  STL [R1+0x164], R3 ;  /* 0x0001640301007387 */ /* 0x0003e80000100800 */
[----:B------:R1:W-:Y:S01]  /*155470*/  STL.64 [R1+0x1328], R28 ;  /* 0x0013281c01007387 */ /* 0x0003e20000100a00 */
[----:B0-----:R-:W-:-:S02]  /*155480*/  F2FP.SATFINITE.E5M2.F32.PACK_AB_MERGE_C R46, R53, R55, RZ ;  /* 0x00000037352e723e */ /* 0x001fc400048060ff */
[----:B-1----:R-:W-:Y:S02]  /*155490*/  F2FP.SATFINITE.E5M2.F32.PACK_AB_MERGE_C R3, R61, R52, RZ ;  /* 0x000000343d03723e */ /* 0x002fe400048060ff */
[----:B------:R-:W-:Y:S01]  /*1554a0*/  IADD3 R28, P6, PT, R37, R19, RZ ;  /* 0x00000013251c7210 */ /* 0x000fe20007fde0ff */
[----:B------:R-:W-:Y:S04]  /*1554b0*/  STL [R1+0x178], R46 ;  /* 0x0001782e01007387 */ /* 0x000fe80000100800 */
[----:B------:R-:W-:Y:S01]  /*1554c0*/  IMAD.X R29, R36, 0x1, R17, P6 ;  /* 0x00000001241d7824 */ /* 0x000fe200030e0611 */
[----:B------:R0:W-:Y:S04]  /*1554d0*/  STL [R1+0x124], R3 ;  /* 0x0001240301007387 */ /* 0x0001e80000100800 */
[----:B------:R1:W-:Y:S04]  /*1554e0*/  STL.64 [R1+0x1320], R28 ;  /* 0x0013201c01007387 */ /* 0x0003e80000100a00 */
[----:B------:R-:W4:Y:S01]  /*1554f0*/  LDL.LU R55, [R1+0x14b8] ;  /* 0x0014b80001377983 */ /* 0x000f220000300800 */
[----:B0-----:R-:W-:-:S02]  /*155500*/  F2FP.SATFINITE.E5M2.F32.PACK_AB_MERGE_C R3, R38, R41, RZ ;  /* 0x000000292603723e */ /* 0x001fc400048060ff */
[----:B-1----:R-:W-:-:S05]  /*155510*/  F2FP.SATFINITE.E5M2.F32.PACK_AB_MERGE_C R28, R40, R43, RZ ;  /* 0x0000002b281c723e */ /* 0x002fca00048060ff */
[----:B------:R0:W-:Y:S04]  /*155520*/  STL [R1+0x130], R28 ;  /* 0x0001301c01007387 */ /* 0x0001e80000100800 */
[----:B------:R-:W4:Y:S04]  /*155530*/  LDL.LU R53, [R1+0x14bc] ;  /* 0x0014bc0001357983 */ /* 0x000f280000300800 */
[----:B------:R-:W-:Y:S04]  /*155540*/  STL [R1+0xf4], R3 ;  /* 0x0000f40301007387 */ /* 0x000fe80000100800 */
[----:B------:R-:W4:Y:S04]  /*155550*/  LDL.LU R52, [R1+0x14a0] ;  /* 0x0014a00001347983 */ /* 0x000f280000300800 */
[----:B------:R-:W4:Y:S04]  /*155560*/  LDL.LU R61, [R1+0x14a4] ;  /* 0x0014a400013d7983 */ /* 0x000f280000300800 */
[----:B------:R-:W4:Y:S04]  /*155570*/  LDL.LU R43, [R1+0x14a8] ;  /* 0x0014a800012b7983 */ /* 0x000f280000300800 */
[----:B------:R-:W4:Y:S04]  /*155580*/  LDL.LU R40, [R1+0x14ac] ;  /* 0x0014ac0001287983 */ /* 0x000f280000300800 */
[----:B------:R-:W4:Y:S04]  /*155590*/  LDL.LU R41, [R1+0x1490] ;  /* 0x0014900001297983 */ /* 0x000f280000300800 */
[----:B------:R-:W4:Y:S01]  /*1555a0*/  LDL.LU R38, [R1+0x1494] ;  /* 0x0014940001267983 */ /* 0x000f220000300800 */
[----:B0-----:R-:W-:-:S05]  /*1555b0*/  IADD3 R28, P6, PT, R37, R18, RZ ;  /* 0x00000012251c7210 */ /* 0x001fca0007fde0ff */
[----:B------:R-:W-:-:S05]  /*1555c0*/  IMAD.X R29, R36, 0x1, R16, P6 ;  /* 0x00000001241d7824 */ /* 0x000fca00030e0610 */
[----:B------:R0:W-:Y:S02]  /*1555d0*/  STL.64 [R1+0x1318], R28 ;  /* 0x0013181c01007387 */ /* 0x0001e40000100a00 */
[----:B0-----:R-:W-:-:S05]  /*1555e0*/  IADD3 R28, P6, PT, R37, R15, RZ ;  /* 0x0000000f251c7210 */ /* 0x001fca0007fde0ff */
[----:B------:R-:W-:Y:S01]  /*1555f0*/  IMAD.X R29, R36, 0x1, R13, P6 ;  /* 0x00000001241d7824 */ /* 0x000fe200030e060d */
[----:B--2---:R-:W-:-:S05]  /*155600*/  F2FP.SATFINITE.E5M2.F32.PACK_AB_MERGE_C R46, R60, R47, RZ ;  /* 0x0000002f3c2e723e */ /* 0x004fca00048060ff */
[----:B------:R-:W-:Y:S01]  /*155610*/  STL [R1+0x14ec], R46 ;  /* 0x0014ec2e01007387 */ /* 0x000fe20000100800 */
[----:B---3--:R-:W-:-:S05]  /*155620*/  F2FP.SATFINITE.E5M2.F32.PACK_AB_MERGE_C R3, R51, R45, RZ ;  /* 0x0000002d3303723e */ /* 0x008fca00048060ff */
[----:B------:R-:W-:Y:S04]  /*155630*/  STL [R1+0xd0], R3 ;  /* 0x0000d00301007387 */ /* 0x000fe80000100800 */
[----:B------:R0:W-:Y:S01]  /*155640*/  STL.64 [R1+0x1310], R28 ;  /* 0x0013101c01007387 */ /* 0x0001e20000100a00 */
[----:B----4-:R-:W-:Y:S02]  /*155650*/  F2FP.SATFINITE.E5M2.F32.PACK_AB_MERGE_C R0, R0, R49, RZ ;  /* 0x000000310000723e */ /* 0x010fe400048060ff */
[----:B0-----:R-:W-:Y:S02]  /*155660*/  F2FP.SATFINITE.E5M2.F32.PACK_AB_MERGE_C R28, R2, R50, RZ ;  /* 0x00000032021c723e */ /* 0x001fe400048060ff */
[----:B------:R-:W-:-:S05]  /*155670*/  IADD3 R2, P6, PT, R37, R14, RZ ;  /* 0x0000000e25027210 */ /* 0x000fca0007fde0ff */
[----:B------:R-:W-:Y:S01]  /*155680*/  IMAD.X R3, R36, 0x1, R12, P6 ;  /* 0x0000000124037824 */ /* 0x000fe200030e060c */
[----:B------:R0:W-:Y:S04]  /*155690*/  STL [R1+0x14e8], R28 ;  /* 0x0014e81c01007387 */ /* 0x0001e80000100800 */
[----:B------:R1:W-:Y:S04]  /*1556a0*/  STL [R1+0xca8], R0 ;  /* 0x000ca80001007387 */ /* 0x0003e80000100800 */
[----:B------:R2:W-:Y:S01]  /*1556b0*/  STL.64 [R1+0x1308], R2 ;  /* 0x0013080201007387 */ /* 0x0005e20000100a00 */
[----:B------:R-:W-:-:S03]  /*1556c0*/  IADD3 R46, P6, PT, R37, R11, RZ ;  /* 0x0000000b252e7210 */ /* 0x000fc60007fde0ff */
[----:B0-----:R-:W3:Y:S01]  /*1556d0*/  LDL.LU R28, [R1+0x1498] ;  /* 0x00149800011c7983 */ /* 0x001ee20000300800 */
[----:B-1----:R-:W-:Y:S02]  /*1556e0*/  F2FP.SATFINITE.E5M2.F32.PACK_AB_MERGE_C R0, R57, R56, RZ ;  /* 0x000000383900723e */ /* 0x002fe400048060ff */
[----:B--2---:R-:W-:-:S05]  /*1556f0*/  F2FP.SATFINITE.E5M2.F32.PACK_AB_MERGE_C R2, R59, R58, RZ ;  /* 0x0000003a3b02723e */ /* 0x004fca00048060ff */
[----:B------:R0:W-:Y:S04]  /*155700*/  STL [R1+0xc54], R2 ;  /* 0x000c540201007387 */ /* 0x0001e80000100800 */
[----:B------:R-:W3:Y:S01]  /*155710*/  LDL.LU R29, [R1+0x149c] ;  /* 0x00149c00011d7983 */ /* 0x000ee20000300800 */
[----:B------:R-:W-:-:S03]  /*155720*/  IMAD.X R47, R36, 0x1, R10, P6 ;  /* 0x00000001242f7824 */ /* 0x000fc600030e060a */
[----:B------:R1:W-:Y:S04]  /*155730*/  STL [R1+0xa5c], R0 ;  /* 0x000a5c0001007387 */ /* 0x0003e80000100800 */
[----:B------:R-:W2:Y:S04]  /*155740*/  LDL.LU R45, [R1+0x1480] ;  /* 0x00148000012d7983 */ /* 0x000ea80000300800 */
[----:B------:R-:W2:Y:S04]  /*155750*/  LDL.LU R51, [R1+0x1484] ;  /* 0x0014840001337983 */ /* 0x000ea80000300800 */
[----:B------:R-:W4:Y:S04]  /*155760*/  LDL.LU R50, [R1+0x1488] ;  /* 0x0014880001327983 */ /* 0x000f280000300800 */
[----:B0-----:R-:W4:Y:S04]  /*155770*/  LDL.LU R2, [R1+0x148c] ;  /* 0x00148c0001027983 */ /* 0x001f280000300800 */
[----:B------:R-:W4:Y:S04]  /*155780*/  LDL.LU R49, [R1+0x1650] ;  /* 0x0016500001317983 */ /* 0x000f280000300800 */
[----:B-1----:R-:W4:Y:S04]  /*155790*/  LDL.LU R0, [R1+0x1654] ;  /* 0x0016540001007983 */ /* 0x002f280000300800 */
[----:B------:R-:W4:Y:S04]  /*1557a0*/  LDL.LU R58, [R1+0x1658] ;  /* 0x00165800013a7983 */ /* 0x000f280000300800 */
[----:B------:R0:W-:Y:S04]  /*1557b0*/  STL.64 [R1+0x1300], R46 ;  /* 0x0013002e01007387 */ /* 0x0001e80000100a00 */
[----:B------:R-:W4:Y:S01]  /*1557c0*/  LDL.LU R59, [R1+0x165c] ;  /* 0x00165c00013b7983 */ /* 0x000f220000300800 */
[----:B0-----:R-:W-:-:S05]  /*1557d0*/  IADD3 R46, P6, PT, R37, R9, RZ ;  /* 0x00000009252e7210 */ /* 0x001fca0007fde0ff */
[----:B------:R-:W-:Y:S01]  /*1557e0*/  IMAD.X R47, R36, 0x1, R8, P6 ;  /* 0x00000001242f7824 */ /* 0x000fe200030e0608 */
[----:B------:R-:W-:-:S05]  /*1557f0*/  F2FP.SATFINITE.E5M2.F32.PACK_AB_MERGE_C R48, R53, R55, RZ ;  /* 0x000000373530723e */ /* 0x000fca00048060ff */
[----:B------:R-:W-:Y:S01]  /*155800*/  STL [R1+0xb20], R48 ;  /* 0x000b203001007387 */ /* 0x000fe20000100800 */
[----:B------:R-:W-:-:S05]  /*155810*/  F2FP.SATFINITE.E5M2.F32.PACK_AB_MERGE_C R3, R61, R52, RZ ;  /* 0x000000343d03723e */ /* 0x000fca00048060ff */
[----:B------:R0:W-:Y:S01]  /*155820*/  STL [R1+0x297c], R3 ;  /* 0x00297c0301007387 */ /* 0x0001e20000100800 */
[----:B------:R-:W-:Y:S02]  /*155830*/  F2FP.SATFINITE.E5M2.F32.PACK_AB_MERGE_C R43, R40, R43, RZ ;  /* 0x0000002b282b723e */ /* 0x000fe400048060ff */
[----:B------:R-:W-:Y:S01]  /*155840*/  IADD3 R40, P6, PT, R37, R7, RZ ;  /* 0x0000000725287210 */ /* 0x000fe20007fde0ff */
[----:B------:R1:W-:Y:S01]  /*155850*/  STL.64 [R1+0x12f8], R46 ;  /* 0x0012f82e01007387 */ /* 0x0003e20000100a00 */
[----:B0-----:R-:W-:-:S03]  /*155860*/  F2FP.SATFINITE.E5M2.F32.PACK_AB_MERGE_C R3, R38, R41, RZ ;  /* 0x000000292603723e */ /* 0x001fc600048060ff */
[----:B------:R-:W-:Y:S01]  /*155870*/  STL [R1+0x2978], R43 ;  /* 0x0029782b01007387 */ /* 0x000fe20000100800 */
[----:B------:R-:W-:-:S03]  /*155880*/  IMAD.X R41, R36, 0x1, R6, P6 ;  /* 0x0000000124297824 */ /* 0x000fc600030e0606 */
[----:B------:R0:W-:Y:S01]  /*155890*/  STL [R1+0x29a0], R3 ;  /* 0x0029a00301007387 */ /* 0x0001e20000100800 */
[----:B------:R-:W-:-:S03]  /*1558a0*/  IADD3 R38, P6, PT, R37, R5, RZ ;  /* 0x0000000525267210 */ /* 0x000fc60007fde0ff */
[----:B-1----:R-:W4:Y:S04]  /*1558b0*/  LDL.LU R46, [R1+0x1640] ;  /* 0x00164000012e7983 */ /* 0x002f280000300800 */
[----:B0-----:R-:W4:Y:S04]  /*1558c0*/  LDL.LU R3, [R1+0x1644] ;  /* 0x0016440001037983 */ /* 0x001f280000300800 */
[----:B------:R-:W4:Y:S04]  /*1558d0*/  LDL.LU R47, [R1+0x1648] ;  /* 0x00164800012f7983 */ /* 0x000f280000300800 */
[----:B------:R0:W-:Y:S04]  /*1558e0*/  STL.64 [R1+0x12e8], R40 ;  /* 0x0012e82801007387 */ /* 0x0001e80000100a00 */
[----:B------:R-:W4:Y:S04]  /*1558f0*/  LDL.LU R60, [R1+0x164c] ;  /* 0x00164c00013c7983 */ /* 0x000f280000300800 */
[----:B------:R-:W4:Y:S04]  /*155900*/  LDL.LU R56, [R1+0x1470] ;  /* 0x0014700001387983 */ /* 0x000f280000300800 */
[----:B------:R-:W4:Y:S01]  /*155910*/  LDL.LU R57, [R1+0x1474] ;  /* 0x0014740001397983 */ /* 0x000f220000300800 */
[----:B0-----:R-:W-:-:S02]  /*155920*/  IMAD.MOV.U32 R41, RZ, RZ, R39 ;  /* 0x000000ffff297224 */ /* 0x001fc400078e0027 */
[----:B------:R-:W-:Y:S01]  /*155930*/  IMAD.X R39, R36, 0x1, R4, P6 ;  /* 0x0000000124277824 */ /* 0x000fe200030e0604 */
[----:B------:R-:W4:Y:S04]  /*155940*/  LDL.LU R55, [R1+0x1478] ;  /* 0x0014780001377983 */ /* 0x000f280000300800 */
[----:B------:R-:W4:Y:S04]  /*155950*/  LDL.LU R53, [R1+0x147c] ;  /* 0x00147c0001357983 */ /* 0x000f280000300800 */
[----:B------:R-:W4:Y:S04]  /*155960*/  LDL.LU R52, [R1+0x1630] ;  /* 0x0016300001347983 */ /* 0x000f280000300800 */
[----:B------:R-:W4:Y:S04]  /*155970*/  LDL.LU R61, [R1+0x1634] ;  /* 0x00163400013d7983 */ /* 0x000f280000300800 */
[----:B------:R-:W4:Y:S04]  /*155980*/  LDL.LU R43, [R1+0x1638] ;  /* 0x00163800012b7983 */ /* 0x000f280000300800 */
[----:B------:R-:W4:Y:S04]  /*155990*/  LDL.LU R40, [R1+0x163c] ;  /* 0x00163c0001287983 */ /* 0x000f280000300800 */
[----:B------:R0:W-:Y:S04]  /*1559a0*/  STL.64 [R1+0x12f0], R38 ;  /* 0x0012f02601007387 */ /* 0x0001e80000100a00 */
[----:B0-----:R-:W4:Y:S01]  /*1559b0*/  LDL.LU.64 R38, [R1+0x8598] ;  /* 0x0085980001267983 */ /* 0x001f220000300a00 */
[----:B---3--:R-:W-:-:S05]  /*1559c0*/  F2FP.SATFINITE.E5M2.F32.PACK_AB_MERGE_C R29, R29, R28, RZ ;  /* 0x0000001c1d1d723e */ /* 0x008fca00048060ff */
[----:B------:R-:W-:Y:S01]  /*1559d0*/  STL [R1+0x2994], R29 ;  /* 0x0029941d01007387 */ /* 0x000fe20000100800 */
[----:B--2---:R-:W-:-:S05]  /*1559e0*/  F2FP.SATFINITE.E5M2.F32.PACK_AB_MERGE_C R28, R51, R45, RZ ;  /* 0x0000002d331c723e */ /* 0x004fca00048060ff */
[----:B------:R-:W-:Y:S01]  /*1559f0*/  STL [R1+0x29c0], R28 ;  /* 0x0029c01c01007387 */ /* 0x000fe20000100800 */
[----:B----4-:R-:W-:-:S05]  /*155a00*/  F2FP.SATFINITE.E5M2.F32.PACK_AB_MERGE_C R2, R2, R50, RZ ;  /* 0x000000320202723e */ /* 0x010fca00048060ff */
[----:B------:R0:W-:Y:S04]  /*155a10*/  STL [R1+0x29bc], R2 ;  /* 0x0029bc0201007387 */ /* 0x0001e80000100800 */
[----:B------:R-:W2:Y:S01]  /*155a20*/  LDL.LU R45, [R1+0x1620] ;  /* 0x00162000012d7983 */ /* 0x000ea20000300800 */
[----:B0-----:R-:W-:Y:S02]  /*155a30*/  F2FP.SATFINITE.E5M2.F32.PACK_AB_MERGE_C R2, R0, R49, RZ ;  /* 0x000000310002723e */ /* 0x001fe400048060ff */
[----:B------:R-:W-:Y:S02]  /*155a40*/  F2FP.SATFINITE.E5M2.F32.PACK_AB_MERGE_C R0, R59, R58, RZ ;  /* 0x0000003a3b00723e */ /* 0x000fe400048060ff */
[----:B------:R-:W-:Y:S02]  /*155a50*/  SHF.R.S32.HI R36, RZ, 0x1f, R38 ;  /* 0x0000001fff247819 */ /* 0x000fe40000011426 */
[----:B------:R-:W-:-:S05]  /*155a60*/  IADD3 R28, P6, PT, R38, R35, RZ ;  /* 0x00000023261c7210 */ /* 0x000fca0007fde0ff */
[----:B------:R-:W-:-:S05]  /*155a70*/  IMAD.X R29, R36, 0x1, R34, P6 ;  /* 0x00000001241d7824 */ /* 0x000fca00030e0622 */
[----:B------:R0:W-:Y:S04]  /*155a80*/  STL.64 [R1+0x12e0], R28 ;  /* 0x0012e01c01007387 */ /* 0x0001e80000100a00 */
[----:B------:R1:W-:Y:S04]  /*155a90*/  STL [R1+0x29fc], R2 ;  /* 0x0029fc0201007387 */ /* 0x0003e80000100800 */
[----:B------:R-:W2:Y:S01]  /*155aa0*/  LDL.LU R51, [R1+0x1624] ;  /* 0x0016240001337983 */ /* 0x000ea20000300800 */
[----:B0-----:R-:W-:-:S03]  /*155ab0*/  IADD3 R28, P6, PT, R38, R33, RZ ;  /* 0x00000021261c7210 */ /* 0x001fc60007fde0ff */
[----:B------:R0:W-:Y:S04]  /*155ac0*/  STL [R1+0x29f8], R0 ;  /* 0x0029f80001007387 */ /* 0x0001e80000100800 */
[----:B------:R-:W3:Y:S01]  /*155ad0*/  LDL.LU R50, [R1+0x1628] ;  /* 0x0016280001327983 */ /* 0x000ee20000300800 */
[----:B------:R-:W-:-:S03]  /*155ae0*/  IMAD.X R29, R36, 0x1, R31, P6 ;  /* 0x00000001241d7824 */ /* 0x000fc600030e061f */
[----:B-1----:R-:W3:Y:S04]  /*155af0*/  LDL.LU R2, [R1+0x162c] ;  /* 0x00162c0001027983 */ /* 0x002ee80000300800 */
[----:B------:R-:W4:Y:S04]  /*155b00*/  LDL.LU R49, [R1+0x1610] ;  /* 0x0016100001317983 */ /* 0x000f280000300800 */
[----:B0-----:R-:W4:Y:S04]  /*155b10*/  LDL.LU R0, [R1+0x1614] ;  /* 0x0016140001007983 */ /* 0x001f280000300800 */
[----:B------:R-:W2:Y:S04]  /*155b20*/  LDL.LU R58, [R1+0x1618] ;  /* 0x00161800013a7983 */ /* 0x000ea80000300800 */
[----:B------:R-:W2:Y:S04]  /*155b30*/  LDL.LU R59, [R1+0x161c] ;  /* 0x00161c00013b7983 */ /* 0x000ea80000300800 */
[----:B------:R0:W-:Y:S04]  /*155b40*/  STL.64 [R1+0x12d8], R28 ;  /* 0x0012d81c01007387 */ /* 0x0001e80000100a00 */
[----:B0-----:R-:W2:Y:S01]  /*155b50*/  LDL.LU.64 R28, [R1+0x8590] ;  /* 0x00859000011c7983 */ /* 0x001ea20000300a00 */
[----:B------:R-:W-:-:S02]  /*155b60*/  F2FP.SATFINITE.E5M2.F32.PACK_AB_MERGE_C R37, R3, R46, RZ ;  /* 0x0000002e0325723e */ /* 0x000fc400048060ff */
[----:B------:R-:W-:Y:S02]  /*155b70*/  IADD3 R46, P6, PT, R38, R32, RZ ;  /* 0x00000020262e7210 */ /* 0x000fe40007fde0ff */
[----:B------:R-:W-:Y:S01]  /*155b80*/  F2FP.SATFINITE.E5M2.F32.PACK_AB_MERGE_C R3, R60, R47, RZ ;  /* 0x0000002f3c03723e */ /* 0x000fe200048060ff */
[----:B------:R-:W-:Y:S02]  /*155b90*/  STL [R1+0x2a34], R37 ;  /* 0x002a342501007387 */ /* 0x000fe40000100800 */
[----:B------:R-:W-:Y:S02]  /*155ba0*/  IMAD.X R47, R36, 0x1, R30, P6 ;  /* 0x00000001242f7824 */ /* 0x000fe400030e061e */
[----:B------:R0:W-:Y:S04]  /*155bb0*/  STL.64 [R1+0x8588], R32 ;  /* 0x0085882001007387 */ /* 0x0001e80000100a00 */
[----:B------:R1:W-:Y:S04]  /*155bc0*/  STL [R1+0x2a30], R3 ;  /* 0x002a300301007387 */ /* 0x0003e80000100800 */
[----:B------:R-:W-:Y:S01]  /*155bd0*/  STL.64 [R1+0x12d0], R46 ;  /* 0x0012d02e01007387 */ /* 0x000fe20000100a00 */
[----:B0-----:R-:W-:-:S05]  /*155be0*/  F2FP.SATFINITE.E5M2.F32.PACK_AB_MERGE_C R32, R57, R56, RZ ;  /* 0x000000383920723e */ /* 0x001fca00048060ff */
[----:B------:R-:W-:Y:S01]  /*155bf0*/  STL [R1+0x2a64], R32 ;  /* 0x002a642001007387 */ /* 0x000fe20000100800 */
[----:B-1----:R-:W-:-:S05]  /*155c00*/  F2FP.SATFINITE.E5M2.F32.PACK_AB_MERGE_C R3, R53, R55, RZ ;  /* 0x000000373503723e */ /* 0x002fca00048060ff */
[----:B------:R0:W-:Y:S02]  /*155c10*/  STL [R1+0x2a60], R3 ;  /* 0x002a600301007387 */ /* 0x0001e40000100800 */
[----:B0-----:R-:W-:Y:S01]  /*155c20*/  F2FP.SATFINITE.E5M2.F32.PACK_AB_MERGE_C R3, R40, R43, RZ ;  /* 0x0000002b2803723e */ /* 0x001fe200048060ff */
[----:B------:R-:W-:Y:S01]  /*155c30*/  NOP ;  /* 0x0000000000007918 */ /* 0x000fe20000000000 */
[----:B--2---:R-:W-:-:S05]  /*155c40*/  IADD3 R32, P6, PT, R38, R29, RZ ;  /* 0x0000001d26207210 */ /* 0x004fca0007fde0ff */
[----:B------:R-:W-:-:S05]  /*155c50*/  IMAD.X R33, R36, 0x1, R27, P6 ;  /* 0x0000000124217824 */ /* 0x000fca00030e061b */
[----:B------:R0:W-:Y:S04]  /*155c60*/  STL.64 [R1+0x12c8], R32 ;  /* 0x0012c82001007387 */ /* 0x0001e80000100a00 */
[----:B------:R-:W2:Y:S01]  /*155c70*/  LDL.LU R56, [R1+0x1600] ;  /* 0x0016000001387983 */ /* 0x000ea20000300800 */
[----:B0-----:R-:W-:-:S05]  /*155c80*/  F2FP.SATFINITE.E5M2.F32.PACK_AB_MERGE_C R32, R61, R52, RZ ;  /* 0x000000343d20723e */ /* 0x001fca00048060ff */
[----:B------:R0:W-:Y:S04]  /*155c90*/  STL [R1+0xb24], R32 ;  /* 0x000b242001007387 */ /* 0x0001e80000100800 */
[----:B------:R-:W2:Y:S04]  /*155ca0*/  LDL.LU R57, [R1+0x1604] ;  /* 0x0016040001397983 */ /* 0x000ea80000300800 */
[----:B------:R-:W-:Y:S04]  /*155cb0*/  STL [R1+0xc50], R3 ;  /* 0x000c500301007387 */ /* 0x000fe80000100800 */
[----:B------:R-:W2:Y:S04]  /*155cc0*/  LDL.LU R55, [R1+0x1608] ;  /* 0x0016080001377983 */ /* 0x000ea80000300800 */
[----:B------:R-:W2:Y:S01]  /*155cd0*/  LDL.LU R53, [R1+0x160c] ;  /* 0x00160c0001357983 */ /* 0x000ea20000300800 */
[----:B0-----:R-:W-:-:S03]  /*155ce0*/  IADD3 R32, P6, PT, R38, R28, RZ ;  /* 0x0000001c26207210 */ /* 0x001fc60007fde0ff */
[----:B------:R3:W-:Y:S02]  /*155cf0*/  STL.64 [R1+0x8580], R28 ;  /* 0x0085801c01007387 */ /* 0x0007e40000100a00 */
[----:B------:R-:W-:Y:S02]  /*155d00*/  IMAD.X R33, R36, 0x1, R26, P6 ;  /* 0x0000000124217824 */ /* 0x000fe400030e061a */
[----:B------:R-:W2:Y:S04]  /*155d10*/  LDL.LU R52, [R1+0x15f0] ;  /* 0x0015f00001347983 */ /* 0x000ea80000300800 */
[----:B------:R-:W2:Y:S04]  /*155d20*/  LDL.LU R61, [R1+0x15f4] ;  /* 0x0015f400013d7983 */ /* 0x000ea80000300800 */
[----:B------:R-:W2:Y:S01]  /*155d30*/  LDL.LU R43, [R1+0x15f8] ;  /* 0x0015f800012b7983 */ /* 0x000ea20000300800 */
[----:B---3--:R-:W-:-:S02]  /*155d40*/  F2FP.SATFINITE.E5M2.F32.PACK_AB_MERGE_C R28, R2, R50, RZ ;  /* 0x00000032021c723e */ /* 0x008fc400048060ff */
[----:B------:R-:W-:Y:S01]  /*155d50*/  IADD3 R2, P6, PT, R38, R25, RZ ;  /* 0x0000001926027210 */ /* 0x000fe20007fde0ff */
[----:B------:R-:W-:Y:S01]  /*155d60*/  STL.64 [R1+0x12c0], R32 ;  /* 0x0012c02001007387 */ /* 0x000fe20000100a00 */
[----:B------:R-:W-:-:S03]  /*155d70*/  F2FP.SATFINITE.E5M2.F32.PACK_AB_MERGE_C R29, R51, R45, RZ ;  /* 0x0000002d331d723e */ /* 0x000fc600048060ff */
[----:B------:R-:W3:Y:S01]  /*155d80*/  LDL.LU R40, [R1+0x15fc] ;  /* 0x0015fc0001287983 */ /* 0x000ee20000300800 */
[----:B------:R-:W-:-:S03]  /*155d90*/  IMAD.X R3, R36, 0x1, R24, P6 ;  /* 0x0000000124037824 */ /* 0x000fc600030e0618 */
[----:B------:R-:W-:Y:S04]  /*155da0*/  STL [R1+0xa58], R29 ;  /* 0x000a581d01007387 */ /* 0x000fe80000100800 */
[----:B------:R4:W-:Y:S04]  /*155db0*/  STL [R1+0x14d0], R28 ;  /* 0x0014d01c01007387 */ /* 0x0009e80000100800 */
[----:B------:R0:W-:Y:S01]  /*155dc0*/  STL.64 [R1+0x12b8], R2 ;  /* 0x0012b80201007387 */ /* 0x0001e20000100a00 */
[----:B----4-:R-:W-:Y:S02]  /*155dd0*/  F2FP.SATFINITE.E5M2.F32.PACK_AB_MERGE_C R28, R0, R49, RZ ;  /* 0x00000031001c723e */ /* 0x010fe400048060ff */
[----:B------:R-:W-:-:S02]  /*155de0*/  F2FP.SATFINITE.E5M2.F32.PACK_AB_MERGE_C R0, R59, R58, RZ ;  /* 0x0000003a3b00723e */ /* 0x000fc400048060ff */
[----:B0-----:R-:W-:Y:S01]  /*155df0*/  IADD3 R2, P6, PT, R38, R23, RZ ;  /* 0x0000001726027210 */ /* 0x001fe20007fde0ff */
[----:B------:R-:W-:Y:S04]  /*155e00*/  STL [R1+0x1614], R28 ;  /* 0x0016141c01007387 */ /* 0x000fe80000100800 */
[----:B------:R-:W-:Y:S01]  /*155e10*/  IMAD.X R3, R36, 0x1, R21, P6 ;  /* 0x0000000124037824 */ /* 0x000fe200030e0615 */
[----:B------:R-:W-:Y:S04]  /*155e20*/  STL [R1+0x1610], R0 ;  /* 0x0016100001007387 */ /* 0x000fe80000100800 */
[----:B------:R-:W4:Y:S04]  /*155e30*/  LDL.LU R33, [R1+0x15e0] ;  /* 0x0015e00001217983 */ /* 0x000f280000300800 */
[----:B------:R-:W4:Y:S04]  /*155e40*/  LDL.LU R37, [R1+0x15e4] ;  /* 0x0015e40001257983 */ /* 0x000f280000300800 */
[----:B------:R-:W4:Y:S04]  /*155e50*/  LDL.LU R54, [R1+0x15e8] ;  /* 0x0015e80001367983 */ /* 0x000f280000300800 */
[----:B------:R0:W-:Y:S04]  /*155e60*/  STL.64 [R1+0x12b0], R2 ;  /* 0x0012b00201007387 */ /* 0x0001e80000100a00 */
        /* <DEDUP_REMOVED lines=11> */
[----:B--2---:R-:W-:-:S05]  /*155f20*/  F2FP.SATFINITE.E5M2.F32.PACK_AB_MERGE_C R2, R57, R56, RZ ;  /* 0x000000383902723e */ /* 0x004fca00048060ff */
[----:B------:R0:W-:Y:S02]  /*155f30*/  STL [R1+0x1604], R2 ;  /* 0x0016040201007387 */ /* 0x0001e40000100800 */
[----:B0-----:R-:W-:-:S05]  /*155f40*/  F2FP.SATFINITE.E5M2.F32.PACK_AB_MERGE_C R2, R53, R55, RZ ;  /* 0x000000373502723e */ /* 0x001fca00048060ff */
[----:B------:R0:W-:Y:S04]  /*155f50*/  STL [R1+0x1600], R2 ;  /* 0x0016000201007387 */ /* 0x0001e80000100800 */
[----:B------:R-:W2:Y:S04]  /*155f60*/  LDL.LU R56, [R1+0x15c8] ;  /* 0x0015c80001387983 */ /* 0x000ea80000300800 */
[----:B------:R-:W2:Y:S01]  /*155f70*/  LDL.LU R57, [R1+0x15cc] ;  /* 0x0015cc0001397983 */ /* 0x000ea20000300800 */
[----:B------:R-:W-:-:S05]  /*155f80*/  IADD3 R28, P6, PT, R38, R22, RZ ;  /* 0x00000016261c7210 */ /* 0x000fca0007fde0ff */
[----:B------:R-:W-:Y:S01]  /*155f90*/  IMAD.X R29, R36, 0x1, R20, P6 ;  /* 0x00000001241d7824 */ /* 0x000fe200030e0614 */
[----:B0-----:R-:W-:-:S04]  /*155fa0*/  F2FP.SATFINITE.E5M2.F32.PACK_AB_MERGE_C R2, R61, R52, RZ ;  /* 0x000000343d02723e */ /* 0x001fc800048060ff */
[----:B------:R3:W-:Y:S04]  /*155fb0*/  STL.64 [R1+0x12a8], R28 ;  /* 0x0012a81c01007387 */ /* 0x0007e80000100a00 */
[----:B------:R-:W2:Y:S04]  /*155fc0*/  LDL.LU R50, [R1+0x15b0] ;  /* 0x0015b00001327983 */ /* 0x000ea80000300800 */
[----:B------:R0:W-:Y:S01]  /*155fd0*/  STL [R1+0x1634], R2 ;  /* 0x0016340201007387 */ /* 0x0001e20000100800 */
[----:B---3--:R-:W-:-:S03]  /*155fe0*/  F2FP.SATFINITE.E5M2.F32.PACK_AB_MERGE_C R28, R40, R43, RZ ;  /* 0x0000002b281c723e */ /* 0x008fc600048060ff */
[----:B0-----:R-:W3:Y:S04]  /*155ff0*/  LDL.LU R2, [R1+0x15b4] ;  /* 0x0015b40001027983 */ /* 0x001ee80000300800 */
[----:B------:R0:W-:Y:S04]  /*156000*/  STL [R1+0x1630], R28 ;  /* 0x0016301c01007387 */ /* 0x0001e80000100800 */
[----:B------:R-:W3:Y:S04]  /*156010*/  LDL.LU R55, [R1+0x15b8] ;  /* 0x0015b80001377983 */ /* 0x000ee80000300800 */
[----:B------:R-:W3:Y:S01]  /*156020*/  LDL.LU R53, [R1+0x15bc] ;  /* 0x0015bc0001357983 */ /* 0x000ee20000300800 */
[----:B0-----:R-:W-:-:S03]  /*156030*/  IADD3 R28, P6, PT, R38, R19, RZ ;  /* 0x00000013261c7210 */ /* 0x001fc60007fde0ff */
[----:B------:R-:W3:Y:S02]  /*156040*/  LDL.LU R52, [R1+0x15a0] ;  /* 0x0015a00001347983 */ /* 0x000ee40000300800 */
[----:B------:R-:W-:Y:S02]  /*156050*/  IMAD.X R29, R36, 0x1, R17, P6 ;  /* 0x00000001241d7824 */ /* 0x000fe400030e0611 */
[----:B------:R-:W3:Y:S04]  /*156060*/  LDL.LU R61, [R1+0x15a4] ;  /* 0x0015a400013d7983 */ /* 0x000ee80000300800 */
[----:B------:R-:W3:Y:S04]  /*156070*/  LDL.LU R43, [R1+0x15a8] ;  /* 0x0015a800012b7983 */ /* 0x000ee80000300800 */
[----:B------:R-:W3:Y:S04]  /*156080*/  LDL.LU R40, [R1+0x15ac] ;  /* 0x0015ac0001287983 */ /* 0x000ee80000300800 */
[----:B------:R0:W-:Y:S01]  /*156090*/  STL.64 [R1+0x12a0], R28 ;  /* 0x0012a01c01007387 */ /* 0x0001e20000100a00 */
[----:B----4-:R-:W-:-:S02]  /*1560a0*/  F2FP.SATFINITE.E5M2.F32.PACK_AB_MERGE_C R33, R37, R33, RZ ;  /* 0x000000212521723e */ /* 0x010fc400048060ff */
[----:B------:R-:W-:Y:S02]  /*1560b0*/  F2FP.SATFINITE.E5M2.F32.PACK_AB_MERGE_C R32, R48, R54, RZ ;  /* 0x000000363020723e */ /* 0x000fe400048060ff */
[----:B0-----:R-:W-:Y:S01]  /*1560c0*/  IADD3 R28, P6, PT, R38, R18, RZ ;  /* 0x00000012261c7210 */ /* 0x001fe20007fde0ff */
[----:B------:R-:W-:Y:S04]  /*1560d0*/  STL [R1+0x29d8], R33 ;  /* 0x0029d82101007387 */ /* 0x000fe80000100800 */
[----:B------:R-:W-:Y:S01]  /*1560e0*/  IMAD.X R29, R36, 0x1, R16, P6 ;  /* 0x00000001241d7824 */ /* 0x000fe200030e0610 */
[----:B------:R0:W-:Y:S04]  /*1560f0*/  STL [R1+0x165c], R32 ;  /* 0x00165c2001007387 */ /* 0x0001e80000100800 */
[----:B------:R1:W-:Y:S01]  /*156100*/  STL.64 [R1+0x1298], R28 ;  /* 0x0012981c01007387 */ /* 0x0003e20000100a00 */
[----:B0-----:R-:W-:-:S02]  /*156110*/  F2FP.SATFINITE.E5M2.F32.PACK_AB_MERGE_C R32, R3, R46, RZ ;  /* 0x0000002e0320723e */ /* 0x001fc400048060ff */
[----:B------:R-:W-:Y:S02]  /*156120*/  F2FP.SATFINITE.E5M2.F32.PACK_AB_MERGE_C R3, R60, R47, RZ ;  /* 0x0000002f3c03723e */ /* 0x000fe400048060ff */
[----:B-1----:R-:W-:Y:S01]  /*156130*/  IADD3 R28, P6, PT, R38, R15, RZ ;  /* 0x0000000f261c7210 */ /* 0x002fe20007fde0ff */
[----:B------:R-:W-:Y:S04]  /*156140*/  STL [R1+0x2a24], R32 ;  /* 0x002a242001007387 */ /* 0x000fe80000100800 */
[----:B------:R-:W-:Y:S01]  /*156150*/  IMAD.X R29, R36, 0x1, R13, P6 ;  /* 0x00000001241d7824 */ /* 0x000fe200030e060d */
[----:B------:R0:W-:Y:S01]  /*156160*/  STL [R1+0x2a20], R3 ;  /* 0x002a200301007387 */ /* 0x0001e20000100800 */
[----:B------:R-:W-:-:S03]  /*156170*/  F2FP.SATFINITE.E5M2.F32.PACK_AB_MERGE_C R0, R0, R49, RZ ;  /* 0x000000310000723e */ /* 0x000fc600048060ff */
[----:B------:R1:W-:Y:S01]  /*156180*/  STL.64 [R1+0x1290], R28 ;  /* 0x0012901c01007387 */ /* 0x0003e20000100a00 */
[----:B0-----:R-:W-:Y:S02]  /*156190*/  F2FP.SATFINITE.E5M2.F32.PACK_AB_MERGE_C R3, R51, R45, RZ ;  /* 0x0000002d3303723e */ /* 0x001fe400048060ff */
[----:B-1----:R-:W-:-:S03]  /*1561a0*/  IADD3 R28, P6, PT, R38, R14, RZ ;  /* 0x0000000e261c7210 */ /* 0x002fc60007fde0ff */
[----:B------:R0:W-:Y:S02]  /*1561b0*/  STL [R1+0x2a54], R3 ;  /* 0x002a540301007387 */ /* 0x0001e40000100800 */
[----:B------:R-:W-:Y:S02]  /*1561c0*/  IMAD.X R29, R36, 0x1, R12, P6 ;  /* 0x00000001241d7824 */ /* 0x000fe400030e060c */
[----:B------:R1:W-:Y:S04]  /*1561d0*/  STL [R1+0x2a50], R0 ;  /* 0x002a500001007387 */ /* 0x0003e80000100800 */
[----:B------:R-:W4:Y:S01]  /*1561e0*/  LDL.LU R49, [R1+0x1590] ;  /* 0x0015900001317983 */ /* 0x000f220000300800 */
[----:B0-----:R-:W-:-:S03]  /*1561f0*/  F2FP.SATFINITE.E5M2.F32.PACK_AB_MERGE_C R3, R59, R58, RZ ;  /* 0x0000003a3b03723e */ /* 0x001fc600048060ff */
[----:B-1----:R-:W4:Y:S04]  /*156200*/  LDL.LU R0, [R1+0x1594] ;  /* 0x0015940001007983 */ /* 0x002f280000300800 */
[----:B------:R-:W-:Y:S04]  /*156210*/  STL.64 [R1+0x1288], R28 ;  /* 0x0012881c01007387 */ /* 0x000fe80000100a00 */
[----:B------:R2:W-:Y:S04]  /*156220*/  STL [R1+0x31c], R3 ;  /* 0x00031c0301007387 */ /* 0x0005e80000100800 */
[----:B------:R-:W4:Y:S04]  /*156230*/  LDL.LU R58, [R1+0x1598] ;  /* 0x00159800013a7983 */ /* 0x000f280000300800 */
[----:B------:R-:W4:Y:S01]  /*156240*/  LDL.LU R59, [R1+0x159c] ;  /* 0x00159c00013b7983 */ /* 0x000f220000300800 */
[----:B--2---:R-:W-:-:S05]  /*156250*/  F2FP.SATFINITE.E5M2.F32.PACK_AB_MERGE_C R3, R57, R56, RZ ;  /* 0x000000383903723e */ /* 0x004fca00048060ff */
[----:B------:R-:W-:Y:S04]  /*156260*/  STL [R1+0x308], R3 ;  /* 0x0003080301007387 */ /* 0x000fe80000100800 */
[----:B------:R-:W2:Y:S04]  /*156270*/  LDL.LU R56, [R1+0x1760] ;  /* 0x0017600001387983 */ /* 0x000ea80000300800 */
[----:B------:R-:W2:Y:S01]  /*156280*/  LDL.LU R57, [R1+0x1764] ;  /* 0x0017640001397983 */ /* 0x000ea20000300800 */
[----:B------:R-:W-:-:S05]  /*156290*/  IADD3 R28, P6, PT, R38, R11, RZ ;  /* 0x0000000b261c7210 */ /* 0x000fca0007fde0ff */
[----:B------:R-:W-:-:S05]  /*1562a0*/  IMAD.X R29, R36, 0x1, R10, P6 ;  /* 0x00000001241d7824 */ /* 0x000fca00030e060a */
[----:B------:R3:W-:Y:S02]  /*1562b0*/  STL.64 [R1+0x1280], R28 ;  /* 0x0012801c01007387 */ /* 0x0007e40000100a00 */
[----:B---3--:R-:W-:Y:S02]  /*1562c0*/  F2FP.SATFINITE.E5M2.F32.PACK_AB_MERGE_C R29, R2, R50, RZ ;  /* 0x00000032021d723e */ /* 0x008fe400048060ff */
[----:B------:R-:W-:Y:S02]  /*1562d0*/  IADD3 R2, P6, PT, R38, R9, RZ ;  /* 0x0000000926027210 */ /* 0x000fe40007fde0ff */
[----:B------:R-:W-:-:S03]  /*1562e0*/  F2FP.SATFINITE.E5M2.F32.PACK_AB_MERGE_C R28, R53, R55, RZ ;  /* 0x00000037351c723e */ /* 0x000fc600048060ff */
[----:B------:R-:W-:Y:S01]  /*1562f0*/  IMAD.X R3, R36, 0x1, R8, P6 ;  /* 0x0000000124037824 */ /* 0x000fe200030e0608 */
[----:B------:R-:W-:Y:S01]  /*156300*/  STL [R1+0x14c8], R29 ;  /* 0x0014c81d01007387 */ /* 0x000fe20000100800 */
[----:B------:R-:W-:-:S03]  /*156310*/  F2FP.SATFINITE.E5M2.F32.PACK_AB_MERGE_C R46, R61, R52, RZ ;  /* 0x000000343d2e723e */ /* 0x000fc600048060ff */
[----:B------:R0:W-:Y:S04]  /*156320*/  STL [R1+0x14cc], R28 ;  /* 0x0014cc1c01007387 */ /* 0x0001e80000100800 */
[----:B------:R-:W-:Y:S04]  /*156330*/  STL [R1+0x84ac], R46 ;  /* 0x0084ac2e01007387 */ /* 0x000fe80000100800 */
[----:B------:R1:W-:Y:S01]  /*156340*/  STL.64 [R1+0x1278], R2 ;  /* 0x0012780201007387 */ /* 0x0003e20000100a00 */
[----:B0-----:R-:W-:Y:S02]  /*156350*/  F2FP.SATFINITE.E5M2.F32.PACK_AB_MERGE_C R28, R40, R43, RZ ;  /* 0x0000002b281c723e */ /* 0x001fe400048060ff */
[----:B-1----:R-:W-:-:S03]  /*156360*/  IADD3 R2, P6, PT, R38, R7, RZ ;  /* 0x0000000726027210 */ /* 0x002fc60007fde0ff */
[----:B------:R0:W-:Y:S02]  /*156370*/  STL [R1+0x14fc], R28 ;  /* 0x0014fc1c01007387 */ /* 0x0001e40000100800 */
[----:B------:R-:W-:Y:S01]  /*156380*/  IMAD.X R3, R36, 0x1, R6, P6 ;  /* 0x0000000124037824 */ /* 0x000fe200030e0606 */
[----:B------:R-:W-:Y:S01]  /*156390*/  IADD3 R32, P6, PT, R38, R5, RZ ;  /* 0x0000000526207210 */ /* 0x000fe20007fde0ff */
[----:B0-----:R-:W3:Y:S04]  /*1563a0*/  LDL.LU R28, [R1+0x1768] ;  /* 0x00176800011c7983 */ /* 0x001ee80000300800 */
[----:B------:R-:W3:Y:S04]  /*1563b0*/  LDL.LU R29, [R1+0x176c] ;  /* 0x00176c00011d7983 */ /* 0x000ee80000300800 */
[----:B------:R-:W3:Y:S04]  /*1563c0*/  LDL.LU R37, [R1+0x1750] ;  /* 0x0017500001257983 */ /* 0x000ee80000300800 */
[----:B------:R0:W-:Y:S01]  /*1563d0*/  STL.64 [R1+0x1270], R2 ;  /* 0x0012700201007387 */ /* 0x0001e20000100a00 */
[----:B------:R-:W-:-:S03]  /*1563e0*/  IMAD.X R33, R36, 0x1, R4, P6 ;  /* 0x0000000124217824 */ /* 0x000fc600030e0604 */
[----:B------:R-:W3:Y:S04]  /*1563f0*/  LDL.LU R54, [R1+0x1754] ;  /* 0x0017540001367983 */ /* 0x000ee80000300800 */
[----:B------:R-:W3:Y:S04]  /*156400*/  LDL.LU R48, [R1+0x1758] ;  /* 0x0017580001307983 */ /* 0x000ee80000300800 */
[----:B0-----:R-:W3:Y:S04]  /*156410*/  LDL.LU R3, [R1+0x175c] ;  /* 0x00175c0001037983 */ /* 0x001ee80000300800 */
[----:B------:R-:W3:Y:S04]  /*156420*/  LDL.LU R55, [R1+0x1740] ;  /* 0x0017400001377983 */ /* 0x000ee80000300800 */
[----:B------:R-:W3:Y:S01]  /*156430*/  LDL.LU R53, [R1+0x1744] ;  /* 0x0017440001357983 */ /* 0x000ee20000300800 */
[----:B------:R-:W-:-:S03]  /*156440*/  IMAD.MOV.U32 R61, RZ, RZ, R41 ;  /* 0x000000ffff3d7224 */ /* 0x000fc600078e0029 */
[----:B------:R-:W3:Y:S04]  /*156450*/  LDL.LU R52, [R1+0x1748] ;  /* 0x0017480001347983 */ /* 0x000ee80000300800 */
[----:B------:R-:W3:Y:S04]  /*156460*/  LDL.LU R43, [R1+0x174c] ;  /* 0x00174c00012b7983 */ /* 0x000ee80000300800 */
[----:B------:R-:W3:Y:S04]  /*156470*/  LDL.LU R40, [R1+0x1580] ;  /* 0x0015800001287983 */ /* 0x000ee80000300800 */
[----:B------:R0:W-:Y:S01]  /*156480*/  STL.64 [R1+0x1268], R32 ;  /* 0x0012682001007387 */ /* 0x0001e20000100a00 */
[----:B----4-:R-:W-:-:S03]  /*156490*/  F2FP.SATFINITE.E5M2.F32.PACK_AB_MERGE_C R2, R0, R49, RZ ;  /* 0x000000310002723e */ /* 0x010fc600048060ff */
[----:B------:R-:W4:Y:S04]  /*1564a0*/  LDL.LU R41, [R1+0x1584] ;  /* 0x0015840001297983 */ /* 0x000f280000300800 */
[----:B------:R-:W4:Y:S04]  /*1564b0*/  LDL.LU R47, [R1+0x1588] ;  /* 0x00158800012f7983 */ /* 0x000f280000300800 */
[----:B------:R1:W-:Y:S04]  /*1564c0*/  STL [R1+0x118], R2 ;  /* 0x0001180201007387 */ /* 0x0003e80000100800 */
[----:B------:R-:W4:Y:S01]  /*1564d0*/  LDL.LU R60, [R1+0x158c] ;  /* 0x00158c00013c7983 */ /* 0x000f220000300800 */
[----:B------:R-:W-:-:S02]  /*1564e0*/  F2FP.SATFINITE.E5M2.F32.PACK_AB_MERGE_C R0, R59, R58, RZ ;  /* 0x0000003a3b00723e */ /* 0x000fc400048060ff */
[----:B------:R-:W-:-:S03]  /*1564f0*/  SHF.R.S32.HI R36, RZ, 0x1f, R39 ;  /* 0x0000001fff247819 */ /* 0x000fc60000011427 */
[----:B------:R2:W-:Y:S01]  /*156500*/  STL [R1+0x11c], R0 ;  /* 0x00011c0001007387 */ /* 0x0005e20000100800 */
[----:B0-----:R-:W-:-:S03]  /*156510*/  IADD3 R32, P6, PT, R39, R35, RZ ;  /* 0x0000002327207210 */ /* 0x001fc60007fde0ff */
[----:B------:R-:W4:Y:S04]  /*156520*/  LDL.LU R45, [R1+0x1730] ;  /* 0x00173000012d7983 */ /* 0x000f280000300800 */
[----:B------:R-:W4:Y:S04]  /*156530*/  LDL.LU R51, [R1+0x1734] ;  /* 0x0017340001337983 */ /* 0x000f280000300800 */
[----:B------:R-:W4:Y:S01]  /*156540*/  LDL.LU R50, [R1+0x1738] ;  /* 0x0017380001327983 */ /* 0x000f220000300800 */
[----:B------:R-:W-:-:S03]  /*156550*/  IMAD.X R33, R36, 0x1, R34, P6 ;  /* 0x0000000124217824 */ /* 0x000fc600030e0622 */
[----:B-1----:R-:W4:Y:S01]  /*156560*/  LDL.LU R2, [R1+0x173c] ;  /* 0x00173c0001027983 */ /* 0x002f220000300800 */
[----:B--2---:R-:W-:-:S05]  /*156570*/  F2FP.SATFINITE.E5M2.F32.PACK_AB_MERGE_C R0, R57, R56, RZ ;  /* 0x000000383900723e */ /* 0x004fca00048060ff */
[----:B------:R0:W-:Y:S04]  /*156580*/  STL [R1+0xe8], R0 ;  /* 0x0000e80001007387 */ /* 0x0001e80000100800 */
[----:B------:R-:W2:Y:S04]  /*156590*/  LDL.LU R49, [R1+0x1720] ;  /* 0x0017200001317983 */ /* 0x000ea80000300800 */
[----:B0-----:R-:W2:Y:S04]  /*1565a0*/  LDL.LU R0, [R1+0x1724] ;  /* 0x0017240001007983 */ /* 0x001ea80000300800 */
[----:B------:R-:W2:Y:S04]  /*1565b0*/  LDL.LU R58, [R1+0x1728] ;  /* 0x00172800013a7983 */ /* 0x000ea80000300800 */
[----:B------:R-:W2:Y:S04]  /*1565c0*/  LDL.LU R59, [R1+0x172c] ;  /* 0x00172c00013b7983 */ /* 0x000ea80000300800 */
[----:B------:R-:W2:Y:S04]  /*1565d0*/  LDL.LU R56, [R1+0x1710] ;  /* 0x0017100001387983 */ /* 0x000ea80000300800 */
[----:B------:R-:W2:Y:S04]  /*1565e0*/  LDL.LU R57, [R1+0x1714] ;  /* 0x0017140001397983 */ /* 0x000ea80000300800 */
[----:B------:R0:W-:Y:S04]  /*1565f0*/  STL.64 [R1+0x1260], R32 ;  /* 0x0012602001007387 */ /* 0x0001e80000100a00 */
[----:B0-----:R-:W2:Y:S01]  /*156600*/  LDL.LU.64 R32, [R1+0x8588] ;  /* 0x0085880001207983 */ /* 0x001ea20000300a00 */
[----:B---3--:R-:W-:-:S05]  /*156610*/  F2FP.SATFINITE.E5M2.F32.PACK_AB_MERGE_C R38, R29, R28, RZ ;  /* 0x0000001c1d26723e */ /* 0x008fca00048060ff */
[----:B------:R-:W-:Y:S01]  /*156620*/  STL [R1+0xe0], R38 ;  /* 0x0000e02601007387 */ /* 0x000fe20000100800 */
[----:B------:R-:W-:-:S05]  /*156630*/  F2FP.SATFINITE.E5M2.F32.PACK_AB_MERGE_C R37, R54, R37, RZ ;  /* 0x000000253625723e */ /* 0x000fca00048060ff */
[----:B------:R0:W-:Y:S02]  /*156640*/  STL [R1+0xb4], R37 ;  /* 0x0000b42501007387 */ /* 0x0001e40000100800 */
[----:B0-----:R-:W-:Y:S02]  /*156650*/  F2FP.SATFINITE.E5M2.F32.PACK_AB_MERGE_C R37, R43, R52, RZ ;  /* 0x000000342b25723e */ /* 0x001fe400048060ff */
[----:B--2---:R-:W-:-:S05]  /*156660*/  IADD3 R28, P6, PT, R39, R33, RZ ;  /* 0x00000021271c7210 */ /* 0x004fca0007fde0ff */
[----:B------:R-:W-:-:S05]  /*156670*/  IMAD.X R29, R36, 0x1, R31, P6 ;  /* 0x00000001241d7824 */ /* 0x000fca00030e061f */
[----:B------:R0:W-:Y:S02]  /*156680*/  STL.64 [R1+0x1258], R28 ;  /* 0x0012581c01007387 */ /* 0x0001e40000100a00 */
[----:B0-----:R-:W-:-:S05]  /*156690*/  F2FP.SATFINITE.E5M2.F32.PACK_AB_MERGE_C R28, R3, R48, RZ ;  /* 0x00000030031c723e */ /* 0x001fca00048060ff */
[----:B------:R0:W-:Y:S01]  /*1566a0*/  STL [R1+0xb8], R28 ;  /* 0x0000b81c01007387 */ /* 0x0001e20000100800 */
[----:B------:R-:W-:-:S03]  /*1566b0*/  F2FP.SATFINITE.E5M2.F32.PACK_AB_MERGE_C R3, R53, R55, RZ ;  /* 0x000000373503723e */ /* 0x000fc600048060ff */
[----:B------:R-:W2:Y:S01]  /*1566c0*/  LDL.LU R55, [R1+0x1718] ;  /* 0x0017180001377983 */ /* 0x000ea20000300800 */
[----:B0-----:R-:W-:-:S03]  /*1566d0*/  IADD3 R28, P6, PT, R39, R32, RZ ;  /* 0x00000020271c7210 */ /* 0x001fc60007fde0ff */
[----:B------:R-:W-:Y:S02]  /*1566e0*/  STL [R1+0x90], R3 ;  /* 0x0000900301007387 */ /* 0x000fe40000100800 */
[----:B------:R-:W-:Y:S02]  /*1566f0*/  IMAD.X R29, R36, 0x1, R30, P6 ;  /* 0x00000001241d7824 */ /* 0x000fe400030e061e */
[----:B------:R-:W2:Y:S04]  /*156700*/  LDL.LU R53, [R1+0x171c] ;  /* 0x00171c0001357983 */ /* 0x000ea80000300800 */
[----:B------:R0:W-:Y:S04]  /*156710*/  STL.64 [R1+0x1250], R28 ;  /* 0x0012501c01007387 */ /* 0x0001e80000100a00 */
[----:B0-----:R-:W3:Y:S04]  /*156720*/  LDL.LU.64 R28, [R1+0x8580] ;  /* 0x00858000011c7983 */ /* 0x001ee80000300a00 */
[----:B------:R-:W2:Y:S04]  /*156730*/  LDL.LU R52, [R1+0x1700] ;  /* 0x0017000001347983 */ /* 0x000ea80000300800 */
[----:B------:R0:W-:Y:S04]  /*156740*/  STL [R1+0x8c], R37 ;  /* 0x00008c2501007387 */ /* 0x0001e80000100800 */
[----:B------:R-:W2:Y:S01]  /*156750*/  LDL.LU R43, [R1+0x1704] ;  /* 0x00170400012b7983 */ /* 0x000ea20000300800 */
[----:B----4-:R-:W-:-:S02]  /*156760*/  F2FP.SATFINITE.E5M2.F32.PACK_AB_MERGE_C R3, R41, R40, RZ ;  /* 0x000000282903723e */ /* 0x010fc400048060ff */
[----:B0-----:R-:W-:-:S03]  /*156770*/  F2FP.SATFINITE.E5M2.F32.PACK_AB_MERGE_C R37, R60, R47, RZ ;  /* 0x0000002f3c25723e */ /* 0x001fc600048060ff */
[----:B------:R0:W-:Y:S01]  /*156780*/  STL [R1+0x64], R3 ;  /* 0x0000640301007387 */ /* 0x0001e20000100800 */
[----:B------:R-:W-:Y:S02]  /*156790*/  F2FP.SATFINITE.E5M2.F32.PACK_AB_MERGE_C R0, R0, R49, RZ ;  /* 0x000000310000723e */ /* 0x000fe400048060ff */
[----:B0-----:R-:W-:Y:S02]  /*1567a0*/  F2FP.SATFINITE.E5M2.F32.PACK_AB_MERGE_C R3, R51, R45, RZ ;  /* 0x0000002d3303723e */ /* 0x001fe400048060ff */
[----:B---3--:R-:W-:-:S05]  /*1567b0*/  IADD3 R40, P6, PT, R39, R29, RZ ;  /* 0x0000001d27287210 */ /* 0x008fca0007fde0ff */
[----:B------:R-:W-:Y:S01]  /*1567c0*/  IMAD.X R41, R36, 0x1, R27, P6 ;  /* 0x0000000124297824 */ /* 0x000fe200030e061b */
[----:B------:R-:W-:-:S04]  /*1567d0*/  IADD3 R46, P6, PT, R39, R28, RZ ;  /* 0x0000001c272e7210 */ /* 0x000fc80007fde0ff */
[----:B------:R0:W-:Y:S01]  /*1567e0*/  STL.64 [R1+0x1248], R40 ;  /* 0x0012482801007387 */ /* 0x0001e20000100a00 */
[----:B------:R-:W-:-:S03]  /*1567f0*/  IMAD.X R47, R36, 0x1, R26, P6 ;  /* 0x00000001242f7824 */ /* 0x000fc600030e061a */
[----:B0-----:R-:W3:Y:S04]  /*156800*/  LDL.LU.64 R40, [R1+0x8578] ;  /* 0x0085780001287983 */ /* 0x001ee80000300a00 */
[----:B------:R-:W-:Y:S04]  /*156810*/  STL [R1+0x5c], R37 ;  /* 0x00005c2501007387 */ /* 0x000fe80000100800 */
[----:B------:R0:W-:Y:S04]  /*156820*/  STL.64 [R1+0x8570], R28 ;  /* 0x0085701c01007387 */ /* 0x0001e80000100a00 */
[----:B------:R1:W-:Y:S01]  /*156830*/  STL [R1+0x30c], R3 ;  /* 0x00030c0301007387 */ /* 0x0003e20000100800 */
[----:B0-----:R-:W-:-:S02]  /*156840*/  F2FP.SATFINITE.E5M2.F32.PACK_AB_MERGE_C R28, R2, R50, RZ ;  /* 0x00000032021c723e */ /* 0x001fc400048060ff */
[----:B------:R-:W-:Y:S01]  /*156850*/  IADD3 R2, P6, PT, R39, R25, RZ ;  /* 0x0000001927027210 */ /* 0x000fe20007fde0ff */
[----:B------:R-:W-:Y:S04]  /*156860*/  STL.64 [R1+0x1240], R46 ;  /* 0x0012402e01007387 */ /* 0x000fe80000100a00 */
[----:B-1----:R-:W-:Y:S01]  /*156870*/  IMAD.X R3, R36, 0x1, R24, P6 ;  /* 0x0000000124037824 */ /* 0x002fe200030e0618 */
[----:B------:R-:W-:Y:S04]  /*156880*/  STL [R1+0x310], R28 ;  /* 0x0003101c01007387 */ /* 0x000fe80000100800 */
[----:B------:R0:W-:Y:S04]  /*156890*/  STL [R1+0x14b8], R0 ;  /* 0x0014b80001007387 */ /* 0x0001e80000100800 */
[----:B------:R1:W-:Y:S04]  /*1568a0*/  STL.64 [R1+0x8568], R24 ;  /* 0x0085681801007387 */ /* 0x0003e80000100a00 */
[----:B------:R4:W-:Y:S01]  /*1568b0*/  STL.64 [R1+0x1238], R2 ;  /* 0x0012380201007387 */ /* 0x0009e20000100a00 */
[----:B0-----:R-:W-:-:S03]  /*1568c0*/  F2FP.SATFINITE.E5M2.F32.PACK_AB_MERGE_C R0, R57, R56, RZ ;  /* 0x000000383900723e */ /* 0x001fc600048060ff */
[----:B-1----:R-:W3:Y:S01]  /*1568d0*/  LDL.LU R25, [R1+0x1708] ;  /* 0x0017080001197983 */ /* 0x002ee20000300800 */
[----:B----4-:R-:W-:-:S05]  /*1568e0*/  F2FP.SATFINITE.E5M2.F32.PACK_AB_MERGE_C R2, R59, R58, RZ ;  /* 0x0000003a3b02723e */ /* 0x010fca00048060ff */
[----:B------:R-:W-:Y:S04]  /*1568f0*/  STL [R1+0x14bc], R2 ;  /* 0x0014bc0201007387 */ /* 0x000fe80000100800 */
[----:B------:R-:W3:Y:S04]  /*156900*/  LDL.LU R46, [R1+0x170c] ;  /* 0x00170c00012e7983 */ /* 0x000ee80000300800 */
[----:B------:R0:W-:Y:S04]  /*156910*/  STL [R1+0x14b0], R0 ;  /* 0x0014b00001007387 */ /* 0x0001e80000100800 */
[----:B------:R-:W4:Y:S04]  /*156920*/  LDL.LU R28, [R1+0x16f0] ;  /* 0x0016f000011c7983 */ /* 0x000f280000300800 */
[----:B------:R-:W4:Y:S04]  /*156930*/  LDL.LU R29, [R1+0x16f4] ;  /* 0x0016f400011d7983 */ /* 0x000f280000300800 */
[----:B------:R-:W4:Y:S04]  /*156940*/  LDL.LU R49, [R1+0x16f8] ;  /* 0x0016f80001317983 */ /* 0x000f280000300800 */
[----:B0-----:R-:W4:Y:S01]  /*156950*/  LDL.LU R0, [R1+0x16fc] ;  /* 0x0016fc0001007983 */ /* 0x001f220000300800 */
[----:B------:R-:W-:-:S03]  /*156960*/  IADD3 R2, P6, PT, R39, R23, RZ ;  /* 0x0000001727027210 */ /* 0x000fc60007fde0ff */
[----:B------:R-:W4:Y:S04]  /*156970*/  LDL.LU R56, [R1+0x16e0] ;  /* 0x0016e00001387983 */ /* 0x000f280000300800 */
[----:B------:R-:W4:Y:S01]  /*156980*/  LDL.LU R57, [R1+0x16e4] ;  /* 0x0016e40001397983 */ /* 0x000f220000300800 */
[----:B------:R-:W-:-:S03]  /*156990*/  IMAD.X R3, R36, 0x1, R21, P6 ;  /* 0x0000000124037824 */ /* 0x000fc600030e0615 */
[----:B------:R-:W4:Y:S01]  /*1569a0*/  LDL.LU R38, [R1+0x16e8] ;  /* 0x0016e80001267983 */ /* 0x000f220000300800 */
[----:B--2---:R-:W-:-:S03]  /*1569b0*/  F2FP.SATFINITE.E5M2.F32.PACK_AB_MERGE_C R48, R53, R55, RZ ;  /* 0x000000373530723e */ /* 0x004fc600048060ff */
[----:B------:R-:W2:Y:S04]  /*1569c0*/  LDL.LU R37, [R1+0x16ec] ;  /* 0x0016ec0001257983 */ /* 0x000ea80000300800 */
[----:B------:R0:W-:Y:S04]  /*1569d0*/  STL.64 [R1+0x1230], R2 ;  /* 0x0012300201007387 */ /* 0x0001e80000100a00 */
[----:B------:R-:W2:Y:S04]  /*1569e0*/  LDL.LU R54, [R1+0x16d0] ;  /* 0x0016d00001367983 */ /* 0x000ea80000300800 */
[----:B0-----:R-:W2:Y:S01]  /*1569f0*/  LDL.LU R3, [R1+0x16d4] ;  /* 0x0016d40001037983 */ /* 0x001ea20000300800 */
[----:B------:R-:W-:-:S03]  /*156a00*/  F2FP.SATFINITE.E5M2.F32.PACK_AB_MERGE_C R2, R43, R52, RZ ;  /* 0x000000342b02723e */ /* 0x000fc600048060ff */
[----:B------:R-:W-:Y:S04]  /*156a10*/  STL [R1+0x82b4], R48 ;  /* 0x0082b43001007387 */ /* 0x000fe80000100800 */
[----:B------:R-:W2:Y:S01]  /*156a20*/  LDL.LU R53, [R1+0x16d8] ;  /* 0x0016d80001357983 */ /* 0x000ea20000300800 */
[----:B------:R-:W-:-:S03]  /*156a30*/  IADD3 R50, P6, PT, R39, R22, RZ ;  /* 0x0000001627327210 */ /* 0x000fc60007fde0ff */
[----:B------:R-:W2:Y:S02]  /*156a40*/  LDL.LU R52, [R1+0x16dc] ;  /* 0x0016dc0001347983 */ /* 0x000ea40000300800 */
[----:B------:R-:W-:Y:S02]  /*156a50*/  IMAD.X R51, R36, 0x1, R20, P6 ;  /* 0x0000000124337824 */ /* 0x000fe400030e0614 */
[----:B------:R-:W-:Y:S04]  /*156a60*/  STL [R1+0xf8], R2 ;  /* 0x0000f80201007387 */ /* 0x000fe80000100800 */
[----:B------:R-:W2:Y:S04]  /*156a70*/  LDL.LU R47, [R1+0x1570] ;  /* 0x00157000012f7983 */ /* 0x000ea80000300800 */
[----:B------:R-:W2:Y:S04]  /*156a80*/  LDL.LU R43, [R1+0x1574] ;  /* 0x00157400012b7983 */ /* 0x000ea80000300800 */
[----:B------:R-:W2:Y:S04]  /*156a90*/  LDL.LU R60, [R1+0x1578] ;  /* 0x00157800013c7983 */ /* 0x000ea80000300800 */
[----:B------:R-:W2:Y:S04]  /*156aa0*/  LDL.LU R45, [R1+0x157c] ;  /* 0x00157c00012d7983 */ /* 0x000ea80000300800 */
[----:B------:R0:W-:Y:S04]  /*156ab0*/  STL.64 [R1+0x1228], R50 ;  /* 0x0012283201007387 */ /* 0x0001e80000100a00 */
[----:B0-----:R-:W2:Y:S04]  /*156ac0*/  LDL.LU R51, [R1+0x16c0] ;  /* 0x0016c00001337983 */ /* 0x001ea80000300800 */
[----:B------:R-:W2:Y:S04]  /*156ad0*/  LDL.LU R50, [R1+0x16c4] ;  /* 0x0016c40001327983 */ /* 0x000ea80000300800 */
[----:B------:R-:W2:Y:S04]  /*156ae0*/  LDL.LU R2, [R1+0x16c8] ;  /* 0x0016c80001027983 */ /* 0x000ea80000300800 */
[----:B------:R-:W2:Y:S04]  /*156af0*/  LDL.LU R58, [R1+0x16cc] ;  /* 0x0016cc00013a7983 */ /* 0x000ea80000300800 */
[----:B------:R-:W2:Y:S04]  /*156b00*/  LDL.LU R59, [R1+0x16b0] ;  /* 0x0016b000013b7983 */ /* 0x000ea80000300800 */
[----:B------:R-:W2:Y:S01]  /*156b10*/  LDL.LU R55, [R1+0x16b4] ;  /* 0x0016b40001377983 */ /* 0x000ea20000300800 */
[----:B------:R-:W-:-:S02]  /*156b20*/  IADD3 R24, P6, PT, R39, R19, RZ ;  /* 0x0000001327187210 */ /* 0x000fc40007fde0ff */
[----:B---3--:R-:W-:-:S03]  /*156b30*/  F2FP.SATFINITE.E5M2.F32.PACK_AB_MERGE_C R46, R46, R25, RZ ;  /* 0x000000192e2e723e */ /* 0x008fc600048060ff */
[----:B------:R-:W-:Y:S02]  /*156b40*/  IMAD.X R25, R36, 0x1, R17, P6 ;  /* 0x0000000124197824 */ /* 0x000fe400030e0611 */
[----:B------:R-:W-:Y:S01]  /*156b50*/  STL [R1+0x84b0], R46 ;  /* 0x0084b02e01007387 */ /* 0x000fe20000100800 */
[----:B----4-:R-:W-:-:S05]  /*156b60*/  F2FP.SATFINITE.E5M2.F32.PACK_AB_MERGE_C R28, R29, R28, RZ ;  /* 0x0000001c1d1c723e */ /* 0x010fca00048060ff */
[----:B------:R-:W-:Y:S04]  /*156b70*/  STL [R1+0xc8], R28 ;  /* 0x0000c81c01007387 */ /* 0x000fe80000100800 */
[----:B------:R0:W-:Y:S02]  /*156b80*/  STL.64 [R1+0x1220], R24 ;  /* 0x0012201801007387 */ /* 0x0001e40000100a00 */
[----:B0-----:R-:W-:Y:S02]  /*156b90*/  F2FP.SATFINITE.E5M2.F32.PACK_AB_MERGE_C R24, R0, R49, RZ ;  /* 0x000000310018723e */ /* 0x001fe400048060ff */
[----:B------:R-:W-:-:S03]  /*156ba0*/  F2FP.SATFINITE.E5M2.F32.PACK_AB_MERGE_C R0, R57, R56, RZ ;  /* 0x000000383900723e */ /* 0x000fc600048060ff */
[----:B------:R0:W-:Y:S04]  /*156bb0*/  STL [R1+0xcc], R24 ;  /* 0x0000cc1801007387 */ /* 0x0001e80000100800 */
[----:B------:R-:W3:Y:S01]  /*156bc0*/  LDL.LU R49, [R1+0x16b8] ;  /* 0x0016b80001317983 */ /* 0x000ee20000300800 */
[----:B0-----:R-:W-:-:S03]  /*156bd0*/  IADD3 R24, P6, PT, R39, R18, RZ ;  /* 0x0000001227187210 */ /* 0x001fc60007fde0ff */
[----:B------:R0:W-:Y:S02]  /*156be0*/  STL [R1+0xa4], R0 ;  /* 0x0000a40001007387 */ /* 0x0001e40000100800 */
[----:B------:R-:W-:Y:S01]  /*156bf0*/  IMAD.X R25, R36, 0x1, R16, P6 ;  /* 0x0000000124197824 */ /* 0x000fe200030e0610 */
[----:B--2---:R-:W-:Y:S01]  /*156c00*/  F2FP.SATFINITE.E5M2.F32.PACK_AB_MERGE_C R28, R37, R38, RZ ;  /* 0x00000026251c723e */ /* 0x004fe200048060ff */
[----:B0-----:R-:W3:Y:S04]  /*156c10*/  LDL.LU R0, [R1+0x16bc] ;  /* 0x0016bc0001007983 */ /* 0x001ee80000300800 */
[----:B------:R-:W2:Y:S01]  /*156c20*/  LDL.LU R56, [R1+0x16a0] ;  /* 0x0016a00001387983 */ /* 0x000ea20000300800 */
[----:B------:R-:W-:-:S03]  /*156c30*/  F2FP.SATFINITE.E5M2.F32.PACK_AB_MERGE_C R3, R3, R54, RZ ;  /* 0x000000360303723e */ /* 0x000fc600048060ff */
[----:B------:R-:W2:Y:S04]  /*156c40*/  LDL.LU R57, [R1+0x16a4] ;  /* 0x0016a40001397983 */ /* 0x000ea80000300800 */
[----:B------:R0:W-:Y:S04]  /*156c50*/  STL.64 [R1+0x1218], R24 ;  /* 0x0012181801007387 */ /* 0x0001e80000100a00 */
[----:B------:R-:W-:Y:S01]  /*156c60*/  STL [R1+0xa8], R28 ;  /* 0x0000a81c01007387 */ /* 0x000fe20000100800 */
[----:B0-----:R-:W-:-:S03]  /*156c70*/  IADD3 R24, P6, PT, R39, R15, RZ ;  /* 0x0000000f27187210 */ /* 0x001fc60007fde0ff */
[----:B------:R0:W-:Y:S02]  /*156c80*/  STL [R1+0x74], R3 ;  /* 0x0000740301007387 */ /* 0x0001e40000100800 */
[----:B------:R-:W-:Y:S01]  /*156c90*/  IMAD.X R25, R36, 0x1, R13, P6 ;  /* 0x0000000124197824 */ /* 0x000fe200030e060d */
[----:B0-----:R-:W-:Y:S02]  /*156ca0*/  F2FP.SATFINITE.E5M2.F32.PACK_AB_MERGE_C R3, R52, R53, RZ ;  /* 0x000000353403723e */ /* 0x001fe400048060ff */
[----:B------:R-:W4:Y:S04]  /*156cb0*/  LDL.LU R53, [R1+0x16a8] ;  /* 0x0016a80001357983 */ /* 0x000f280000300800 */
[----:B------:R-:W4:Y:S04]  /*156cc0*/  LDL.LU R52, [R1+0x16ac] ;  /* 0x0016ac0001347983 */ /* 0x000f280000300800 */
[----:B------:R0:W-:Y:S01]  /*156cd0*/  STL.64 [R1+0x1210], R24 ;  /* 0x0012101801007387 */ /* 0x0001e20000100a00 */
[----:B------:R-:W-:-:S03]  /*156ce0*/  F2FP.SATFINITE.E5M2.F32.PACK_AB_MERGE_C R43, R43, R47, RZ ;  /* 0x0000002f2b2b723e */ /* 0x000fc600048060ff */
[----:B------:R1:W-:Y:S01]  /*156cf0*/  STL [R1+0x80], R3 ;  /* 0x0000800301007387 */ /* 0x0003e20000100800 */
[----:B0-----:R-:W-:-:S03]  /*156d00*/  IADD3 R24, P6, PT, R39, R14, RZ ;  /* 0x0000000e27187210 */ /* 0x001fc60007fde0ff */
[----:B------:R-:W-:Y:S02]  /*156d10*/  STL [R1+0x8514], R43 ;  /* 0x0085142b01007387 */ /* 0x000fe40000100800 */
[----:B------:R-:W-:Y:S01]  /*156d20*/  IMAD.X R25, R36, 0x1, R12, P6 ;  /* 0x0000000124197824 */ /* 0x000fe200030e060c */
[----:B------:R-:W-:Y:S02]  /*156d30*/  F2FP.SATFINITE.E5M2.F32.PACK_AB_MERGE_C R28, R45, R60, RZ ;  /* 0x0000003c2d1c723e */ /* 0x000fe400048060ff */
[----:B-1----:R-:W-:Y:S02]  /*156d40*/  F2FP.SATFINITE.E5M2.F32.PACK_AB_MERGE_C R3, R50, R51, RZ ;  /* 0x000000333203723e */ /* 0x002fe400048060ff */
[----:B------:R0:W-:Y:S04]  /*156d50*/  STL.64 [R1+0x1208], R24 ;  /* 0x0012081801007387 */ /* 0x0001e80000100a00 */
[----:B------:R-:W-:Y:S01]  /*156d60*/  STL [R1+0x44], R28 ;  /* 0x0000441c01007387 */ /* 0x000fe20000100800 */
[----:B0-----:R-:W-:-:S03]  /*156d70*/  IADD3 R24, P6, PT, R39, R11, RZ ;  /* 0x0000000b27187210 */ /* 0x001fc60007fde0ff */
[----:B------:R0:W-:Y:S02]  /*156d80*/  STL [R1+0x160], R3 ;  /* 0x0001600301007387 */ /* 0x0001e40000100800 */
[----:B------:R-:W-:Y:S02]  /*156d90*/  IMAD.X R25, R36, 0x1, R10, P6 ;  /* 0x0000000124197824 */ /* 0x000fe400030e060a */
[----:B------:R-:W4:Y:S01]  /*156da0*/  LDL.LU R37, [R1+0x1690] ;  /* 0x0016900001257983 */ /* 0x000f220000300800 */
[----:B0-----:R-:W-:-:S03]  /*156db0*/  F2FP.SATFINITE.E5M2.F32.PACK_AB_MERGE_C R3, R58, R2, RZ ;  /* 0x000000023a03723e */ /* 0x001fc600048060ff */
[----:B------:R-:W-:Y:S01]  /*156dc0*/  STL.64 [R1+0x1200], R24 ;  /* 0x0012001801007387 */ /* 0x000fe20000100a00 */
[----:B------:R-:W-:-:S03]  /*156dd0*/  F2FP.SATFINITE.E5M2.F32.PACK_AB_MERGE_C R2, R55, R59, RZ ;  /* 0x0000003b3702723e */ /* 0x000fc600048060ff */
        /* <DEDUP_REMOVED lines=11> */
[----:B------:R-:W-:-:S04]  /*156e90*/  IADD3 R24, P6, PT, R39, R7, RZ ;  /* 0x0000000727187210 */ /* 0x000fc80007fde0ff */
[----:B------:R0:W-:Y:S01]  /*156ea0*/  STL.64 [R1+0x11f8], R2 ;  /* 0x0011f80201007387 */ /* 0x0001e20000100a00 */
[----:B------:R-:W-:Y:S01]  /*156eb0*/  IMAD.X R25, R36, 0x1, R6, P6 ;  /* 0x0000000124197824 */ /* 0x000fe200030e0606 */
[----:B0-----:R-:W-:Y:S02]  /*156ec0*/  IADD3 R2, P6, PT, R39, R5, RZ ;  /* 0x0000000527027210 */ /* 0x001fe40007fde0ff */
[----:B---3--:R-:W-:Y:S02]  /*156ed0*/  F2FP.SATFINITE.E5M2.F32.PACK_AB_MERGE_C R0, R0, R49, RZ ;  /* 0x000000310000723e */ /* 0x008fe400048060ff */
[----:B--2---:R-:W-:-:S03]  /*156ee0*/  F2FP.SATFINITE.E5M2.F32.PACK_AB_MERGE_C R3, R57, R56, RZ ;  /* 0x000000383903723e */ /* 0x004fc600048060ff */
[----:B------:R-:W-:Y:S04]  /*156ef0*/  STL [R1+0x1494], R0 ;  /* 0x0014940001007387 */ /* 0x000fe80000100800 */
[----:B------:R0:W-:Y:S04]  /*156f00*/  STL [R1+0x84b4], R3 ;  /* 0x0084b40301007387 */ /* 0x0001e80000100800 */
[----:B------:R-:W2:Y:S01]  /*156f10*/  LDL.LU R50, [R1+0x1850] ;  /* 0x0018500001327983 */ /* 0x000ea20000300800 */
[----:B0-----:R-:W-:-:S03]  /*156f20*/  IMAD.X R3, R36, 0x1, R4, P6 ;  /* 0x0000000124037824 */ /* 0x001fc600030e0604 */
[----:B------:R-:W-:Y:S04]  /*156f30*/  STL.64 [R1+0x11e8], R24 ;  /* 0x0011e81801007387 */ /* 0x000fe80000100a00 */
[----:B------:R0:W-:Y:S01]  /*156f40*/  STL.64 [R1+0x11f0], R2 ;  /* 0x0011f00201007387 */ /* 0x0001e20000100a00 */
[----:B------:R-:W-:Y:S02]  /*156f50*/  SHF.R.S32.HI R36, RZ, 0x1f, R40 ;  /* 0x0000001fff247819 */ /* 0x000fe40000011428 */
[----:B------:R-:W-:Y:S01]  /*156f60*/  IADD3 R28, P6, PT, R40, R35, RZ ;  /* 0x00000023281c7210 */ /* 0x000fe20007fde0ff */
[----:B0-----:R-:W2:Y:S04]  /*156f70*/  LDL.LU R2, [R1+0x1854] ;  /* 0x0018540001027983 */ /* 0x001ea80000300800 */
[----:B------:R-:W3:Y:S04]  /*156f80*/  LDL.LU R56, [R1+0x1858] ;  /* 0x0018580001387983 */ /* 0x000ee80000300800 */
[----:B------:R-:W3:Y:S01]  /*156f90*/  LDL.LU R57, [R1+0x185c] ;  /* 0x00185c0001397983 */ /* 0x000ee20000300800 */
[----:B----4-:R-:W-:-:S03]  /*156fa0*/  F2FP.SATFINITE.E5M2.F32.PACK_AB_MERGE_C R54, R52, R53, RZ ;  /* 0x000000353436723e */ /* 0x010fc600048060ff */
[----:B------:R-:W4:Y:S04]  /*156fb0*/  LDL.LU R46, [R1+0x1840] ;  /* 0x00184000012e7983 */ /* 0x000f280000300800 */
[----:B------:R-:W4:Y:S01]  /*156fc0*/  LDL.LU R48, [R1+0x1844] ;  /* 0x0018440001307983 */ /* 0x000f220000300800 */
[----:B------:R-:W-:-:S03]  /*156fd0*/  IMAD.X R29, R36, 0x1, R34, P6 ;  /* 0x00000001241d7824 */ /* 0x000fc600030e0622 */
[----:B------:R-:W4:Y:S04]  /*156fe0*/  LDL.LU R24, [R1+0x1848] ;  /* 0x0018480001187983 */ /* 0x000f280000300800 */
[----:B------:R-:W4:Y:S04]  /*156ff0*/  LDL.LU R25, [R1+0x184c] ;  /* 0x00184c0001197983 */ /* 0x000f280000300800 */
[----:B------:R-:W4:Y:S04]  /*157000*/  LDL.LU R49, [R1+0x1680] ;  /* 0x0016800001317983 */ /* 0x000f280000300800 */
[----:B------:R-:W4:Y:S04]  /*157010*/  LDL.LU R0, [R1+0x1684] ;  /* 0x0016840001007983 */ /* 0x000f280000300800 */
[----:B------:R-:W4:Y:S04]  /*157020*/  LDL.LU R53, [R1+0x1688] ;  /* 0x0016880001357983 */ /* 0x000f280000300800 */
[----:B------:R-:W4:Y:S04]  /*157030*/  LDL.LU R52, [R1+0x168c] ;  /* 0x00168c0001347983 */ /* 0x000f280000300800 */
[----:B------:R-:W-:Y:S01]  /*157040*/  STL [R1+0x82b8], R54 ;  /* 0x0082b83601007387 */ /* 0x000fe20000100800 */
[----:B------:R-:W-:-:S05]  /*157050*/  F2FP.SATFINITE.E5M2.F32.PACK_AB_MERGE_C R3, R47, R37, RZ ;  /* 0x000000252f03723e */ /* 0x000fca00048060ff */
[----:B------:R-:W-:Y:S04]  /*157060*/  STL [R1+0x84e0], R3 ;  /* 0x0084e00301007387 */ /* 0x000fe80000100800 */
[----:B------:R0:W-:Y:S04]  /*157070*/  STL.64 [R1+0x11e0], R28 ;  /* 0x0011e01c01007387 */ /* 0x0001e80000100a00 */
[----:B------:R-:W4:Y:S01]  /*157080*/  LDL.LU R38, [R1+0x1830] ;  /* 0x0018300001267983 */ /* 0x000f220000300800 */
[----:B0-----:R-:W-:-:S05]  /*157090*/  F2FP.SATFINITE.E5M2.F32.PACK_AB_MERGE_C R28, R51, R45, RZ ;  /* 0x0000002d331c723e */ /* 0x001fca00048060ff */
[----:B------:R0:W-:Y:S01]  /*1570a0*/  STL [R1+0xb0], R28 ;  /* 0x0000b01c01007387 */ /* 0x0001e20000100800 */
[----:B------:R-:W-:-:S03]  /*1570b0*/  F2FP.SATFINITE.E5M2.F32.PACK_AB_MERGE_C R3, R59, R58, RZ ;  /* 0x0000003a3b03723e */ /* 0x000fc600048060ff */
[----:B------:R-:W4:Y:S01]  /*1570c0*/  LDL.LU R37, [R1+0x1834] ;  /* 0x0018340001257983 */ /* 0x000f220000300800 */
[----:B------:R-:W-:Y:S02]  /*1570d0*/  F2FP.SATFINITE.E5M2.F32.PACK_AB_MERGE_C R55, R55, R60, RZ ;  /* 0x0000003c3737723e */ /* 0x000fe400048060ff */
[----:B0-----:R-:W-:Y:S01]  /*1570e0*/  IADD3 R28, P6, PT, R40, R33, RZ ;  /* 0x00000021281c7210 */ /* 0x001fe20007fde0ff */
[----:B------:R-:W-:Y:S04]  /*1570f0*/  STL [R1+0xac], R3 ;  /* 0x0000ac0301007387 */ /* 0x000fe80000100800 */
[----:B------:R-:W4:Y:S01]  /*157100*/  LDL.LU R47, [R1+0x1838] ;  /* 0x00183800012f7983 */ /* 0x000f220000300800 */
[----:B------:R-:W-:-:S03]  /*157110*/  IMAD.X R29, R36, 0x1, R31, P6 ;  /* 0x00000001241d7824 */ /* 0x000fc600030e061f */
[----:B------:R-:W4:Y:S01]  /*157120*/  LDL.LU R60, [R1+0x183c] ;  /* 0x00183c00013c7983 */ /* 0x000f220000300800 */
[----:B------:R-:W-:-:S03]  /*157130*/  IMAD.MOV.U32 R59, RZ, RZ, R61 ;  /* 0x000000ffff3b7224 */ /* 0x000fc600078e003d */
[----:B------:R-:W4:Y:S04]  /*157140*/  LDL.LU R45, [R1+0x1820] ;  /* 0x00182000012d7983 */ /* 0x000f280000300800 */
[----:B------:R-:W4:Y:S04]  /*157150*/  LDL.LU R51, [R1+0x1824] ;  /* 0x0018240001337983 */ /* 0x000f280000300800 */
[----:B------:R-:W4:Y:S04]  /*157160*/  LDL.LU R58, [R1+0x1828] ;  /* 0x00182800013a7983 */ /* 0x000f280000300800 */
[----:B------:R-:W4:Y:S04]  /*157170*/  LDL.LU R61, [R1+0x182c] ;  /* 0x00182c00013d7983 */ /* 0x000f280000300800 */
[----:B------:R0:W-:Y:S04]  /*157180*/  STL.64 [R1+0x11d8], R28 ;  /* 0x0011d81c01007387 */ /* 0x0001e80000100a00 */
[----:B0-----:R-:W4:Y:S01]  /*157190*/  LDL.LU.64 R28, [R1+0x8570] ;  /* 0x00857000011c7983 */ /* 0x001f220000300a00 */
[----:B--2---:R-:W-:-:S02]  /*1571a0*/  F2FP.SATFINITE.E5M2.F32.PACK_AB_MERGE_C R43, R2, R50, RZ ;  /* 0x00000032022b723e */ /* 0x004fc400048060ff */
[----:B------:R-:W-:Y:S02]  /*1571b0*/  IADD3 R2, P6, PT, R40, R32, RZ ;  /* 0x0000002028027210 */ /* 0x000fe40007fde0ff */
[----:B---3--:R-:W-:-:S03]  /*1571c0*/  F2FP.SATFINITE.E5M2.F32.PACK_AB_MERGE_C R39, R57, R56, RZ ;  /* 0x000000383927723e */ /* 0x008fc600048060ff */
[----:B------:R-:W-:Y:S01]  /*1571d0*/  IMAD.X R3, R36, 0x1, R30, P6 ;  /* 0x0000000124037824 */ /* 0x000fe200030e061e */
[----:B------:R-:W-:Y:S04]  /*1571e0*/  STL [R1+0x78], R43 ;  /* 0x0000782b01007387 */ /* 0x000fe80000100800 */
[----:B------:R4:W-:Y:S04]  /*1571f0*/  STL [R1+0x7c], R39 ;  /* 0x00007c2701007387 */ /* 0x0009e80000100800 */
[----:B------:R-:W2:Y:S04]  /*157200*/  LDL.LU R50, [R1+0x1810] ;  /* 0x0018100001327983 */ /* 0x000ea80000300800 */
[----:B------:R-:W2:Y:S04]  /*157210*/  LDL.LU R57, [R1+0x1814] ;  /* 0x0018140001397983 */ /* 0x000ea80000300800 */
[----:B------:R0:W-:Y:S01]  /*157220*/  STL.64 [R1+0x11d0], R2 ;  /* 0x0011d00201007387 */ /* 0x0001e20000100a00 */
[----:B----4-:R-:W-:-:S02]  /*157230*/  F2FP.SATFINITE.E5M2.F32.PACK_AB_MERGE_C R39, R48, R46, RZ ;  /* 0x0000002e3027723e */ /* 0x010fc400048060ff */
[----:B0-----:R-:W-:Y:S01]  /*157240*/  F2FP.SATFINITE.E5M2.F32.PACK_AB_MERGE_C R3, R25, R24, RZ ;  /* 0x000000181903723e */ /* 0x001fe200048060ff */
[----:B------:R-:W3:Y:S04]  /*157250*/  LDL.LU R2, [R1+0x1818] ;  /* 0x0018180001027983 */ /* 0x000ee80000300800 */
[----:B------:R-:W3:Y:S04]  /*157260*/  LDL.LU R56, [R1+0x181c] ;  /* 0x00181c0001387983 */ /* 0x000ee80000300800 */
[----:B------:R-:W-:Y:S04]  /*157270*/  STL [R1+0x50], R39 ;  /* 0x0000502701007387 */ /* 0x000fe80000100800 */
[----:B------:R-:W-:Y:S01]  /*157280*/  STL [R1+0x4c], R3 ;  /* 0x00004c0301007387 */ /* 0x000fe20000100800 */
[----:B------:R-:W-:-:S05]  /*157290*/  IADD3 R24, P6, PT, R40, R29, RZ ;  /* 0x0000001d28187210 */ /* 0x000fca0007fde0ff */
[----:B------:R-:W-:-:S05]  /*1572a0*/  IMAD.X R25, R36, 0x1, R27, P6 ;  /* 0x0000000124197824 */ /* 0x000fca00030e061b */
[----:B------:R0:W-:Y:S04]  /*1572b0*/  STL.64 [R1+0x11c8], R24 ;  /* 0x0011c81801007387 */ /* 0x0001e80000100a00 */
[----:B0-----:R-:W4:Y:S01]  /*1572c0*/  LDL.LU.64 R24, [R1+0x8568] ;  /* 0x0085680001187983 */ /* 0x001f220000300a00 */
[----:B------:R-:W-:Y:S02]  /*1572d0*/  F2FP.SATFINITE.E5M2.F32.PACK_AB_MERGE_C R0, R0, R49, RZ ;  /* 0x000000310000723e */ /* 0x000fe400048060ff */
[----:B------:R-:W-:Y:S01]  /*1572e0*/  F2FP.SATFINITE.E5M2.F32.PACK_AB_MERGE_C R43, R52, R53, RZ ;  /* 0x00000035342b723e */ /* 0x000fe200048060ff */
[----:B------:R-:W2:Y:S04]  /*1572f0*/  LDL.LU R49, [R1+0x1800] ;  /* 0x0018000001317983 */ /* 0x000ea80000300800 */
[----:B------:R0:W-:Y:S04]  /*157300*/  STL [R1+0x2c], R0 ;  /* 0x00002c0001007387 */ /* 0x0001e80000100800 */
[----:B------:R-:W2:Y:S04]  /*157310*/  LDL.LU R53, [R1+0x1804] ;  /* 0x0018040001357983 */ /* 0x000ea80000300800 */
[----:B0-----:R-:W2:Y:S04]  /*157320*/  LDL.LU R0, [R1+0x1808] ;  /* 0x0018080001007983 */ /* 0x001ea80000300800 */
[----:B------:R-:W2:Y:S04]  /*157330*/  LDL.LU R52, [R1+0x180c] ;  /* 0x00180c0001347983 */ /* 0x000ea80000300800 */
[----:B------:R-:W-:Y:S04]  /*157340*/  STL [R1+0x852c], R43 ;  /* 0x00852c2b01007387 */ /* 0x000fe80000100800 */
[----:B------:R0:W-:Y:S01]  /*157350*/  STL [R1+0x8558], R42 ;  /* 0x0085582a01007387 */ /* 0x0001e20000100800 */
[----:B------:R-:W-:-:S02]  /*157360*/  F2FP.SATFINITE.E5M2.F32.PACK_AB_MERGE_C R3, R37, R38, RZ ;  /* 0x000000262503723e */ /* 0x000fc400048060ff */
[----:B0-----:R-:W-:Y:S02]  /*157370*/  IADD3 R42, P6, PT, R40, R28, RZ ;  /* 0x0000001c282a7210 */ /* 0x001fe40007fde0ff */
[----:B------:R-:W-:-:S03]  /*157380*/  F2FP.SATFINITE.E5M2.F32.PACK_AB_MERGE_C R60, R60, R47, RZ ;  /* 0x0000002f3c3c723e */ /* 0x000fc600048060ff */
[----:B------:R-:W-:Y:S01]  /*157390*/  IMAD.X R43, R36, 0x1, R26, P6 ;  /* 0x00000001242b7824 */ /* 0x000fe200030e061a */
[----:B------:R-:W-:Y:S01]  /*1573a0*/  F2FP.SATFINITE.E5M2.F32.PACK_AB_MERGE_C R37, R51, R45, RZ ;  /* 0x0000002d3325723e */ /* 0x000fe200048060ff */
[----:B------:R-:W-:Y:S04]  /*1573b0*/  STL [R1+0x8478], R60 ;  /* 0x0084783c01007387 */ /* 0x000fe80000100800 */
[----:B------:R-:W-:Y:S04]  /*1573c0*/  STL.64 [R1+0x11c0], R42 ;  /* 0x0011c02a01007387 */ /* 0x000fe80000100a00 */
[----:B------:R0:W-:Y:S02]  /*1573d0*/  STL [R1+0x134], R3 ;  /* 0x0001340301007387 */ /* 0x0001e40000100800 */
[----:B0-----:R-:W-:-:S02]  /*1573e0*/  F2FP.SATFINITE.E5M2.F32.PACK_AB_MERGE_C R3, R61, R58, RZ ;  /* 0x0000003a3d03723e */ /* 0x001fc400048060ff */
[----:B----4-:R-:W-:-:S05]  /*1573f0*/  IADD3 R38, P6, PT, R40, R25, RZ ;  /* 0x0000001928267210 */ /* 0x010fca0007fde0ff */
[----:B------:R-:W-:-:S05]  /*157400*/  IMAD.X R39, R36, 0x1, R24, P6 ;  /* 0x0000000124277824 */ /* 0x000fca00030e0618 */
[----:B------:R0:W-:Y:S04]  /*157410*/  STL.64 [R1+0x11b8], R38 ;  /* 0x0011b82601007387 */ /* 0x0001e80000100a00 */
[----:B------:R-:W-:Y:S04]  /*157420*/  STL [R1+0x1488], R37 ;  /* 0x0014882501007387 */ /* 0x000fe80000100800 */
[----:B------:R-:W4:Y:S04]  /*157430*/  LDL.LU R48, [R1+0x17f0] ;  /* 0x0017f00001307983 */ /* 0x000f280000300800 */
[----:B0-----:R-:W4:Y:S04]  /*157440*/  LDL.LU R38, [R1+0x17f4] ;  /* 0x0017f40001267983 */ /* 0x001f280000300800 */
[----:B------:R-:W-:Y:S04]  /*157450*/  STL [R1+0x148c], R3 ;  /* 0x00148c0301007387 */ /* 0x000fe80000100800 */
[----:B------:R-:W4:Y:S04]  /*157460*/  LDL.LU R58, [R1+0x17f8] ;  /* 0x0017f800013a7983 */ /* 0x000f280000300800 */
[----:B------:R-:W4:Y:S01]  /*157470*/  LDL.LU R61, [R1+0x17fc] ;  /* 0x0017fc00013d7983 */ /* 0x000f220000300800 */
[----:B------:R-:W-:-:S02]  /*157480*/  IADD3 R42, P6, PT, R40, R23, RZ ;  /* 0x00000017282a7210 */ /* 0x000fc40007fde0ff */
[----:B--2---:R-:W-:-:S03]  /*157490*/  F2FP.SATFINITE.E5M2.F32.PACK_AB_MERGE_C R57, R57, R50, RZ ;  /* 0x000000323939723e */ /* 0x004fc600048060ff */
[----:B------:R-:W-:Y:S02]  /*1574a0*/  IMAD.X R43, R36, 0x1, R21, P6 ;  /* 0x00000001242b7824 */ /* 0x000fe400030e0615 */
[----:B------:R0:W-:Y:S01]  /*1574b0*/  STL [R1+0x837c], R57 ;  /* 0x00837c3901007387 */ /* 0x0001e20000100800 */
[----:B---3--:R-:W-:-:S03]  /*1574c0*/  F2FP.SATFINITE.E5M2.F32.PACK_AB_MERGE_C R56, R56, R2, RZ ;  /* 0x000000023838723e */ /* 0x008fc600048060ff */
[----:B------:R1:W-:Y:S04]  /*1574d0*/  STL.64 [R1+0x11b0], R42 ;  /* 0x0011b02a01007387 */ /* 0x0003e80000100a00 */
[----:B0-----:R-:W2:Y:S04]  /*1574e0*/  LDL.LU R57, [R1+0x17e4] ;  /* 0x0017e40001397983 */ /* 0x001ea80000300800 */
[----:B------:R-:W3:Y:S04]  /*1574f0*/  LDL.LU R60, [R1+0x17e8] ;  /* 0x0017e800013c7983 */ /* 0x000ee80000300800 */
[----:B-1----:R-:W3:Y:S04]  /*157500*/  LDL.LU R42, [R1+0x17ec] ;  /* 0x0017ec00012a7983 */ /* 0x002ee80000300800 */
[----:B------:R-:W2:Y:S04]  /*157510*/  LDL.LU R45, [R1+0x17d0] ;  /* 0x0017d000012d7983 */ /* 0x000ea80000300800 */
[----:B------:R-:W2:Y:S04]  /*157520*/  LDL.LU R51, [R1+0x17d4] ;  /* 0x0017d40001337983 */ /* 0x000ea80000300800 */
[----:B------:R-:W2:Y:S04]  /*157530*/  LDL.LU R50, [R1+0x17d8] ;  /* 0x0017d80001327983 */ /* 0x000ea80000300800 */
[----:B------:R-:W2:Y:S04]  /*157540*/  LDL.LU R2, [R1+0x17dc] ;  /* 0x0017dc0001027983 */ /* 0x000ea80000300800 */
[----:B------:R0:W-:Y:S01]  /*157550*/  STL [R1+0x82d0], R56 ;  /* 0x0082d03801007387 */ /* 0x0001e20000100800 */
[----:B------:R-:W-:-:S03]  /*157560*/  IADD3 R46, P6, PT, R40, R22, RZ ;  /* 0x00000016282e7210 */ /* 0x000fc60007fde0ff */
[----:B0-----:R-:W2:Y:S02]  /*157570*/  LDL.LU R56, [R1+0x17e0] ;  /* 0x0017e00001387983 */ /* 0x001ea40000300800 */
[----:B------:R-:W-:Y:S01]  /*157580*/  IMAD.X R47, R36, 0x1, R20, P6 ;  /* 0x00000001242f7824 */ /* 0x000fe200030e0614 */
[----:B------:R-:W-:Y:S01]  /*157590*/  F2FP.SATFINITE.E5M2.F32.PACK_AB_MERGE_C R53, R53, R49, RZ ;  /* 0x000000313535723e */ /* 0x000fe200048060ff */
[----:B------:R-:W2:Y:S01]  /*1575a0*/  LDL.LU R43, [R1+0x1670] ;  /* 0x00167000012b7983 */ /* 0x000ea20000300800 */
[----:B------:R-:W-:-:S03]  /*1575b0*/  F2FP.SATFINITE.E5M2.F32.PACK_AB_MERGE_C R52, R52, R0, RZ ;  /* 0x000000003434723e */ /* 0x000fc600048060ff */
[----:B------:R0:W-:Y:S04]  /*1575c0*/  STL.64 [R1+0x11a8], R46 ;  /* 0x0011a82e01007387 */ /* 0x0001e80000100a00 */
[----:B------:R-:W2:Y:S04]  /*1575d0*/  LDL.LU R54, [R1+0x1674] ;  /* 0x0016740001367983 */ /* 0x000ea80000300800 */
[----:B------:R-:W2:Y:S01]  /*1575e0*/  LDL.LU R49, [R1+0x1678] ;  /* 0x0016780001317983 */ /* 0x000ea20000300800 */
[----:B0-----:R-:W-:-:S03]  /*1575f0*/  IADD3 R46, P6, PT, R40, R19, RZ ;  /* 0x00000013282e7210 */ /* 0x001fc60007fde0ff */
[----:B------:R-:W2:Y:S02]  /*157600*/  LDL.LU R0, [R1+0x167c] ;  /* 0x00167c0001007983 */ /* 0x000ea40000300800 */
[----:B------:R-:W-:Y:S02]  /*157610*/  IMAD.X R47, R36, 0x1, R17, P6 ;  /* 0x00000001242f7824 */ /* 0x000fe400030e0611 */
[----:B------:R-:W-:Y:S04]  /*157620*/  STL.64 [R1+0x84b8], R52 ;  /* 0x0084b83401007387 */ /* 0x000fe80000100a00 */
[----:B------:R-:W2:Y:S04]  /*157630*/  LDL.LU R39, [R1+0x17c0] ;  /* 0x0017c00001277983 */ /* 0x000ea80000300800 */
[----:B------:R0:W-:Y:S04]  /*157640*/  STL.64 [R1+0x11a0], R46 ;  /* 0x0011a02e01007387 */ /* 0x0001e80000100a00 */
[----:B0-----:R-:W2:Y:S04]  /*157650*/  LDL.LU R46, [R1+0x17c4] ;  /* 0x0017c400012e7983 */ /* 0x001ea80000300800 */
[----:B------:R-:W2:Y:S04]  /*157660*/  LDL.LU R37, [R1+0x17c8] ;  /* 0x0017c80001257983 */ /* 0x000ea80000300800 */
[----:B------:R-:W2:Y:S01]  /*157670*/  LDL.LU R47, [R1+0x17cc] ;  /* 0x0017cc00012f7983 */ /* 0x000ea20000300800 */
[----:B----4-:R-:W-:-:S03]  /*157680*/  F2FP.SATFINITE.E5M2.F32.PACK_AB_MERGE_C R38, R38, R48, RZ ;  /* 0x000000302626723e */ /* 0x010fc600048060ff */
[----:B------:R-:W4:Y:S04]  /*157690*/  LDL.LU R48, [R1+0x17b0] ;  /* 0x0017b00001307983 */ /* 0x000f280000300800 */
[----:B------:R0:W-:Y:S01]  /*1576a0*/  STL [R1+0x94], R38 ;  /* 0x0000942601007387 */ /* 0x0001e20000100800 */
[----:B------:R-:W-:-:S03]  /*1576b0*/  F2FP.SATFINITE.E5M2.F32.PACK_AB_MERGE_C R3, R61, R58, RZ ;  /* 0x0000003a3d03723e */ /* 0x000fc600048060ff */
[----:B0-----:R-:W4:Y:S04]  /*1576c0*/  LDL.LU R38, [R1+0x17b4] ;  /* 0x0017b40001267983 */ /* 0x001f280000300800 */
[----:B------:R-:W4:Y:S04]  /*1576d0*/  LDL.LU R58, [R1+0x17b8] ;  /* 0x0017b800013a7983 */ /* 0x000f280000300800 */
[----:B------:R-:W4:Y:S01]  /*1576e0*/  LDL.LU R61, [R1+0x17bc] ;  /* 0x0017bc00013d7983 */ /* 0x000f220000300800 */
[----:B------:R-:W-:-:S05]  /*1576f0*/  IADD3 R52, P6, PT, R40, R18, RZ ;  /* 0x0000001228347210 */ /* 0x000fca0007fde0ff */
[----:B------:R-:W-:Y:S01]  /*157700*/  IMAD.X R53, R36, 0x1, R16, P6 ;  /* 0x0000000124357824 */ /* 0x000fe200030e0610 */
[----:B------:R3:W-:Y:S04]  /*157710*/  STL [R1+0x84e8], R3 ;  /* 0x0084e80301007387 */ /* 0x0007e80000100800 */
[----:B------:R0:W-:Y:S01]  /*157720*/  STL.64 [R1+0x1198], R52 ;  /* 0x0011983401007387 */ /* 0x0001e20000100a00 */
[----:B---3--:R-:W-:Y:S02]  /*157730*/  F2FP.SATFINITE.E5M2.F32.PACK_AB_MERGE_C R3, R42, R60, RZ ;  /* 0x0000003c2a03723e */ /* 0x008fe400048060ff */
[----:B0-----:R-:W-:-:S05]  /*157740*/  IADD3 R52, P6, PT, R40, R15, RZ ;  /* 0x0000000f28347210 */ /* 0x001fca0007fde0ff */
[----:B------:R-:W-:Y:S01]  /*157750*/  IMAD.X R53, R36, 0x1, R13, P6 ;  /* 0x0000000124357824 */ /* 0x000fe200030e060d */
[----:B--2---:R-:W-:Y:S02]  /*157760*/  F2FP.SATFINITE.E5M2.F32.PACK_AB_MERGE_C R2, R2, R50, RZ ;  /* 0x000000320202723e */ /* 0x004fe400048060ff */
[----:B------:R-:W-:-:S05]  /*157770*/  F2FP.SATFINITE.E5M2.F32.PACK_AB_MERGE_C R56, R57, R56, RZ ;  /* 0x000000383938723e */ /* 0x000fca00048060ff */
[----:B------:R-:W-:Y:S04]  /*157780*/  STL [R1+0x60], R56 ;  /* 0x0000603801007387 */ /* 0x000fe80000100800 */
[----:B------:R0:W-:Y:S02]  /*157790*/  STL [R1+0x68], R3 ;  /* 0x0000680301007387 */ /* 0x0001e40000100800 */
[----:B0-----:R-:W-:Y:S02]  /*1577a0*/  F2FP.SATFINITE.E5M2.F32.PACK_AB_MERGE_C R3, R51, R45, RZ ;  /* 0x0000002d3303723e */ /* 0x001fe400048060ff */
[----:B------:R-:W2:Y:S04]  /*1577b0*/  LDL.LU R45, [R1+0x17a0] ;  /* 0x0017a000012d7983 */ /* 0x000ea80000300800 */
[----:B------:R0:W-:Y:S04]  /*1577c0*/  STL.64 [R1+0x1188], R52 ;  /* 0x0011883401007387 */ /* 0x0001e80000100a00 */
[----:B------:R1:W-:Y:S04]  /*1577d0*/  STL [R1+0x34], R3 ;  /* 0x0000340301007387 */ /* 0x0003e80000100800 */
[----:B------:R-:W2:Y:S01]  /*1577e0*/  LDL.LU R51, [R1+0x17a4] ;  /* 0x0017a40001337983 */ /* 0x000ea20000300800 */
[----:B0-----:R-:W-:-:S03]  /*1577f0*/  IADD3 R52, P6, PT, R40, R14, RZ ;  /* 0x0000000e28347210 */ /* 0x001fc60007fde0ff */
[----:B------:R0:W-:Y:S02]  /*157800*/  STL [R1+0x40], R2 ;  /* 0x0000400201007387 */ /* 0x0001e40000100800 */
[----:B------:R-:W-:Y:S02]  /*157810*/  IMAD.X R53, R36, 0x1, R12, P6 ;  /* 0x0000000124357824 */ /* 0x000fe400030e060c */
[----:B------:R-:W3:Y:S01]  /*157820*/  LDL.LU R50, [R1+0x17a8] ;  /* 0x0017a80001327983 */ /* 0x000ee20000300800 */
[----:B-1----:R-:W-:-:S03]  /*157830*/  F2FP.SATFINITE.E5M2.F32.PACK_AB_MERGE_C R3, R0, R49, RZ ;  /* 0x000000310003723e */ /* 0x002fc600048060ff */
[----:B0-----:R-:W3:Y:S04]  /*157840*/  LDL.LU R2, [R1+0x17ac] ;  /* 0x0017ac0001027983 */ /* 0x001ee80000300800 */
[----:B------:R0:W-:Y:S01]  /*157850*/  STL.64 [R1+0x1190], R52 ;  /* 0x0011903401007387 */ /* 0x0001e20000100a00 */
[----:B------:R-:W-:-:S03]  /*157860*/  IADD3 R42, P6, PT, R40, R11, RZ ;  /* 0x0000000b282a7210 */ /* 0x000fc60007fde0ff */
[----:B------:R-:W3:Y:S04]  /*157870*/  LDL.LU R49, [R1+0x1960] ;  /* 0x0019600001317983 */ /* 0x000ee80000300800 */
[----:B------:R-:W3:Y:S01]  /*157880*/  LDL.LU R0, [R1+0x1964] ;  /* 0x0019640001007983 */ /* 0x000ee20000300800 */
[----:B0-----:R-:W-:-:S03]  /*157890*/  F2FP.SATFINITE.E5M2.F32.PACK_AB_MERGE_C R53, R54, R43, RZ ;  /* 0x0000002b3635723e */ /* 0x001fc600048060ff */
[----:B------:R0:W-:Y:S01]  /*1578a0*/  STL [R1+0x8], R3 ;  /* 0x0000080301007387 */ /* 0x0001e20000100800 */
[----:B------:R-:W-:-:S03]  /*1578b0*/  IMAD.X R43, R36, 0x1, R10, P6 ;  /* 0x00000001242b7824 */ /* 0x000fc600030e060a */
[----:B------:R1:W-:Y:S04]  /*1578c0*/  STL.64 [R1+0x8560], R10 ;  /* 0x0085600a01007387 */ /* 0x0003e80000100a00 */
[----:B------:R1:W-:Y:S01]  /*1578d0*/  STL.64 [R1+0x1180], R42 ;  /* 0x0011802a01007387 */ /* 0x0003e20000100a00 */
[----:B0-----:R-:W-:Y:S02]  /*1578e0*/  F2FP.SATFINITE.E5M2.F32.PACK_AB_MERGE_C R3, R47, R37, RZ ;  /* 0x000000252f03723e */ /* 0x001fe400048060ff */
[----:B-1----:R-:W-:-:S05]  /*1578f0*/  F2FP.SATFINITE.E5M2.F32.PACK_AB_MERGE_C R10, R46, R39, RZ ;  /* 0x000000272e0a723e */ /* 0x002fca00048060ff */
[----:B------:R0:W-:Y:S04]  /*157900*/  STL [R1+0x104], R10 ;  /* 0x0001040a01007387 */ /* 0x0001e80000100800 */
[----:B------:R-:W3:Y:S04]  /*157910*/  LDL.LU R43, [R1+0x1968] ;  /* 0x00196800012b7983 */ /* 0x000ee80000300800 */
[----:B------:R-:W3:Y:S01]  /*157920*/  LDL.LU R46, [R1+0x196c] ;  /* 0x00196c00012e7983 */ /* 0x000ee20000300800 */
[----:B0-----:R-:W-:-:S03]  /*157930*/  IADD3 R10, P6, PT, R40, R9, RZ ;  /* 0x00000009280a7210 */ /* 0x001fc60007fde0ff */
[----:B------:R0:W-:Y:S04]  /*157940*/  STL [R1+0x100], R3 ;  /* 0x0001000301007387 */ /* 0x0001e80000100800 */
[----:B------:R-:W3:Y:S01]  /*157950*/  LDL.LU R37, [R1+0x1950] ;  /* 0x0019500001257983 */ /* 0x000ee20000300800 */
[----:B------:R-:W-:-:S03]  /*157960*/  IMAD.X R11, R36, 0x1, R8, P6 ;  /* 0x00000001240b7824 */ /* 0x000fc600030e0608 */
[----:B------:R-:W3:Y:S04]  /*157970*/  LDL.LU R47, [R1+0x1954] ;  /* 0x00195400012f7983 */ /* 0x000ee80000300800 */
[----:B------:R1:W-:Y:S01]  /*157980*/  STL.64 [R1+0x1178], R10 ;  /* 0x0011780a01007387 */ /* 0x0003e20000100a00 */
[----:B----4-:R-:W-:Y:S02]  /*157990*/  F2FP.SATFINITE.E5M2.F32.PACK_AB_MERGE_C R38, R38, R48, RZ ;  /* 0x000000302626723e */ /* 0x010fe400048060ff */
[----:B0-----:R-:W-:-:S03]  /*1579a0*/  F2FP.SATFINITE.E5M2.F32.PACK_AB_MERGE_C R3, R61, R58, RZ ;  /* 0x0000003a3d03723e */ /* 0x001fc600048060ff */
[----:B------:R0:W-:Y:S04]  /*1579b0*/  STL [R1+0x147c], R38 ;  /* 0x00147c2601007387 */ /* 0x0001e80000100800 */
[----:B------:R-:W-:Y:S04]  /*1579c0*/  STL [R1+0x1480], R3 ;  /* 0x0014800301007387 */ /* 0x000fe80000100800 */
[----:B------:R-:W4:Y:S04]  /*1579d0*/  LDL.LU R58, [R1+0x1958] ;  /* 0x00195800013a7983 */ /* 0x000f280000300800 */
[----:B------:R-:W4:Y:S01]  /*1579e0*/  LDL.LU R61, [R1+0x195c] ;  /* 0x00195c00013d7983 */ /* 0x000f220000300800 */
[----:B-1----:R-:W-:-:S05]  /*1579f0*/  IADD3 R10, P6, PT, R40, R7, RZ ;  /* 0x00000007280a7210 */ /* 0x002fca0007fde0ff */
[----:B------:R-:W-:-:S05]  /*157a00*/  IMAD.X R11, R36, 0x1, R6, P6 ;  /* 0x00000001240b7824 */ /* 0x000fca00030e0606 */
[----:B------:R1:W-:Y:S04]  /*157a10*/  STL.64 [R1+0x1168], R10 ;  /* 0x0011680a01007387 */ /* 0x0003e80000100a00 */
[----:B------:R-:W4:Y:S04]  /*157a20*/  LDL.LU R39, [R1+0x1940] ;  /* 0x0019400001277983 */ /* 0x000f280000300800 */
[----:B0-----:R-:W4:Y:S01]  /*157a30*/  LDL.LU R38, [R1+0x1944] ;  /* 0x0019440001267983 */ /* 0x001f220000300800 */
[----:B-1----:R-:W-:-:S05]  /*157a40*/  IADD3 R10, P6, PT, R40, R5, RZ ;  /* 0x00000005280a7210 */ /* 0x002fca0007fde0ff */
[----:B------:R-:W-:Y:S01]  /*157a50*/  IMAD.X R11, R36, 0x1, R4, P6 ;  /* 0x00000001240b7824 */ /* 0x000fe200030e0604 */
[----:B------:R-:W-:-:S04]  /*157a60*/  SHF.R.S32.HI R36, RZ, 0x1f, R41 ;  /* 0x0000001fff247819 */ /* 0x000fc80000011429 */
[----:B------:R0:W-:Y:S02]  /*157a70*/  STL.64 [R1+0x1170], R10 ;  /* 0x0011700a01007387 */ /* 0x0001e40000100a00 */
[----:B0-----:R-:W-:-:S05]  /*157a80*/  IADD3 R10, P6, PT, R41, R35, RZ ;  /* 0x00000023290a7210 */ /* 0x001fca0007fde0ff */
[----:B------:R-:W-:Y:S01]  /*157a90*/  IMAD.X R11, R36, 0x1, R34, P6 ;  /* 0x00000001240b7824 */ /* 0x000fe200030e0622 */
[----:B--2---:R-:W-:-:S05]  /*157aa0*/  F2FP.SATFINITE.E5M2.F32.PACK_AB_MERGE_C R54, R51, R45, RZ ;  /* 0x0000002d3336723e */ /* 0x004fca00048060ff */
[----:B------:R-:W-:Y:S04]  /*157ab0*/  STL.64 [R1+0x84c0], R54 ;  /* 0x0084c03601007387 */ /* 0x000fe80000100a00 */
[----:B------:R-:W2:Y:S01]  /*157ac0*/  LDL.LU R45, [R1+0x1948] ;  /* 0x00194800012d7983 */ /* 0x000ea20000300800 */
[----:B---3--:R-:W-:-:S03]  /*157ad0*/  F2FP.SATFINITE.E5M2.F32.PACK_AB_MERGE_C R48, R2, R50, RZ ;  /* 0x000000320230723e */ /* 0x008fc600048060ff */
[----:B------:R-:W2:Y:S04]  /*157ae0*/  LDL.LU R50, [R1+0x194c] ;  /* 0x00194c0001327983 */ /* 0x000ea80000300800 */
[----:B------:R-:W3:Y:S04]  /*157af0*/  LDL.LU R51, [R1+0x1930] ;  /* 0x0019300001337983 */ /* 0x000ee80000300800 */
[----:B------:R-:W3:Y:S01]  /*157b00*/  LDL.LU R2, [R1+0x1934] ;  /* 0x0019340001027983 */ /* 0x000ee20000300800 */
[----:B------:R-:W-:-:S03]  /*157b10*/  F2FP.SATFINITE.E5M2.F32.PACK_AB_MERGE_C R57, R0, R49, RZ ;  /* 0x000000310039723e */ /* 0x000fc600048060ff */
[----:B------:R-:W-:Y:S04]  /*157b20*/  STL [R1+0x82d4], R48 ;  /* 0x0082d43001007387 */ /* 0x000fe80000100800 */
[----:B------:R-:W-:Y:S04]  /*157b30*/  STL [R1+0x84f8], R57 ;  /* 0x0084f83901007387 */ /* 0x000fe80000100800 */
[----:B------:R0:W-:Y:S01]  /*157b40*/  STL.64 [R1+0x1160], R10 ;  /* 0x0011600a01007387 */ /* 0x0001e20000100a00 */
[----:B------:R-:W-:-:S03]  /*157b50*/  IADD3 R42, P6, PT, R41, R33, RZ ;  /* 0x00000021292a7210 */ /* 0x000fc60007fde0ff */
[----:B0-----:R-:W3:Y:S04]  /*157b60*/  LDL.LU R10, [R1+0x1938] ;  /* 0x00193800010a7983 */ /* 0x001ee80000300800 */
[----:B------:R-:W3:Y:S04]  /*157b70*/  LDL.LU R11, [R1+0x193c] ;  /* 0x00193c00010b7983 */ /* 0x000ee80000300800 */
[----:B------:R-:W3:Y:S04]  /*157b80*/  LDL.LU R49, [R1+0x1790] ;  /* 0x0017900001317983 */ /* 0x000ee80000300800 */
[----:B------:R-:W3:Y:S01]  /*157b90*/  LDL.LU R0, [R1+0x1794] ;  /* 0x0017940001007983 */ /* 0x000ee20000300800 */
[----:B------:R-:W-:Y:S01]  /*157ba0*/  F2FP.SATFINITE.E5M2.F32.PACK_AB_MERGE_C R46, R46, R43, RZ ;  /* 0x0000002b2e2e723e */ /* 0x000fe200048060ff */
[----:B------:R-:W-:-:S02]  /*157bb0*/  IMAD.X R43, R36, 0x1, R31, P6 ;  /* 0x00000001242b7824 */ /* 0x000fc400030e061f */
[----:B------:R-:W3:Y:S01]  /*157bc0*/  LDL.LU R56, [R1+0x1798] ;  /* 0x0017980001387983 */ /* 0x000ee20000300800 */
[----:B------:R-:W-:-:S03]  /*157bd0*/  F2FP.SATFINITE.E5M2.F32.PACK_AB_MERGE_C R3, R47, R37, RZ ;  /* 0x000000252f03723e */ /* 0x000fc600048060ff */
[----:B------:R-:W3:Y:S04]  /*157be0*/  LDL.LU R37, [R1+0x179c] ;  /* 0x00179c0001257983 */ /* 0x000ee80000300800 */
[----:B------:R-:W3:Y:S04]  /*157bf0*/  LDL.LU R60, [R1+0x1920] ;  /* 0x00192000013c7983 */ /* 0x000ee80000300800 */
[----:B------:R0:W-:Y:S04]  /*157c00*/  STL.64 [R1+0x1158], R42 ;  /* 0x0011582a01007387 */ /* 0x0001e80000100a00 */
[----:B0-----:R-:W3:Y:S04]  /*157c10*/  LDL.LU R42, [R1+0x1924] ;  /* 0x00192400012a7983 */ /* 0x001ee80000300800 */
[----:B------:R-:W3:Y:S04]  /*157c20*/  LDL.LU R43, [R1+0x1928] ;  /* 0x00192800012b7983 */ /* 0x000ee80000300800 */
[----:B------:R-:W3:Y:S01]  /*157c30*/  LDL.LU R47, [R1+0x192c] ;  /* 0x00192c00012f7983 */ /* 0x000ee20000300800 */
[----:B----4-:R-:W-:-:S03]  /*157c40*/  F2FP.SATFINITE.E5M2.F32.PACK_AB_MERGE_C R54, R61, R58, RZ ;  /* 0x0000003a3d36723e */ /* 0x010fc600048060ff */
[----:B------:R-:W4:Y:S04]  /*157c50*/  LDL.LU R58, [R1+0x1910] ;  /* 0x00191000013a7983 */ /* 0x000f280000300800 */
[----:B------:R-:W4:Y:S01]  /*157c60*/  LDL.LU R61, [R1+0x1914] ;  /* 0x00191400013d7983 */ /* 0x000f220000300800 */
[----:B------:R-:W-:Y:S02]  /*157c70*/  F2FP.SATFINITE.E5M2.F32.PACK_AB_MERGE_C R57, R38, R39, RZ ;  /* 0x000000272639723e */ /* 0x000fe400048060ff */
[----:B------:R-:W-:Y:S01]  /*157c80*/  IADD3 R38, P6, PT, R41, R32, RZ ;  /* 0x0000002029267210 */ /* 0x000fe20007fde0ff */
[----:B------:R-:W-:Y:S04]  /*157c90*/  STL [R1+0x8500], R54 ;  /* 0x0085003601007387 */ /* 0x000fe80000100800 */
[----:B------:R-:W-:-:S05]  /*157ca0*/  IMAD.X R39, R36, 0x1, R30, P6 ;  /* 0x0000000124277824 */ /* 0x000fca00030e061e */
[----:B------:R0:W-:Y:S04]  /*157cb0*/  STL.64 [R1+0x1150], R38 ;  /* 0x0011502601007387 */ /* 0x0001e80000100a00 */
[----:B0-----:R-:W4:Y:S04]  /*157cc0*/  LDL.LU R39, [R1+0x1918] ;  /* 0x0019180001277983 */ /* 0x001f280000300800 */
[----:B------:R-:W4:Y:S01]  /*157cd0*/  LDL.LU R38, [R1+0x191c] ;  /* 0x00191c0001267983 */ /* 0x000f220000300800 */
[----:B--2---:R-:W-:-:S03]  /*157ce0*/  F2FP.SATFINITE.E5M2.F32.PACK_AB_MERGE_C R52, R50, R45, RZ ;  /* 0x0000002d3234723e */ /* 0x004fc600048060ff */
[----:B------:R-:W2:Y:S04]  /*157cf0*/  LDL.LU R45, [R1+0x1900] ;  /* 0x00190000012d7983 */ /* 0x000ea80000300800 */
[----:B------:R-:W2:Y:S01]  /*157d00*/  LDL.LU R50, [R1+0x1904] ;  /* 0x0019040001327983 */ /* 0x000ea20000300800 */
[----:B---3--:R-:W-:-:S03]  /*157d10*/  F2FP.SATFINITE.E5M2.F32.PACK_AB_MERGE_C R40, R2, R51, RZ ;  /* 0x000000330228723e */ /* 0x008fc600048060ff */
[----:B------:R0:W-:Y:S04]  /*157d20*/  STL.64 [R1+0x8518], R52 ;  /* 0x0085183401007387 */ /* 0x0001e80000100a00 */
[----:B------:R-:W3:Y:S04]  /*157d30*/  LDL.LU R51, [R1+0x1908] ;  /* 0x0019080001337983 */ /* 0x000ee80000300800 */
[----:B------:R-:W3:Y:S01]  /*157d40*/  LDL.LU R2, [R1+0x190c] ;  /* 0x00190c0001027983 */ /* 0x000ee20000300800 */
[----:B0-----:R-:W-:-:S03]  /*157d50*/  IADD3 R52, P6, PT, R41, R29, RZ ;  /* 0x0000001d29347210 */ /* 0x001fc60007fde0ff */
[----:B------:R0:W-:Y:S02]  /*157d60*/  STL [R1+0x14], R40 ;  /* 0x0000142801007387 */ /* 0x0001e40000100800 */
[----:B------:R-:W-:Y:S01]  /*157d70*/  IMAD.X R53, R36, 0x1, R27, P6 ;  /* 0x0000000124357824 */ /* 0x000fe200030e061b */
[----:B------:R-:W-:Y:S02]  /*157d80*/  F2FP.SATFINITE.E5M2.F32.PACK_AB_MERGE_C R55, R11, R10, RZ ;  /* 0x0000000a0b37723e */ /* 0x000fe400048060ff */
[----:B------:R-:W-:Y:S02]  /*157d90*/  IADD3 R10, P6, PT, R41, R28, RZ ;  /* 0x0000001c290a7210 */ /* 0x000fe40007fde0ff */
[----:B0-----:R-:W-:-:S03]  /*157da0*/  F2FP.SATFINITE.E5M2.F32.PACK_AB_MERGE_C R40, R0, R49, RZ ;  /* 0x000000310028723e */ /* 0x001fc600048060ff */
[----:B------:R-:W-:Y:S02]  /*157db0*/  IMAD.X R11, R36, 0x1, R26, P6 ;  /* 0x00000001240b7824 */ /* 0x000fe400030e061a */
[----:B------:R-:W-:Y:S04]  /*157dc0*/  STL [R1+0x8538], R40 ;  /* 0x0085382801007387 */ /* 0x000fe80000100800 */
[----:B------:R-:W-:Y:S04]  /*157dd0*/  STL.64 [R1+0x1148], R52 ;  /* 0x0011483401007387 */ /* 0x000fe80000100a00 */
[----:B------:R-:W3:Y:S04]  /*157de0*/  LDL.LU R49, [R1+0x18f0] ;  /* 0x0018f00001317983 */ /* 0x000ee80000300800 */
[----:B------:R-:W3:Y:S01]  /*157df0*/  LDL.LU R0, [R1+0x18f4] ;  /* 0x0018f40001007983 */ /* 0x000ee20000300800 */
[----:B------:R-:W-:-:S03]  /*157e00*/  F2FP.SATFINITE.E5M2.F32.PACK_AB_MERGE_C R37, R37, R56, RZ ;  /* 0x000000382525723e */ /* 0x000fc600048060ff */
[----:B------:R0:W-:Y:S04]  /*157e10*/  STL.64 [R1+0x1140], R10 ;  /* 0x0011400a01007387 */ /* 0x0001e80000100a00 */
[----:B------:R-:W-:Y:S01]  /*157e20*/  STL [R1+0x8548], R37 ;  /* 0x0085482501007387 */ /* 0x000fe20000100800 */
[----:B0-----:R-:W-:Y:S02]  /*157e30*/  IADD3 R10, P6, PT, R41, R25, RZ ;  /* 0x00000019290a7210 */ /* 0x001fe40007fde0ff */
[----:B------:R-:W-:-:S03]  /*157e40*/  F2FP.SATFINITE.E5M2.F32.PACK_AB_MERGE_C R60, R42, R60, RZ ;  /* 0x0000003c2a3c723e */ /* 0x000fc600048060ff */
[----:B------:R-:W-:Y:S01]  /*157e50*/  IMAD.X R11, R36, 0x1, R24, P6 ;  /* 0x00000001240b7824 */ /* 0x000fe200030e0618 */
[----:B------:R-:W-:Y:S01]  /*157e60*/  F2FP.SATFINITE.E5M2.F32.PACK_AB_MERGE_C R47, R47, R43, RZ ;  /* 0x0000002b2f2f723e */ /* 0x000fe200048060ff */
[----:B------:R-:W-:Y:S04]  /*157e70*/  STL [R1+0x854c], R60 ;  /* 0x00854c3c01007387 */ /* 0x000fe80000100800 */
[----:B------:R-:W-:Y:S04]  /*157e80*/  STL.64 [R1+0x84c8], R46 ;  /* 0x0084c82e01007387 */ /* 0x000fe80000100a00 */
[----:B------:R4:W-:Y:S02]  /*157e90*/  STL.64 [R1+0x1138], R10 ;  /* 0x0011380a01007387 */ /* 0x0009e40000100a00 */
[----:B----4-:R-:W-:-:S02]  /*157ea0*/  F2FP.SATFINITE.E5M2.F32.PACK_AB_MERGE_C R10, R61, R58, RZ ;  /* 0x0000003a3d0a723e */ /* 0x010fc400048060ff */
[----:B------:R-:W4:Y:S04]  /*157eb0*/  LDL.LU R58, [R1+0x18f8] ;  /* 0x0018f800013a7983 */ /* 0x000f280000300800 */
[----:B------:R-:W4:Y:S04]  /*157ec0*/  LDL.LU R61, [R1+0x18fc] ;  /* 0x0018fc00013d7983 */ /* 0x000f280000300800 */
[----:B------:R0:W-:Y:S02]  /*157ed0*/  STL [R1+0x146c], R10 ;  /* 0x00146c0a01007387 */ /* 0x0001e40000100800 */
[----:B0-----:R-:W-:-:S05]  /*157ee0*/  IADD3 R10, P6, PT, R41, R23, RZ ;  /* 0x00000017290a7210 */ /* 0x001fca0007fde0ff */
[----:B------:R-:W-:-:S05]  /*157ef0*/  IMAD.X R11, R36, 0x1, R21, P6 ;  /* 0x00000001240b7824 */ /* 0x000fca00030e0615 */
[----:B------:R0:W-:Y:S04]  /*157f00*/  STL.64 [R1+0x1130], R10 ;  /* 0x0011300a01007387 */ /* 0x0001e80000100a00 */
[----:B0-----:R-:W4:Y:S04]  /*157f10*/  LDL.LU R10, [R1+0x18e0] ;  /* 0x0018e000010a7983 */ /* 0x001f280000300800 */
[----:B------:R-:W4:Y:S01]  /*157f20*/  LDL.LU R11, [R1+0x18e4] ;  /* 0x0018e400010b7983 */ /* 0x000f220000300800 */
[----:B------:R-:W-:Y:S02]  /*157f30*/  F2FP.SATFINITE.E5M2.F32.PACK_AB_MERGE_C R37, R38, R39, RZ ;  /* 0x000000272625723e */ /* 0x000fe400048060ff */
[----:B------:R-:W-:-:S03]  /*157f40*/  IADD3 R38, P6, PT, R41, R22, RZ ;  /* 0x0000001629267210 */ /* 0x000fc60007fde0ff */
[----:B------:R-:W-:Y:S02]  /*157f50*/  STL [R1+0x1470], R37 ;  /* 0x0014702501007387 */ /* 0x000fe40000100800 */
[----:B------:R-:W-:Y:S01]  /*157f60*/  IMAD.X R39, R36, 0x1, R20, P6 ;  /* 0x0000000124277824 */ /* 0x000fe200030e0614 */
[----:B--2---:R-:W-:-:S05]  /*157f70*/  F2FP.SATFINITE.E5M2.F32.PACK_AB_MERGE_C R50, R50, R45, RZ ;  /* 0x0000002d3232723e */ /* 0x004fca00048060ff */
[----:B------:R0:W-:Y:S01]  /*157f80*/  STL [R1+0x8380], R50 ;  /* 0x0083803201007387 */ /* 0x0001e20000100800 */
[----:B---3--:R-:W-:-:S03]  /*157f90*/  F2FP.SATFINITE.E5M2.F32.PACK_AB_MERGE_C R51, R2, R51, RZ ;  /* 0x000000330233723e */ /* 0x008fc600048060ff */
[----:B------:R-:W2:Y:S04]  /*157fa0*/  LDL.LU R2, [R1+0x18ec] ;  /* 0x0018ec0001027983 */ /* 0x000ea80000300800 */
[----:B------:R1:W-:Y:S04]  /*157fb0*/  STL.64 [R1+0x1128], R38 ;  /* 0x0011282601007387 */ /* 0x0003e80000100a00 */
[----:B0-----:R-:W3:Y:S04]  /*157fc0*/  LDL.LU R50, [R1+0x18d0] ;  /* 0x0018d00001327983 */ /* 0x001ee80000300800 */
[----:B------:R-:W3:Y:S01]  /*157fd0*/  LDL.LU R46, [R1+0x18d4] ;  /* 0x0018d400012e7983 */ /* 0x000ee20000300800 */
[----:B-1----:R-:W-:-:S03]  /*157fe0*/  IADD3 R38, P6, PT, R41, R19, RZ ;  /* 0x0000001329267210 */ /* 0x002fc60007fde0ff */
[----:B------:R-:W2:Y:S04]  /*157ff0*/  LDL.LU R60, [R1+0x18d8] ;  /* 0x0018d800013c7983 */ /* 0x000ea80000300800 */
[----:B------:R-:W2:Y:S01]  /*158000*/  LDL.LU R37, [R1+0x18dc] ;  /* 0x0018dc0001257983 */ /* 0x000ea20000300800 */
[----:B------:R-:W-:-:S03]  /*158010*/  IMAD.X R39, R36, 0x1, R17, P6 ;  /* 0x0000000124277824 */ /* 0x000fc600030e0611 */
[----:B------:R-:W2:Y:S04]  /*158020*/  LDL.LU R40, [R1+0x18c0] ;  /* 0x0018c00001287983 */ /* 0x000ea80000300800 */
[----:B------:R-:W2:Y:S04]  /*158030*/  LDL.LU R52, [R1+0x18c4] ;  /* 0x0018c40001347983 */ /* 0x000ea80000300800 */
[----:B------:R0:W-:Y:S04]  /*158040*/  STL [R1+0x82e4], R51 ;  /* 0x0082e43301007387 */ /* 0x0001e80000100800 */
[----:B------:R-:W2:Y:S04]  /*158050*/  LDL.LU R53, [R1+0x18c8] ;  /* 0x0018c80001357983 */ /* 0x000ea80000300800 */
[----:B------:R-:W2:Y:S04]  /*158060*/  LDL.LU R54, [R1+0x18cc] ;  /* 0x0018cc0001367983 */ /* 0x000ea80000300800 */
[----:B------:R-:W3:Y:S01]  /*158070*/  LDL.LU R48, [R1+0x1780] ;  /* 0x0017800001307983 */ /* 0x000ee20000300800 */
[----:B0-----:R-:W-:-:S03]  /*158080*/  F2FP.SATFINITE.E5M2.F32.PACK_AB_MERGE_C R51, R0, R49, RZ ;  /* 0x000000310033723e */ /* 0x001fc600048060ff */
[----:B------:R0:W-:Y:S04]  /*158090*/  STL.64 [R1+0x1120], R38 ;  /* 0x0011202601007387 */ /* 0x0001e80000100a00 */
[----:B0-----:R-:W3:Y:S04]  /*1580a0*/  LDL.LU R39, [R1+0x1784] ;  /* 0x0017840001277983 */ /* 0x001ee80000300800 */
[----:B------:R-:W3:Y:S04]  /*1580b0*/  LDL.LU R56, [R1+0x1788] ;  /* 0x0017880001387983 */ /* 0x000ee80000300800 */
[----:B------:R-:W3:Y:S04]  /*1580c0*/  LDL.LU R38, [R1+0x178c] ;  /* 0x00178c0001267983 */ /* 0x000ee80000300800 */
[----:B------:R-:W3:Y:S04]  /*1580d0*/  LDL.LU R49, [R1+0x18b0] ;  /* 0x0018b00001317983 */ /* 0x000ee80000300800 */
[----:B------:R-:W3:Y:S01]  /*1580e0*/  LDL.LU R0, [R1+0x18b4] ;  /* 0x0018b40001007983 */ /* 0x000ee20000300800 */
[----:B----4-:R-:W-:-:S03]  /*1580f0*/  F2FP.SATFINITE.E5M2.F32.PACK_AB_MERGE_C R45, R61, R58, RZ ;  /* 0x0000003a3d2d723e */ /* 0x010fc600048060ff */
[----:B------:R-:W4:Y:S04]  /*158100*/  LDL.LU R58, [R1+0x18b8] ;  /* 0x0018b800013a7983 */ /* 0x000f280000300800 */
[----:B------:R-:W4:Y:S04]  /*158110*/  LDL.LU R61, [R1+0x18bc] ;  /* 0x0018bc00013d7983 */ /* 0x000f280000300800 */
[----:B------:R-:W4:Y:S04]  /*158120*/  LDL.LU R42, [R1+0x18a0] ;  /* 0x0018a000012a7983 */ /* 0x000f280000300800 */
[----:B------:R-:W4:Y:S04]  /*158130*/  LDL.LU R43, [R1+0x18a4] ;  /* 0x0018a400012b7983 */ /* 0x000f280000300800 */
[----:B------:R0:W-:Y:S04]  /*158140*/  STL.64 [R1+0x84d8], R44 ;  /* 0x0084d82c01007387 */ /* 0x0001e80000100a00 */
[----:B0-----:R-:W4:Y:S01]  /*158150*/  LDL.LU R45, [R1+0x18e8] ;  /* 0x0018e800012d7983 */ /* 0x001f220000300800 */
[----:B------:R-:W-:-:S02]  /*158160*/  F2FP.SATFINITE.E5M2.F32.PACK_AB_MERGE_C R47, R11, R10, RZ ;  /* 0x0000000a0b2f723e */ /* 0x000fc400048060ff */
[----:B------:R-:W-:-:S05]  /*158170*/  IADD3 R10, P6, PT, R41, R18, RZ ;  /* 0x00000012290a7210 */ /* 0x000fca0007fde0ff */
[----:B------:R-:W-:Y:S01]  /*158180*/  IMAD.X R11, R36, 0x1, R16, P6 ;  /* 0x00000001240b7824 */ /* 0x000fe200030e0610 */
[----:B------:R-:W-:Y:S04]  /*158190*/  STL [R1+0x84e4], R47 ;  /* 0x0084e42f01007387 */ /* 0x000fe80000100800 */
[----:B------:R-:W-:Y:S04]  /*1581a0*/  STL.64 [R1+0x8550], R18 ;  /* 0x0085501201007387 */ /* 0x000fe80000100a00 */
[----:B------:R0:W-:Y:S04]  /*1581b0*/  STL.64 [R1+0x1118], R10 ;  /* 0x0011180a01007387 */ /* 0x0001e80000100a00 */
[----:B0-----:R-:W4:Y:S01]  /*1581c0*/  LDL.LU.64 R10, [R1+0x8560] ;  /* 0x00856000010a7983 */ /* 0x001f220000300a00 */
[----:B--2---:R-:W-:-:S02]  /*1581d0*/  F2FP.SATFINITE.E5M2.F32.PACK_AB_MERGE_C R54, R54, R53, RZ ;  /* 0x000000353636723e */ /* 0x004fc400048060ff */
[----:B---3--:R-:W-:Y:S02]  /*1581e0*/  F2FP.SATFINITE.E5M2.F32.PACK_AB_MERGE_C R0, R0, R49, RZ ;  /* 0x000000310000723e */ /* 0x008fe400048060ff */
[----:B----4-:R-:W-:-:S05]  /*1581f0*/  F2FP.SATFINITE.E5M2.F32.PACK_AB_MERGE_C R2, R2, R45, RZ ;  /* 0x0000002d0202723e */ /* 0x010fca00048060ff */
[----:B------:R0:W-:Y:S02]  /*158200*/  STL.64 [R1+0x84f0], R2 ;  /* 0x0084f00201007387 */ /* 0x0001e40000100a00 */
[----:B0-----:R-:W-:-:S05]  /*158210*/  IADD3 R2, P6, PT, R41, R15, RZ ;  /* 0x0000000f29027210 */ /* 0x001fca0007fde0ff */
[----:B------:R-:W-:Y:S01]  /*158220*/  IMAD.X R3, R36, 0x1, R13, P6 ;  /* 0x0000000124037824 */ /* 0x000fe200030e060d */
[----:B------:R-:W-:-:S04]  /*158230*/  IADD3 R18, P6, PT, R41, R14, RZ ;  /* 0x0000000e29127210 */ /* 0x000fc80007fde0ff */
[----:B------:R0:W-:Y:S01]  /*158240*/  STL.64 [R1+0x1110], R2 ;  /* 0x0011100201007387 */ /* 0x0001e20000100a00 */
[----:B------:R-:W-:Y:S01]  /*158250*/  IMAD.X R19, R36, 0x1, R12, P6 ;  /* 0x0000000124137824 */ /* 0x000fe200030e060c */
[----:B0-----:R-:W-:Y:S02]  /*158260*/  F2FP.SATFINITE.E5M2.F32.PACK_AB_MERGE_C R2, R37, R60, RZ ;  /* 0x0000003c2502723e */ /* 0x001fe400048060ff */
[----:B------:R-:W-:-:S05]  /*158270*/  F2FP.SATFINITE.E5M2.F32.PACK_AB_MERGE_C R3, R52, R40, RZ ;  /* 0x000000283403723e */ /* 0x000fca00048060ff */
[----:B------:R0:W-:Y:S04]  /*158280*/  STL.64 [R1+0x8508], R2 ;  /* 0x0085080201007387 */ /* 0x0001e80000100a00 */
[----:B------:R-:W-:Y:S01]  /*158290*/  STL.64 [R1+0x8530], R14 ;  /* 0x0085300e01007387 */ /* 0x000fe20000100a00 */
[----:B0-----:R-:W-:-:S03]  /*1582a0*/  IADD3 R2, P6, PT, R41, R11, RZ ;  /* 0x0000000b29027210 */ /* 0x001fc60007fde0ff */
[----:B------:R-:W-:Y:S02]  /*1582b0*/  STL.64 [R1+0x8540], R12 ;  /* 0x0085400c01007387 */ /* 0x000fe40000100a00 */
[----:B------:R-:W-:Y:S02]  /*1582c0*/  IMAD.X R3, R36, 0x1, R10, P6 ;  /* 0x0000000124037824 */ /* 0x000fe400030e060a */
[----:B------:R-:W-:Y:S04]  /*1582d0*/  STL.64 [R1+0x8520], R54 ;  /* 0x0085203601007387 */ /* 0x000fe80000100a00 */
[----:B------:R-:W-:Y:S04]  /*1582e0*/  STL.64 [R1+0x1108], R18 ;  /* 0x0011081201007387 */ /* 0x000fe80000100a00 */
[----:B------:R-:W-:Y:S04]  /*1582f0*/  STL.64 [R1+0x1100], R2 ;  /* 0x0011000201007387 */ /* 0x000fe80000100a00 */
[----:B------:R0:W-:Y:S04]  /*158300*/  STL [R1+0x7cc], R0 ;  /* 0x0007cc0001007387 */ /* 0x0001e80000100800 */
[----:B------:R-:W2:Y:S01]  /*158310*/  LDL.LU R49, [R1+0x18a8] ;  /* 0x0018a80001317983 */ /* 0x000ea20000300800 */
[----:B0-----:R-:W-:-:S03]  /*158320*/  F2FP.SATFINITE.E5M2.F32.PACK_AB_MERGE_C R0, R61, R58, RZ ;  /* 0x0000003a3d00723e */ /* 0x001fc600048060ff */
[----:B------:R-:W2:Y:S01]  /*158330*/  LDL.LU R61, [R1+0x18ac] ;  /* 0x0018ac00013d7983 */ /* 0x000ea20000300800 */
[----:B------:R-:W-:-:S05]  /*158340*/  IADD3 R2, P6, PT, R41, R9, RZ ;  /* 0x0000000929027210 */ /* 0x000fca0007fde0ff */
[----:B------:R-:W-:Y:S01]  /*158350*/  IMAD.X R3, R36, 0x1, R8, P6 ;  /* 0x0000000124037824 */ /* 0x000fe200030e0608 */
[----:B------:R-:W-:-:S04]  /*158360*/  F2FP.SATFINITE.E5M2.F32.PACK_AB_MERGE_C R39, R39, R48, RZ ;  /* 0x000000302727723e */ /* 0x000fc800048060ff */
[----:B------:R0:W-:Y:S01]  /*158370*/  STL.64 [R1+0x10f8], R2 ;  /* 0x0010f80201007387 */ /* 0x0001e20000100a00 */
[----:B------:R-:W-:-:S03]  /*158380*/  F2FP.SATFINITE.E5M2.F32.PACK_AB_MERGE_C R48, R43, R42, RZ ;  /* 0x0000002a2b30723e */ /* 0x000fc600048060ff */
[----:B------:R1:W-:Y:S01]  /*158390*/  STL [R1+0x870], R0 ;  /* 0x0008700001007387 */ /* 0x0003e20000100800 */
[----:B0-----:R-:W-:-:S03]  /*1583a0*/  IADD3 R2, P6, PT, R41, R7, RZ ;  /* 0x0000000729027210 */ /* 0x001fc60007fde0ff */
[----:B-1----:R-:W3:Y:S02]  /*1583b0*/  LDL.LU R0, [R1+0x1890] ;  /* 0x0018900001007983 */ /* 0x002ee40000300800 */
[----:B------:R-:W-:Y:S02]  /*1583c0*/  IMAD.X R3, R36, 0x1, R6, P6 ;  /* 0x0000000124037824 */ /* 0x000fe400030e0606 */
[----:B------:R-:W3:Y:S04]  /*1583d0*/  LDL.LU R58, [R1+0x1894] ;  /* 0x00189400013a7983 */ /* 0x000ee80000300800 */
        /* <DEDUP_REMOVED lines=9> */
[----:B0-----:R-:W4:Y:S04]  /*158470*/  LDL.LU R2, [R1+0x1998] ;  /* 0x0019980001027983 */ /* 0x001f280000300800 */
[----:B------:R-:W4:Y:S01]  /*158480*/  LDL.LU R3, [R1+0x199c] ;  /* 0x00199c0001037983 */ /* 0x000f220000300800 */
[----:B------:R-:W-:-:S03]  /*158490*/  F2FP.SATFINITE.E5M2.F32.PACK_AB_MERGE_C R44, R46, R50, RZ ;  /* 0x000000322e2c723e */ /* 0x000fc600048060ff */
[----:B------:R-:W4:Y:S01]  /*1584a0*/  LDL.LU R18, [R1+0x1980] ;  /* 0x0019800001127983 */ /* 0x000f220000300800 */
[----:B------:R-:W-:-:S03]  /*1584b0*/  IADD3 R42, P6, PT, R41, R5, RZ ;  /* 0x00000005292a7210 */ /* 0x000fc60007fde0ff */
[----:B------:R-:W4:Y:S04]  /*1584c0*/  LDL.LU R19, [R1+0x1984] ;  /* 0x0019840001137983 */ /* 0x000f280000300800 */
[----:B------:R-:W4:Y:S04]  /*1584d0*/  LDL.LU R47, [R1+0x1988] ;  /* 0x00198800012f7983 */ /* 0x000f280000300800 */
[----:B------:R-:W4:Y:S04]  /*1584e0*/  LDL.LU R45, [R1+0x198c] ;  /* 0x00198c00012d7983 */ /* 0x000f280000300800 */
[----:B------:R-:W4:Y:S01]  /*1584f0*/  LDL.LU R50, [R1+0x1970] ;  /* 0x0019700001327983 */ /* 0x000f220000300800 */
[----:B------:R-:W-:-:S03]  /*158500*/  IMAD.X R43, R36, 0x1, R4, P6 ;  /* 0x00000001242b7824 */ /* 0x000fc600030e0604 */
[----:B------:R-:W4:Y:S04]  /*158510*/  LDL.LU R46, [R1+0x1974] ;  /* 0x00197400012e7983 */ /* 0x000f280000300800 */
[----:B------:R-:W4:Y:S01]  /*158520*/  LDL.LU R60, [R1+0x1978] ;  /* 0x00197800013c7983 */ /* 0x000f220000300800 */
[----:B------:R-:W-:-:S03]  /*158530*/  F2FP.SATFINITE.E5M2.F32.PACK_AB_MERGE_C R38, R38, R56, RZ ;  /* 0x000000382626723e */ /* 0x000fc600048060ff */
[----:B------:R-:W4:Y:S04]  /*158540*/  LDL.LU R37, [R1+0x197c] ;  /* 0x00197c0001257983 */ /* 0x000f280000300800 */
[----:B------:R-:W4:Y:S04]  /*158550*/  LDL.LU R40, [R1+0x1880] ;  /* 0x0018800001287983 */ /* 0x000f280000300800 */
[----:B------:R-:W4:Y:S04]  /*158560*/  LDL.LU R52, [R1+0x1884] ;  /* 0x0018840001347983 */ /* 0x000f280000300800 */
[----:B------:R-:W4:Y:S04]  /*158570*/  LDL.LU R53, [R1+0x1888] ;  /* 0x0018880001357983 */ /* 0x000f280000300800 */
[----:B------:R-:W4:Y:S04]  /*158580*/  LDL.LU R56, [R1+0x188c] ;  /* 0x00188c0001387983 */ /* 0x000f280000300800 */
[----:B------:R-:W4:Y:S04]  /*158590*/  LDL.LU R41, [R1+0x1898] ;  /* 0x0018980001297983 */ /* 0x000f280000300800 */
[----:B------:R0:W-:Y:S04]  /*1585a0*/  STL.64 [R1+0x10e8], R42 ;  /* 0x0010e82a01007387 */ /* 0x0001e80000100a00 */
[----:B0-----:R-:W4:Y:S04]  /*1585b0*/  LDL.LU R42, [R1+0x8558] ;  /* 0x00855800012a7983 */ /* 0x001f280000300800 */
[----:B------:R-:W4:Y:S01]  /*1585c0*/  LDL.LU R43, [R1+0x1870] ;  /* 0x00187000012b7983 */ /* 0x000f220000300800 */
[----:B--2---:R-:W-:-:S03]  /*1585d0*/  F2FP.SATFINITE.E5M2.F32.PACK_AB_MERGE_C R49, R61, R49, RZ ;  /* 0x000000313d31723e */ /* 0x004fc600048060ff */
[----:B------:R-:W2:Y:S04]  /*1585e0*/  LDL.LU R61, [R1+0x1874] ;  /* 0x00187400013d7983 */ /* 0x000ea80000300800 */
[----:B------:R-:W-:Y:S01]  /*1585f0*/  STL [R1+0x8310], R49 ;  /* 0x0083103101007387 */ /* 0x000fe20000100800 */
[----:B---3--:R-:W-:-:S03]  /*158600*/  F2FP.SATFINITE.E5M2.F32.PACK_AB_MERGE_C R36, R58, R0, RZ ;  /* 0x000000003a24723e */ /* 0x008fc600048060ff */
[----:B------:R-:W3:Y:S04]  /*158610*/  LDL.LU R0, [R1+0x1878] ;  /* 0x0018780001007983 */ /* 0x000ee80000300800 */
[----:B------:R-:W3:Y:S04]  /*158620*/  LDL.LU R58, [R1+0x187c] ;  /* 0x00187c00013a7983 */ /* 0x000ee80000300800 */
[----:B------:R0:W-:Y:S01]  /*158630*/  STL [R1+0x1558], R36 ;  /* 0x0015582401007387 */ /* 0x0001e20000100800 */
[----:B----4-:R-:W-:-:S05]  /*158640*/  F2FP.SATFINITE.E5M2.F32.PACK_AB_MERGE_C R41, R48, R41, RZ ;  /* 0x000000293029723e */ /* 0x010fca00048060ff */
[----:B------:R1:W-:Y:S01]  /*158650*/  STL [R1+0x1554], R41 ;  /* 0x0015542901007387 */ /* 0x0003e20000100800 */
[----:B0-----:R-:W-:Y:S02]  /*158660*/  SHF.R.S32.HI R36, RZ, 0x1f, R42 ;  /* 0x0000001fff247819 */ /* 0x001fe4000001142a */
[----:B------:R-:W-:Y:S02]  /*158670*/  IADD3 R48, P6, PT, R42, R35, RZ ;  /* 0x000000232a307210 */ /* 0x000fe40007fde0ff */
[----:B-1----:R-:W-:-:S03]  /*158680*/  F2FP.SATFINITE.E5M2.F32.PACK_AB_MERGE_C R41, R13, R12, RZ ;  /* 0x0000000c0d29723e */ /* 0x002fc600048060ff */
[----:B------:R-:W-:Y:S01]  /*158690*/  IMAD.X R49, R36, 0x1, R34, P6 ;  /* 0x0000000124317824 */ /* 0x000fe200030e0622 */
[----:B------:R-:W-:-:S04]  /*1586a0*/  IADD3 R12, P6, PT, R42, R33, RZ ;  /* 0x000000212a0c7210 */ /* 0x000fc80007fde0ff */
[----:B------:R0:W-:Y:S01]  /*1586b0*/  STL.64 [R1+0x10e0], R48 ;  /* 0x0010e03001007387 */ /* 0x0001e20000100a00 */
[----:B------:R-:W-:Y:S01]  /*1586c0*/  IMAD.X R13, R36, 0x1, R31, P6 ;  /* 0x00000001240d7824 */ /* 0x000fe200030e061f */
[----:B0-----:R-:W-:-:S05]  /*1586d0*/  F2FP.SATFINITE.E5M2.F32.PACK_AB_MERGE_C R48, R55, R54, RZ ;  /* 0x000000363730723e */ /* 0x001fca00048060ff */
[----:B------:R-:W-:Y:S04]  /*1586e0*/  STL [R1+0x1580], R48 ;  /* 0x0015803001007387 */ /* 0x000fe80000100800 */
[----:B------:R-:W-:Y:S04]  /*1586f0*/  STL [R1+0x157c], R41 ;  /* 0x00157c2901007387 */ /* 0x000fe80000100800 */
[----:B------:R0:W-:Y:S02]  /*158700*/  STL.64 [R1+0x10d8], R12 ;  /* 0x0010d80c01007387 */ /* 0x0001e40000100a00 */
[----:B0-----:R-:W-:-:S02]  /*158710*/  F2FP.SATFINITE.E5M2.F32.PACK_AB_MERGE_C R12, R3, R2, RZ ;  /* 0x00000002030c723e */ /* 0x001fc400048060ff */
[----:B------:R-:W-:Y:S02]  /*158720*/  IADD3 R2, P6, PT, R42, R32, RZ ;  /* 0x000000202a027210 */ /* 0x000fe40007fde0ff */
[----:B------:R-:W-:-:S03]  /*158730*/  F2FP.SATFINITE.E5M2.F32.PACK_AB_MERGE_C R13, R15, R14, RZ ;  /* 0x0000000e0f0d723e */ /* 0x000fc600048060ff */
[----:B------:R-:W-:Y:S02]  /*158740*/  IMAD.X R3, R36, 0x1, R30, P6 ;  /* 0x0000000124037824 */ /* 0x000fe400030e061e */
[----:B------:R0:W-:Y:S04]  /*158750*/  STL [R1+0x15a8], R13 ;  /* 0x0015a80d01007387 */ /* 0x0001e80000100800 */
[----:B------:R1:W-:Y:S04]  /*158760*/  STL [R1+0x15a4], R12 ;  /* 0x0015a40c01007387 */ /* 0x0003e80000100800 */
[----:B------:R4:W-:Y:S01]  /*158770*/  STL.64 [R1+0x9d0], R2 ;  /* 0x0009d00201007387 */ /* 0x0009e20000100a00 */
[----:B0-----:R-:W-:-:S02]  /*158780*/  F2FP.SATFINITE.E5M2.F32.PACK_AB_MERGE_C R13, R19, R18, RZ ;  /* 0x00000012130d723e */ /* 0x001fc400048060ff */
[----:B-1----:R-:W-:Y:S02]  /*158790*/  F2FP.SATFINITE.E5M2.F32.PACK_AB_MERGE_C R12, R45, R47, RZ ;  /* 0x0000002f2d0c723e */ /* 0x002fe400048060ff */
[----:B----4-:R-:W-:Y:S01]  /*1587a0*/  IADD3 R2, P6, PT, R42, R29, RZ ;  /* 0x0000001d2a027210 */ /* 0x010fe20007fde0ff */
[----:B------:R0:W-:Y:S04]  /*1587b0*/  STL [R1+0x15d4], R13 ;  /* 0x0015d40d01007387 */ /* 0x0001e80000100800 */
[----:B------:R-:W-:Y:S01]  /*1587c0*/  IMAD.X R3, R36, 0x1, R27, P6 ;  /* 0x0000000124037824 */ /* 0x000fe200030e061b */
[----:B------:R1:W-:Y:S04]  /*1587d0*/  STL [R1+0x15d0], R12 ;  /* 0x0015d00c01007387 */ /* 0x0003e80000100800 */
[----:B------:R4:W-:Y:S01]  /*1587e0*/  STL.64 [R1+0x990], R2 ;  /* 0x0009900201007387 */ /* 0x0009e20000100a00 */
[----:B0-----:R-:W-:-:S02]  /*1587f0*/  F2FP.SATFINITE.E5M2.F32.PACK_AB_MERGE_C R13, R46, R50, RZ ;  /* 0x000000322e0d723e */ /* 0x001fc400048060ff */
[----:B-1----:R-:W-:Y:S02]  /*158800*/  F2FP.SATFINITE.E5M2.F32.PACK_AB_MERGE_C R12, R37, R60, RZ ;  /* 0x0000003c250c723e */ /* 0x002fe400048060ff */
[----:B----4-:R-:W-:Y:S01]  /*158810*/  IADD3 R2, P6, PT, R42, R28, RZ ;  /* 0x0000001c2a027210 */ /* 0x010fe20007fde0ff */
[----:B------:R-:W-:Y:S04]  /*158820*/  STL [R1+0x15fc], R13 ;  /* 0x0015fc0d01007387 */ /* 0x000fe80000100800 */
[----:B------:R-:W-:Y:S01]  /*158830*/  IMAD.X R3, R36, 0x1, R26, P6 ;  /* 0x0000000124037824 */ /* 0x000fe200030e061a */
[----:B------:R-:W-:Y:S04]  /*158840*/  STL [R1+0x15f8], R12 ;  /* 0x0015f80c01007387 */ /* 0x000fe80000100800 */
[----:B------:R0:W-:Y:S04]  /*158850*/  STL.64 [R1+0x998], R2 ;  /* 0x0009980201007387 */ /* 0x0001e80000100a00 */
[----:B------:R-:W4:Y:S01]  /*158860*/  LDL.LU R50, [R1+0x1770] ;  /* 0x0017700001327983 */ /* 0x000f220000300800 */
[----:B0-----:R-:W-:-:S02]  /*158870*/  F2FP.SATFINITE.E5M2.F32.PACK_AB_MERGE_C R3, R52, R40, RZ ;  /* 0x000000283403723e */ /* 0x001fc400048060ff */
[----:B------:R-:W-:-:S03]  /*158880*/  F2FP.SATFINITE.E5M2.F32.PACK_AB_MERGE_C R2, R56, R53, RZ ;  /* 0x000000353802723e */ /* 0x000fc600048060ff */
[----:B------:R-:W-:Y:S04]  /*158890*/  STL [R1+0x1640], R3 ;  /* 0x0016400301007387 */ /* 0x000fe80000100800 */
[----:B------:R-:W4:Y:S04]  /*1588a0*/  LDL.LU R56, [R1+0x1774] ;  /* 0x0017740001387983 */ /* 0x000f280000300800 */
[----:B------:R0:W-:Y:S02]  /*1588b0*/  STL [R1+0x163c], R2 ;  /* 0x00163c0201007387 */ /* 0x0001e40000100800 */
[----:B0-----:R-:W-:-:S05]  /*1588c0*/  IADD3 R2, P6, PT, R42, R25, RZ ;  /* 0x000000192a027210 */ /* 0x001fca0007fde0ff */
[----:B------:R-:W-:-:S05]  /*1588d0*/  IMAD.X R3, R36, 0x1, R24, P6 ;  /* 0x0000000124037824 */ /* 0x000fca00030e0618 */
[----:B------:R2:W-:Y:S04]  /*1588e0*/  STL.64 [R1+0x918], R2 ;  /* 0x0009180201007387 */ /* 0x0005e80000100a00 */
[----:B------:R-:W4:Y:S01]  /*1588f0*/  LDL.LU R46, [R1+0x1778] ;  /* 0x00177800012e7983 */ /* 0x000f220000300800 */
[----:B--2---:R-:W-:-:S03]  /*158900*/  F2FP.SATFINITE.E5M2.F32.PACK_AB_MERGE_C R2, R61, R43, RZ ;  /* 0x0000002b3d02723e */ /* 0x004fc600048060ff */
[----:B------:R-:W2:Y:S04]  /*158910*/  LDL.LU R61, [R1+0x177c] ;  /* 0x00177c00013d7983 */ /* 0x000ea80000300800 */
[----:B------:R0:W-:Y:S02]  /*158920*/  STL [R1+0x374], R2 ;  /* 0x0003740201007387 */ /* 0x0001e40000100800 */
[----:B0-----:R-:W-:Y:S02]  /*158930*/  IADD3 R2, P6, PT, R42, R23, RZ ;  /* 0x000000172a027210 */ /* 0x001fe40007fde0ff */
[----:B---3--:R-:W-:-:S03]  /*158940*/  F2FP.SATFINITE.E5M2.F32.PACK_AB_MERGE_C R0, R58, R0, RZ ;  /* 0x000000003a00723e */ /* 0x008fc600048060ff */
[----:B------:R-:W-:Y:S02]  /*158950*/  IMAD.X R3, R36, 0x1, R21, P6 ;  /* 0x0000000124037824 */ /* 0x000fe400030e0615 */
[----:B------:R0:W-:Y:S04]  /*158960*/  STL [R1+0x874], R0 ;  /* 0x0008740001007387 */ /* 0x0001e80000100800 */
[----:B------:R-:W3:Y:S04]  /*158970*/  LDL.LU R60, [R1+0x1660] ;  /* 0x00166000013c7983 */ /* 0x000ee80000300800 */
[----:B------:R-:W3:Y:S04]  /*158980*/  LDL.LU R37, [R1+0x1664] ;  /* 0x0016640001257983 */ /* 0x000ee80000300800 */
[----:B------:R1:W-:Y:S04]  /*158990*/  STL.64 [R1+0x8f0], R2 ;  /* 0x0008f00201007387 */ /* 0x0003e80000100a00 */
        /* <DEDUP_REMOVED lines=14> */
[----:B------:R-:W3:Y:S01]  /*158a80*/  LDL.LU R41, [R1+0xb1c] ;  /* 0x000b1c0001297983 */ /* 0x000ee20000300800 */
[----:B------:R-:W-:-:S03]  /*158a90*/  IADD3 R18, P6, PT, R42, R22, RZ ;  /* 0x000000162a127210 */ /* 0x000fc60007fde0ff */
[----:B------:R-:W3:Y:S04]  /*158aa0*/  LDL.LU R48, [R1+0x890] ;  /* 0x0008900001307983 */ /* 0x000ee80000300800 */
[----:B-1----:R-:W3:Y:S04]  /*158ab0*/  LDL.LU R2, [R1+0x894] ;  /* 0x0008940001027983 */ /* 0x002ee80000300800 */
[----:B------:R-:W3:Y:S04]  /*158ac0*/  LDL.LU R3, [R1+0x898] ;  /* 0x0008980001037983 */ /* 0x000ee80000300800 */
[----:B------:R-:W3:Y:S04]  /*158ad0*/  LDL.LU R47, [R1+0x89c] ;  /* 0x00089c00012f7983 */ /* 0x000ee80000300800 */
[----:B------:R-:W3:Y:S01]  /*158ae0*/  LDL.LU R45, [R1+0x64] ;  /* 0x00006400012d7983 */ /* 0x000ee20000300800 */
[----:B------:R-:W-:Y:S01]  /*158af0*/  IMAD.X R19, R36, 0x1, R20, P6 ;  /* 0x0000000124137824 */ /* 0x000fe200030e0614 */
[----:B----4-:R-:W-:-:S05]  /*158b00*/  F2FP.SATFINITE.E5M2.F32.PACK_AB_MERGE_C R56, R56, R50, RZ ;  /* 0x000000323838723e */ /* 0x010fca00048060ff */
[----:B------:R0:W-:Y:S04]  /*158b10*/  STL [R1+0x8314], R56 ;  /* 0x0083143801007387 */ /* 0x0001e80000100800 */
[----:B0-----:R-:W4:Y:S04]  /*158b20*/  LDL.LU R56, [R1+0xb14] ;  /* 0x000b140001387983 */ /* 0x001f280000300800 */
[----:B------:R0:W-:Y:S04]  /*158b30*/  STL [R1+0x84fc], R57 ;  /* 0x0084fc3901007387 */ /* 0x0001e80000100800 */
[----:B0-----:R-:W4:Y:S04]  /*158b40*/  LDL.LU R57, [R1+0xb10] ;  /* 0x000b100001397983 */ /* 0x001f280000300800 */
[----:B------:R-:W4:Y:S01]  /*158b50*/  LDL.LU R50, [R1+0x2c] ;  /* 0x00002c0001327983 */ /* 0x000f220000300800 */
[----:B--2---:R-:W-:-:S03]  /*158b60*/  F2FP.SATFINITE.E5M2.F32.PACK_AB_MERGE_C R61, R61, R46, RZ ;  /* 0x0000002e3d3d723e */ /* 0x004fc600048060ff */
[----:B------:R-:W2:Y:S04]  /*158b70*/  LDL.LU R46, [R1+0x5c] ;  /* 0x00005c00012e7983 */ /* 0x000ea80000300800 */
[----:B------:R0:W-:Y:S04]  /*158b80*/  STL [R1+0x8318], R61 ;  /* 0x0083183d01007387 */ /* 0x0001e80000100800 */
[----:B0-----:R-:W2:Y:S04]  /*158b90*/  LDL.LU R61, [R1+0xba4] ;  /* 0x000ba400013d7983 */ /* 0x001ea80000300800 */
[----:B------:R0:W-:Y:S04]  /*158ba0*/  STL.64 [R1+0x8e0], R18 ;  /* 0x0008e01201007387 */ /* 0x0001e80000100a00 */
[----:B0-----:R-:W2:Y:S01]  /*158bb0*/  LDL.LU.64 R18, [R1+0x8550] ;  /* 0x0085500001127983 */ /* 0x001ea20000300a00 */
[----:B---3--:R-:W-:-:S03]  /*158bc0*/  F2FP.SATFINITE.E5M2.F32.PACK_AB_MERGE_C R37, R37, R60, RZ ;  /* 0x0000003c2525723e */ /* 0x008fc600048060ff */
[----:B------:R-:W3:Y:S04]  /*158bd0*/  LDL.LU R60, [R1+0x854c] ;  /* 0x00854c00013c7983 */ /* 0x000ee80000300800 */
[----:B------:R0:W-:Y:S01]  /*158be0*/  STL [R1+0x1544], R37 ;  /* 0x0015442501007387 */ /* 0x0001e20000100800 */
[----:B------:R-:W-:-:S03]  /*158bf0*/  F2FP.SATFINITE.E5M2.F32.PACK_AB_MERGE_C R13, R13, R12, RZ ;  /* 0x0000000c0d0d723e */ /* 0x000fc600048060ff */
[----:B0-----:R-:W3:Y:S04]  /*158c00*/  LDL.LU R37, [R1+0x8548] ;  /* 0x0085480001257983 */ /* 0x001ee80000300800 */
[----:B------:R0:W-:Y:S01]  /*158c10*/  STL [R1+0x1540], R13 ;  /* 0x0015400d01007387 */ /* 0x0001e20000100800 */
[----:B------:R-:W-:Y:S02]  /*158c20*/  F2FP.SATFINITE.E5M2.F32.PACK_AB_MERGE_C R14, R14, R40, RZ ;  /* 0x000000280e0e723e */ /* 0x000fe400048060ff */
[----:B------:R-:W-:Y:S02]  /*158c30*/  F2FP.SATFINITE.E5M2.F32.PACK_AB_MERGE_C R59, R59, R15, RZ ;  /* 0x0000000f3b3b723e */ /* 0x000fe400048060ff */
[----:B------:R-:W-:Y:S02]  /*158c40*/  F2FP.SATFINITE.E5M2.F32.PACK_AB_MERGE_C R0, R0, R43, RZ ;  /* 0x0000002b0000723e */ /* 0x000fe400048060ff */
[----:B--2---:R-:W-:-:S05]  /*158c50*/  IADD3 R12, P6, PT, R42, R19, RZ ;  /* 0x000000132a0c7210 */ /* 0x004fca0007fde0ff */
[----:B0-----:R-:W-:-:S05]  /*158c60*/  IMAD.X R13, R36, 0x1, R17, P6 ;  /* 0x00000001240d7824 */ /* 0x001fca00030e0611 */
[----:B------:R0:W-:Y:S04]  /*158c70*/  STL.64 [R1+0x8d8], R12 ;  /* 0x0008d80c01007387 */ /* 0x0001e80000100a00 */
[----:B0-----:R-:W2:Y:S04]  /*158c80*/  LDL.LU.64 R12, [R1+0x8540] ;  /* 0x00854000010c7983 */ /* 0x001ea80000300a00 */
[----:B------:R-:W2:Y:S04]  /*158c90*/  LDL.LU R40, [R1+0x8538] ;  /* 0x0085380001287983 */ /* 0x000ea80000300800 */
[----:B------:R0:W-:Y:S04]  /*158ca0*/  STL [R1+0x814c], R59 ;  /* 0x00814c3b01007387 */ /* 0x0001e80000100800 */
[----:B------:R1:W-:Y:S04]  /*158cb0*/  STL [R1+0x1570], R14 ;  /* 0x0015700e01007387 */ /* 0x0003e80000100800 */
[----:B0-----:R-:W2:Y:S01]  /*158cc0*/  LDL.LU R59, [R1+0xba0] ;  /* 0x000ba000013b7983 */ /* 0x001ea20000300800 */
[----:B-1----:R-:W-:-:S05]  /*158cd0*/  IADD3 R14, P6, PT, R42, R18, RZ ;  /* 0x000000122a0e7210 */ /* 0x002fca0007fde0ff */
[----:B------:R-:W-:-:S05]  /*158ce0*/  IMAD.X R15, R36, 0x1, R16, P6 ;  /* 0x00000001240f7824 */ /* 0x000fca00030e0610 */
[----:B------:R0:W-:Y:S04]  /*158cf0*/  STL.64 [R1+0x8e8], R14 ;  /* 0x0008e80e01007387 */ /* 0x0001e80000100a00 */
[----:B0-----:R-:W3:Y:S04]  /*158d00*/  LDL.LU.64 R14, [R1+0x8530] ;  /* 0x00853000010e7983 */ /* 0x001ee80000300a00 */
[----:B------:R-:W3:Y:S04]  /*158d10*/  LDL.LU R43, [R1+0x852c] ;  /* 0x00852c00012b7983 */ /* 0x000ee80000300800 */
[----:B------:R0:W-:Y:S04]  /*158d20*/  STL [R1+0x1594], R0 ;  /* 0x0015940001007387 */ /* 0x0001e80000100800 */
[----:B0-----:R-:W3:Y:S01]  /*158d30*/  LDL.LU R0, [R1+0x8528] ;  /* 0x0085280001007983 */ /* 0x001ee20000300800 */
[----:B------:R-:W-:-:S05]  /*158d40*/  F2FP.SATFINITE.E5M2.F32.PACK_AB_MERGE_C R55, R55, R54, RZ ;  /* 0x000000363737723e */ /* 0x000fca00048060ff */
[----:B------:R0:W-:Y:S01]  /*158d50*/  STL [R1+0x1590], R55 ;  /* 0x0015903701007387 */ /* 0x0001e20000100800 */
[----:B----4-:R-:W-:Y:S02]  /*158d60*/  F2FP.SATFINITE.E5M2.F32.PACK_AB_MERGE_C R56, R56, R57, RZ ;  /* 0x000000393838723e */ /* 0x010fe400048060ff */
[----:B------:R-:W-:Y:S02]  /*158d70*/  F2FP.SATFINITE.E5M2.F32.PACK_AB_MERGE_C R41, R41, R49, RZ ;  /* 0x000000312929723e */ /* 0x000fe400048060ff */
[----:B------:R-:W-:Y:S02]  /*158d80*/  F2FP.SATFINITE.E5M2.F32.PACK_AB_MERGE_C R48, R2, R48, RZ ;  /* 0x000000300230723e */ /* 0x000fe400048060ff */
[----:B--2---:R-:W-:Y:S02]  /*158d90*/  F2FP.SATFINITE.E5M2.F32.PACK_AB_MERGE_C R61, R61, R59, RZ ;  /* 0x0000003b3d3d723e */ /* 0x004fe400048060ff */
[----:B------:R-:W-:Y:S02]  /*158da0*/  F2FP.SATFINITE.E5M2.F32.PACK_AB_MERGE_C R59, R53, R52, RZ ;  /* 0x00000034353b723e */ /* 0x000fe400048060ff */
[----:B---3--:R-:W-:-:S05]  /*158db0*/  IADD3 R54, P6, PT, R42, R15, RZ ;  /* 0x0000000f2a367210 */ /* 0x008fca0007fde0ff */
[----:B0-----:R-:W-:Y:S01]  /*158dc0*/  IMAD.X R55, R36, 0x1, R13, P6 ;  /* 0x0000000124377824 */ /* 0x001fe200030e060d */
[----:B------:R-:W-:-:S04]  /*158dd0*/  IADD3 R52, P6, PT, R42, R14, RZ ;  /* 0x0000000e2a347210 */ /* 0x000fc80007fde0ff */
[----:B------:R0:W-:Y:S01]  /*158de0*/  STL.64 [R1+0x8d0], R54 ;  /* 0x0008d03601007387 */ /* 0x0001e20000100a00 */
[----:B------:R-:W-:-:S03]  /*158df0*/  IMAD.X R53, R36, 0x1, R12, P6 ;  /* 0x0000000124357824 */ /* 0x000fc600030e060c */
[----:B0-----:R-:W2:Y:S04]  /*158e00*/  LDL.LU.64 R54, [R1+0x8520] ;  /* 0x0085200001367983 */ /* 0x001ea80000300a00 */
[----:B------:R-:W-:Y:S04]  /*158e10*/  STL [R1+0x15c0], R61 ;  /* 0x0015c03d01007387 */ /* 0x000fe80000100800 */
[----:B------:R-:W-:Y:S04]  /*158e20*/  STL [R1+0x15bc], R59 ;  /* 0x0015bc3b01007387 */ /* 0x000fe80000100800 */
[----:B------:R0:W-:Y:S04]  /*158e30*/  STL.64 [R1+0x8a0], R52 ;  /* 0x0008a03401007387 */ /* 0x0001e80000100a00 */
[----:B0-----:R-:W3:Y:S04]  /*158e40*/  LDL.LU.64 R52, [R1+0x8518] ;  /* 0x0085180001347983 */ /* 0x001ee80000300a00 */
[----:B------:R0:W-:Y:S04]  /*158e50*/  STL [R1+0x15e8], R56 ;  /* 0x0015e83801007387 */ /* 0x0001e80000100800 */
[----:B------:R1:W-:Y:S01]  /*158e60*/  STL [R1+0x15e4], R41 ;  /* 0x0015e42901007387 */ /* 0x0003e20000100800 */
[----:B0-----:R-:W-:-:S05]  /*158e70*/  IADD3 R56, P6, PT, R42, R11, RZ ;  /* 0x0000000b2a387210 */ /* 0x001fca0007fde0ff */
[----:B------:R-:W-:Y:S01]  /*158e80*/  IMAD.X R57, R36, 0x1, R10, P6 ;  /* 0x0000000124397824 */ /* 0x000fe200030e060a */
[----:B-1----:R-:W-:-:S04]  /*158e90*/  F2FP.SATFINITE.E5M2.F32.PACK_AB_MERGE_C R41, R47, R3, RZ ;  /* 0x000000032f29723e */ /* 0x002fc800048060ff */
[----:B------:R-:W-:Y:S04]  /*158ea0*/  STL.64 [R1+0x8c8], R56 ;  /* 0x0008c83801007387 */ /* 0x000fe80000100a00 */
[----:B------:R-:W-:Y:S04]  /*158eb0*/  STL [R1+0x1624], R48 ;  /* 0x0016243001007387 */ /* 0x000fe80000100800 */
[----:B------:R0:W-:Y:S02]  /*158ec0*/  STL [R1+0x1620], R41 ;  /* 0x0016202901007387 */ /* 0x0001e40000100800 */
[----:B0-----:R-:W-:-:S02]  /*158ed0*/  LOP3.LUT R41, R43, 0xffff, RZ, 0xc0, !PT ;  /* 0x0000ffff2b297812 */ /* 0x001fc400078ec0ff */
[----:B------:R-:W4:Y:S01]  /*158ee0*/  LDL.LU R43, [R1+0x8514] ;  /* 0x00851400012b7983 */ /* 0x000f220000300800 */
[----:B------:R-:W-:Y:S02]  /*158ef0*/  LOP3.LUT R2, R45, 0xffff, RZ, 0xc0, !PT ;  /* 0x0000ffff2d027812 */ /* 0x000fe400078ec0ff */
[----:B------:R-:W-:Y:S02]  /*158f00*/  LOP3.LUT R3, R40, 0xffff, RZ, 0xc0, !PT ;  /* 0x0000ffff28037812 */ /* 0x000fe400078ec0ff */
[----:B------:R-:W-:Y:S02]  /*158f10*/  LOP3.LUT R47, R50, 0xffff, RZ, 0xc0, !PT ;  /* 0x0000ffff322f7812 */ /* 0x000fe400078ec0ff */
[----:B------:R-:W-:Y:S02]  /*158f20*/  LOP3.LUT R45, R37, 0xffff, RZ, 0xc0, !PT ;  /* 0x0000ffff252d7812 */ /* 0x000fe400078ec0ff */
[----:B------:R-:W-:Y:S02]  /*158f30*/  PRMT R37, R3, 0x3340, R0 ;  /* 0x0000334003257816 */ /* 0x000fe40000000000 */
[----:B------:R-:W-:-:S02]  /*158f40*/  PRMT R40, R2, 0x3340, R47 ;  /* 0x0000334002287816 */ /* 0x000fc4000000002f */
[----:B------:R-:W-:Y:S02]  /*158f50*/  LOP3.LUT R46, R46, 0xffff, RZ, 0xc0, !PT ;  /* 0x0000ffff2e2e7812 */ /* 0x000fe400078ec0ff */
[----:B------:R-:W-:Y:S02]  /*158f60*/  PRMT R48, R40, 0x5410, R37 ;  /* 0x0000541028307816 */ /* 0x000fe40000000025 */
[----:B------:R-:W-:Y:S02]  /*158f70*/  PRMT R37, R45, 0x3340, R0 ;  /* 0x000033402d257816 */ /* 0x000fe40000000000 */
[----:B------:R-:W-:Y:S01]  /*158f80*/  PRMT R40, R46, 0x3340, R41 ;  /* 0x000033402e287816 */ /* 0x000fe20000000029 */
[----:B------:R0:W-:Y:S03]  /*158f90*/  STL [R1+0x177c], R48 ;  /* 0x00177c3001007387 */ /* 0x0001e60000100800 */
[----:B------:R-:W-:-:S02]  /*158fa0*/  PRMT R37, R40, 0x5410, R37 ;  /* 0x0000541028257816 */ /* 0x000fc40000000025 */
[----:B------:R-:W-:Y:S02]  /*158fb0*/  SHF.R.U32.HI R2, RZ, 0x8, R2 ;  /* 0x00000008ff027819 */ /* 0x000fe40000011602 */
[----:B------:R-:W-:Y:S01]  /*158fc0*/  SHF.R.U32.HI R40, RZ, 0x8, R47 ;  /* 0x00000008ff287819 */ /* 0x000fe2000001162f */
[----:B------:R1:W-:Y:S01]  /*158fd0*/  STL [R1+0x1778], R37 ;  /* 0x0017782501007387 */ /* 0x0003e20000100800 */
[----:B0-----:R-:W-:Y:S02]  /*158fe0*/  IADD3 R48, P6, PT, R42, R9, RZ ;  /* 0x000000092a307210 */ /* 0x001fe40007fde0ff */
[----:B------:R-:W-:-:S03]  /*158ff0*/  LOP3.LUT R40, R40, 0xffff, RZ, 0xc0, !PT ;  /* 0x0000ffff28287812 */ /* 0x000fc600078ec0ff */
[----:B------:R-:W-:Y:S01]  /*159000*/  IMAD.X R49, R36, 0x1, R8, P6 ;  /* 0x0000000124317824 */ /* 0x000fe200030e0608 */
[----:B-1----:R-:W-:Y:S02]  /*159010*/  SHF.R.U32.HI R37, RZ, 0x8, R41 ;  /* 0x00000008ff257819 */ /* 0x002fe40000011629 */
[----:B------:R-:W-:Y:S02]  /*159020*/  LOP3.LUT R41, R2, 0xffff, RZ, 0xc0, !PT ;  /* 0x0000ffff02297812 */ /* 0x000fe400078ec0ff */
[----:B------:R0:W-:Y:S01]  /*159030*/  STL.64 [R1+0x898], R48 ;  /* 0x0008983001007387 */ /* 0x0001e20000100a00 */
[----:B------:R-:W-:Y:S02]  /*159040*/  SHF.R.U32.HI R46, RZ, 0x8, R46 ;  /* 0x00000008ff2e7819 */ /* 0x000fe4000001162e */
[----:B------:R-:W-:Y:S01]  /*159050*/  PRMT R40, R41, 0x3340, R40 ;  /* 0x0000334029287816 */ /* 0x000fe20000000028 */
[----:B------:R-:W2:Y:S01]  /*159060*/  LDL.LU R2, [R1+0x44] ;  /* 0x0000440001027983 */ /* 0x000ea20000300800 */
[----:B------:R-:W-:-:S02]  /*159070*/  LOP3.LUT R46, R46, 0xffff, RZ, 0xc0, !PT ;  /* 0x0000ffff2e2e7812 */ /* 0x000fc400078ec0ff */
[----:B------:R-:W-:Y:S01]  /*159080*/  LOP3.LUT R37, R37, 0xffff, RZ, 0xc0, !PT ;  /* 0x0000ffff25257812 */ /* 0x000fe200078ec0ff */
[----:B------:R1:W-:Y:S03]  /*159090*/  STL [R1+0x1704], R40 ;  /* 0x0017042801007387 */ /* 0x0003e60000100800 */
[----:B------:R-:W-:Y:S01]  /*1590a0*/  PRMT R37, R46, 0x3340, R37 ;  /* 0x000033402e257816 */ /* 0x000fe20000000025 */
[----:B0-----:R-:W2:Y:S01]  /*1590b0*/  LDL.LU R48, [R1+0x8] ;  /* 0x0000080001307983 */ /* 0x001ea20000300800 */
[----:B-1----:R-:W-:-:S03]  /*1590c0*/  IADD3 R40, P6, PT, R42, R7, RZ ;  /* 0x000000072a287210 */ /* 0x002fc60007fde0ff */
[----:B------:R-:W-:Y:S02]  /*1590d0*/  STL [R1+0x1700], R37 ;  /* 0x0017002501007387 */ /* 0x000fe40000100800 */
[----:B------:R-:W-:-:S05]  /*1590e0*/  IMAD.X R41, R36, 0x1, R6, P6 ;  /* 0x0000000124297824 */ /* 0x000fca00030e0606 */
[----:B------:R0:W-:Y:S02]  /*1590f0*/  STL.64 [R1+0x890], R40 ;  /* 0x0008902801007387 */ /* 0x0001e40000100a00 */
[----:B0-----:R-:W-:-:S05]  /*159100*/  IADD3 R40, P6, PT, R42, R5, RZ ;  /* 0x000000052a287210 */ /* 0x001fca0007fde0ff */
[----:B------:R-:W-:Y:S01]  /*159110*/  IMAD.X R41, R36, 0x1, R4, P6 ;  /* 0x0000000124297824 */ /* 0x000fe200030e0604 */
[----:B------:R-:W-:-:S04]  /*159120*/  SHF.R.U32.HI R36, RZ, 0x8, R45 ;  /* 0x00000008ff247819 */ /* 0x000fc8000001162d */
[----:B------:R-:W-:Y:S01]  /*159130*/  LOP3.LUT R36, R36, 0xffff, RZ, 0xc0, !PT ;  /* 0x0000ffff24247812 */ /* 0x000fe200078ec0ff */
[----:B------:R0:W-:Y:S03]  /*159140*/  STL.64 [R1+0x888], R40 ;  /* 0x0008882801007387 */ /* 0x0001e60000100a00 */
[----:B------:R-:W-:Y:S02]  /*159150*/  PRMT R36, R36, 0x3340, R0 ;  /* 0x0000334024247816 */ /* 0x000fe40000000000 */
[----:B0-----:R-:W-:Y:S02]  /*159160*/  LOP3.LUT R41, R39, 0xffff, RZ, 0xc0, !PT ;  /* 0x0000ffff27297812 */ /* 0x001fe400078ec0ff */
[----:B---3--:R-:W-:Y:S02]  /*159170*/  LOP3.LUT R39, R53, 0xffff, RZ, 0xc0, !PT ;  /* 0x0000ffff35277812 */ /* 0x008fe400078ec0ff */
[----:B----4-:R-:W-:-:S02]  /*159180*/  LOP3.LUT R40, R43, 0xffff, RZ, 0xc0, !PT ;  /* 0x0000ffff2b287812 */ /* 0x010fc400078ec0ff */
[----:B------:R-:W3:Y:S02]  /*159190*/  LDL.LU R43, [R1+0x8510] ;  /* 0x00851000012b7983 */ /* 0x000ee40000300800 */
[----:B------:R-:W-:Y:S02]  /*1591a0*/  PRMT R37, R40, 0x3340, R39 ;  /* 0x0000334028257816 */ /* 0x000fe40000000027 */
[----:B------:R0:W-:Y:S02]  /*1591b0*/  STL [R1+0x1508], R36 ;  /* 0x0015082401007387 */ /* 0x0001e40000100800 */
[----:B0-----:R-:W-:-:S04]  /*1591c0*/  PRMT R36, R41, 0x3340, R0 ;  /* 0x0000334029247816 */ /* 0x001fc80000000000 */
[----:B------:R-:W-:Y:S02]  /*1591d0*/  PRMT R37, R37, 0x5410, R36 ;  /* 0x0000541025257816 */ /* 0x000fe40000000024 */
[----:B------:R-:W-:Y:S02]  /*1591e0*/  SHF.R.U32.HI R36, RZ, 0x8, R3 ;  /* 0x00000008ff247819 */ /* 0x000fe40000011603 */
[----:B------:R-:W4:Y:S04]  /*1591f0*/  LDL.LU R3, [R1+0x174] ;  /* 0x0001740001037983 */ /* 0x000f280000300800 */
[----:B------:R0:W-:Y:S04]  /*159200*/  STL [R1+0x1774], R37 ;  /* 0x0017742501007387 */ /* 0x0001e80000100800 */
[----:B------:R-:W4:Y:S04]  /*159210*/  LDL.LU R47, [R1+0xf0] ;  /* 0x0000f000012f7983 */ /* 0x000f280000300800 */
[----:B------:R-:W4:Y:S04]  /*159220*/  LDL.LU R45, [R1+0x12c] ;  /* 0x00012c00012d7983 */ /* 0x000f280000300800 */
[----:B------:R-:W4:Y:S04]  /*159230*/  LDL.LU R50, [R1+0x170] ;  /* 0x0001700001327983 */ /* 0x000f280000300800 */
[----:B------:R-:W4:Y:S04]  /*159240*/  LDL.LU R46, [R1+0xec] ;  /* 0x0000ec00012e7983 */ /* 0x000f280000300800 */
[----:B------:R-:W4:Y:S01]  /*159250*/  LDL.LU R53, [R1+0x128] ;  /* 0x0001280001357983 */ /* 0x000f220000300800 */
[----:B0-----:R-:W-:-:S02]  /*159260*/  SHF.R.U32.HI R37, RZ, 0x8, R40 ;  /* 0x00000008ff257819 */ /* 0x001fc40000011628 */
[----:B------:R-:W-:Y:S02]  /*159270*/  SHF.R.U32.HI R40, RZ, 0x8, R39 ;  /* 0x00000008ff287819 */ /* 0x000fe40000011627 */
[----:B------:R-:W-:Y:S02]  /*159280*/  LOP3.LUT R39, R36, 0xffff, RZ, 0xc0, !PT ;  /* 0x0000ffff24277812 */ /* 0x000fe400078ec0ff */
[----:B------:R-:W-:Y:S02]  /*159290*/  LOP3.LUT R37, R37, 0xffff, RZ, 0xc0, !PT ;  /* 0x0000ffff25257812 */ /* 0x000fe400078ec0ff */
[----:B------:R-:W-:Y:S02]  /*1592a0*/  LOP3.LUT R36, R40, 0xffff, RZ, 0xc0, !PT ;  /* 0x0000ffff28247812 */ /* 0x000fe400078ec0ff */
[----:B------:R-:W-:Y:S02]  /*1592b0*/  PRMT R40, R39, 0x3340, R0 ;  /* 0x0000334027287816 */ /* 0x000fe40000000000 */
[----:B------:R-:W-:-:S02]  /*1592c0*/  PRMT R36, R37, 0x3340, R36 ;  /* 0x0000334025247816 */ /* 0x000fc40000000024 */
[----:B--2---:R-:W-:Y:S02]  /*1592d0*/  LOP3.LUT R39, R2, 0xffff, RZ, 0xc0, !PT ;  /* 0x0000ffff02277812 */ /* 0x004fe400078ec0ff */
[----:B------:R-:W-:Y:S02]  /*1592e0*/  LOP3.LUT R2, R38, 0xffff, RZ, 0xc0, !PT ;  /* 0x0000ffff26027812 */ /* 0x000fe400078ec0ff */
[----:B------:R-:W-:Y:S01]  /*1592f0*/  LOP3.LUT R38, R48, 0xffff, RZ, 0xc0, !PT ;  /* 0x0000ffff30267812 */ /* 0x000fe200078ec0ff */
[----:B------:R-:W-:Y:S03]  /*159300*/  STL [R1+0x1504], R40 ;  /* 0x0015042801007387 */ /* 0x000fe60000100800 */
[----:B------:R-:W-:Y:S01]  /*159310*/  PRMT R37, R39, 0x3340, R38 ;  /* 0x0000334027257816 */ /* 0x000fe20000000026 */
[----:B------:R0:W-:Y:S01]  /*159320*/  STL [R1+0x16fc], R36 ;  /* 0x0016fc2401007387 */ /* 0x0001e20000100800 */
[----:B------:R-:W-:-:S03]  /*159330*/  SHF.R.U32.HI R41, RZ, 0x8, R41 ;  /* 0x00000008ff297819 */ /* 0x000fc60000011629 */
[----:B------:R1:W-:Y:S01]  /*159340*/  STL [R1+0x1788], R2 ;  /* 0x0017880201007387 */ /* 0x0003e20000100800 */
[----:B0-----:R-:W-:Y:S02]  /*159350*/  PRMT R36, R2, 0x3340, R0 ;  /* 0x0000334002247816 */ /* 0x001fe40000000000 */
[----:B------:R-:W-:Y:S02]  /*159360*/  SHF.R.U32.HI R40, RZ, 0x8, R39 ;  /* 0x00000008ff287819 */ /* 0x000fe40000011627 */
[----:B-1----:R-:W-:Y:S02]  /*159370*/  PRMT R2, R37, 0x5410, R36 ;  /* 0x0000541025027816 */ /* 0x002fe40000000024 */
[----:B------:R-:W-:Y:S02]  /*159380*/  SHF.R.U32.HI R37, RZ, 0x8, R38 ;  /* 0x00000008ff257819 */ /* 0x000fe40000011626 */
[----:B------:R-:W-:Y:S01]  /*159390*/  LOP3.LUT R39, R41, 0xffff, RZ, 0xc0, !PT ;  /* 0x0000ffff29277812 */ /* 0x000fe200078ec0ff */
[----:B------:R0:W-:Y:S01]  /*1593a0*/  STL [R1+0x1770], R2 ;  /* 0x0017700201007387 */ /* 0x0001e20000100800 */
[----:B------:R-:W-:-:S02]  /*1593b0*/  LOP3.LUT R38, R40, 0xffff, RZ, 0xc0, !PT ;  /* 0x0000ffff28267812 */ /* 0x000fc400078ec0ff */
[----:B------:R-:W-:Y:S02]  /*1593c0*/  LOP3.LUT R37, R37, 0xffff, RZ, 0xc0, !PT ;  /* 0x0000ffff25257812 */ /* 0x000fe400078ec0ff */
[----:B0-----:R-:W-:Y:S02]  /*1593d0*/  PRMT R2, R39, 0x3340, R0 ;  /* 0x0000334027027816 */ /* 0x001fe40000000000 */
[----:B------:R-:W-:Y:S02]  /*1593e0*/  PRMT R37, R38, 0x3340, R37 ;  /* 0x0000334026257816 */ /* 0x000fe40000000025 */
[----:B---3--:R-:W-:Y:S02]  /*1593f0*/  SHF.R.S32.HI R36, RZ, 0x1f, R43 ;  /* 0x0000001fff247819 */ /* 0x008fe4000001142b */
[----:B------:R-:W-:-:S05]  /*159400*/  IADD3 R48, P6, PT, R43, R35, RZ ;  /* 0x000000232b307210 */ /* 0x000fca0007fde0ff */
[----:B------:R-:W-:-:S05]  /*159410*/  IMAD.X R49, R36, 0x1, R34, P6 ;  /* 0x0000000124317824 */ /* 0x000fca00030e0622 */
[----:B------:R-:W-:Y:S04]  /*159420*/  STL.64 [R1+0x8c0], R48 ;  /* 0x0008c03001007387 */ /* 0x000fe80000100a00 */
[----:B------:R0:W-:Y:S01]  /*159430*/  STL [R1+0x1500], R2 ;  /* 0x0015000201007387 */ /* 0x0001e20000100800 */
[----:B----4-:R-:W-:-:S03]  /*159440*/  LOP3.LUT R42, R3, 0xffff, RZ, 0xc0, !PT ;  /* 0x0000ffff032a7812 */ /* 0x010fc600078ec0ff */
[----:B------:R1:W-:Y:S01]  /*159450*/  STL [R1+0x171c], R37 ;  /* 0x00171c2501007387 */ /* 0x0003e20000100800 */
[----:B0-----:R-:W-:Y:S02]  /*159460*/  LOP3.LUT R2, R47, 0xffff, RZ, 0xc0, !PT ;  /* 0x0000ffff2f027812 */ /* 0x001fe400078ec0ff */
[----:B------:R-:W-:Y:S02]  /*159470*/  LOP3.LUT R41, R45, 0xffff, RZ, 0xc0, !PT ;  /* 0x0000ffff2d297812 */ /* 0x000fe400078ec0ff */
[----:B-1----:R-:W-:Y:S02]  /*159480*/  PRMT R37, R2, 0x3340, R0 ;  /* 0x0000334002257816 */ /* 0x002fe40000000000 */
[----:B------:R-:W-:-:S04]  /*159490*/  PRMT R38, R42, 0x3340, R41 ;  /* 0x000033402a267816 */ /* 0x000fc80000000029 */
[----:B------:R-:W-:Y:S02]  /*1594a0*/  PRMT R45, R38, 0x5410, R37 ;  /* 0x00005410262d7816 */ /* 0x000fe40000000025 */
[----:B------:R-:W-:Y:S02]  /*1594b0*/  LOP3.LUT R3, R46, 0xffff, RZ, 0xc0, !PT ;  /* 0x0000ffff2e037812 */ /* 0x000fe400078ec0ff */
[----:B------:R-:W2:Y:S01]  /*1594c0*/  LDL.LU R46, [R1+0x14c] ;  /* 0x00014c00012e7983 */ /* 0x000ea20000300800 */
[----:B------:R-:W-:-:S03]  /*1594d0*/  LOP3.LUT R39, R53, 0xffff, RZ, 0xc0, !PT ;  /* 0x0000ffff35277812 */ /* 0x000fc600078ec0ff */
[----:B------:R-:W-:Y:S04]  /*1594e0*/  STL [R1+0x176c], R45 ;  /* 0x00176c2d01007387 */ /* 0x000fe80000100800 */
[----:B------:R-:W3:Y:S04]  /*1594f0*/  LDL.LU R49, [R1+0xd0] ;  /* 0x0000d00001317983 */ /* 0x000ee80000300800 */
[----:B------:R-:W4:Y:S01]  /*159500*/  LDL.LU R53, [R1+0x10c] ;  /* 0x00010c0001357983 */ /* 0x000f220000300800 */
[----:B------:R-:W-:Y:S02]  /*159510*/  LOP3.LUT R40, R50, 0xffff, RZ, 0xc0, !PT ;  /* 0x0000ffff32287812 */ /* 0x000fe400078ec0ff */
[----:B------:R-:W-:-:S02]  /*159520*/  PRMT R37, R3, 0x3340, R0 ;  /* 0x0000334003257816 */ /* 0x000fc40000000000 */
[----:B------:R-:W-:-:S04]  /*159530*/  PRMT R38, R40, 0x3340, R39 ;  /* 0x0000334028267816 */ /* 0x000fc80000000027 */
[----:B------:R-:W-:Y:S02]  /*159540*/  PRMT R37, R38, 0x5410, R37 ;  /* 0x0000541026257816 */ /* 0x000fe40000000025 */
[----:B------:R-:W-:Y:S02]  /*159550*/  IADD3 R56, P6, PT, R43, R33, RZ ;  /* 0x000000212b387210 */ /* 0x000fe40007fde0ff */
[----:B------:R-:W-:Y:S02]  /*159560*/  SHF.R.U32.HI R42, RZ, 0x8, R42 ;  /* 0x00000008ff2a7819 */ /* 0x000fe4000001162a */
[----:B------:R-:W-:Y:S01]  /*159570*/  SHF.R.U32.HI R38, RZ, 0x8, R41 ;  /* 0x00000008ff267819 */ /* 0x000fe20000011629 */
[----:B------:R0:W-:Y:S01]  /*159580*/  STL [R1+0x1768], R37 ;  /* 0x0017682501007387 */ /* 0x0001e20000100800 */
[----:B------:R-:W-:Y:S02]  /*159590*/  IMAD.X R57, R36, 0x1, R31, P6 ;  /* 0x0000000124397824 */ /* 0x000fe400030e061f */
[----:B------:R-:W-:-:S02]  /*1595a0*/  LOP3.LUT R38, R38, 0xffff, RZ, 0xc0, !PT ;  /* 0x0000ffff26267812 */ /* 0x000fc400078ec0ff */
[----:B0-----:R-:W-:Y:S02]  /*1595b0*/  SHF.R.U32.HI R37, RZ, 0x8, R39 ;  /* 0x00000008ff257819 */ /* 0x001fe40000011627 */
[----:B------:R-:W-:Y:S01]  /*1595c0*/  LOP3.LUT R39, R42, 0xffff, RZ, 0xc0, !PT ;  /* 0x0000ffff2a277812 */ /* 0x000fe200078ec0ff */
[----:B------:R-:W-:Y:S01]  /*1595d0*/  STL.64 [R1+0x8b8], R56 ;  /* 0x0008b83801007387 */ /* 0x000fe20000100a00 */
[----:B------:R-:W-:Y:S02]  /*1595e0*/  SHF.R.U32.HI R40, RZ, 0x8, R40 ;  /* 0x00000008ff287819 */ /* 0x000fe40000011628 */
[----:B------:R-:W-:Y:S01]  /*1595f0*/  PRMT R38, R39, 0x3340, R38 ;  /* 0x0000334027267816 */ /* 0x000fe20000000026 */
[----:B------:R-:W3:Y:S01]  /*159600*/  LDL.LU R48, [R1+0x154] ;  /* 0x0001540001307983 */ /* 0x000ee20000300800 */
[----:B------:R-:W-:-:S03]  /*159610*/  LOP3.LUT R40, R40, 0xffff, RZ, 0xc0, !PT ;  /* 0x0000ffff28287812 */ /* 0x000fc600078ec0ff */
[----:B------:R-:W3:Y:S01]  /*159620*/  LDL.LU R50, [R1+0x110] ;  /* 0x0001100001327983 */ /* 0x000ee20000300800 */
[----:B------:R-:W-:-:S03]  /*159630*/  LOP3.LUT R37, R37, 0xffff, RZ, 0xc0, !PT ;  /* 0x0000ffff25257812 */ /* 0x000fc600078ec0ff */
[----:B------:R0:W-:Y:S01]  /*159640*/  STL [R1+0x16f4], R38 ;  /* 0x0016f42601007387 */ /* 0x0001e20000100800 */
[----:B------:R-:W-:Y:S02]  /*159650*/  PRMT R37, R40, 0x3340, R37 ;  /* 0x0000334028257816 */ /* 0x000fe40000000025 */
[----:B0-----:R-:W-:-:S03]  /*159660*/  IADD3 R38, P6, PT, R43, R32, RZ ;  /* 0x000000202b267210 */ /* 0x001fc60007fde0ff */
[----:B------:R0:W-:Y:S02]  /*159670*/  STL [R1+0x16f0], R37 ;  /* 0x0016f02501007387 */ /* 0x0001e40000100800 */
[----:B------:R-:W-:-:S05]  /*159680*/  IMAD.X R39, R36, 0x1, R30, P6 ;  /* 0x0000000124277824 */ /* 0x000fca00030e061e */
[----:B------:R1:W-:Y:S01]  /*159690*/  STL.64 [R1+0x8b0], R38 ;  /* 0x0008b02601007387 */ /* 0x0003e20000100a00 */
[----:B0-----:R-:W-:-:S04]  /*1596a0*/  SHF.R.U32.HI R37, RZ, 0x8, R2 ;  /* 0x00000008ff257819 */ /* 0x001fc80000011602 */
[----:B------:R-:W-:Y:S02]  /*1596b0*/  LOP3.LUT R37, R37, 0xffff, RZ, 0xc0, !PT ;  /* 0x0000ffff25257812 */ /* 0x000fe400078ec0ff */
[----:B-1----:R-:W-:-:S04]  /*1596c0*/  SHF.R.U32.HI R38, RZ, 0x8, R3 ;  /* 0x00000008ff267819 */ /* 0x002fc80000011603 */
[----:B------:R-:W-:Y:S02]  /*1596d0*/  LOP3.LUT R38, R38, 0xffff, RZ, 0xc0, !PT ;  /* 0x0000ffff26267812 */ /* 0x000fe400078ec0ff */
[--C-:B------:R-:W-:Y:S02]  /*1596e0*/  PRMT R3, R37, 0x3340, R0.reuse ;  /* 0x0000334025037816 */ /* 0x100fe40000000000 */
[----:B------:R-:W-:-:S05]  /*1596f0*/  PRMT R2, R38, 0x3340, R0 ;  /* 0x0000334026027816 */ /* 0x000fca0000000000 */
[----:B------:R0:W-:Y:S04]  /*159700*/  STL [R1+0x14f4], R2 ;  /* 0x0014f40201007387 */ /* 0x0001e80000100800 */
[----:B0-----:R-:W3:Y:S04]  /*159710*/  LDL.LU R2, [R1+0x228] ;  /* 0x0002280001027983 */ /* 0x001ee80000300800 */
[----:B------:R0:W-:Y:S04]  /*159720*/  STL [R1+0x14f0], R3 ;  /* 0x0014f00301007387 */ /* 0x0001e80000100800 */
[----:B0-----:R-:W3:Y:S04]  /*159730*/  LDL.LU R3, [R1+0x1e4] ;  /* 0x0001e40001037983 */ /* 0x001ee80000300800 */
[----:B------:R-:W3:Y:S04]  /*159740*/  LDL.LU R47, [R1+0x208] ;  /* 0x00020800012f7983 */ /* 0x000ee80000300800 */
[----:B------:R-:W3:Y:S01]  /*159750*/  LDL.LU R45, [R1+0x224] ;  /* 0x00022400012d7983 */ /* 0x000ee20000300800 */
[----:B--2---:R-:W-:-:S03]  /*159760*/  LOP3.LUT R40, R46, 0xffff, RZ, 0xc0, !PT ;  /* 0x0000ffff2e287812 */ /* 0x004fc600078ec0ff */
[----:B------:R-:W2:Y:S01]  /*159770*/  LDL.LU R46, [R1+0x1e0] ;  /* 0x0001e000012e7983 */ /* 0x000ea20000300800 */
[----:B----4-:R-:W-:-:S03]  /*159780*/  LOP3.LUT R39, R53, 0xffff, RZ, 0xc0, !PT ;  /* 0x0000ffff35277812 */ /* 0x010fc600078ec0ff */
[----:B------:R-:W4:Y:S01]  /*159790*/  LDL.LU R53, [R1+0x200] ;  /* 0x0002000001357983 */ /* 0x000f220000300800 */
[----:B---3--:R-:W-:Y:S02]  /*1597a0*/  LOP3.LUT R41, R49, 0xffff, RZ, 0xc0, !PT ;  /* 0x0000ffff31297812 */ /* 0x008fe400078ec0ff */
[----:B------:R-:W-:Y:S02]  /*1597b0*/  PRMT R38, R40, 0x3340, R39 ;  /* 0x0000334028267816 */ /* 0x000fe40000000027 */
[----:B------:R-:W-:-:S04]  /*1597c0*/  PRMT R37, R41, 0x3340, R0 ;  /* 0x0000334029257816 */ /* 0x000fc80000000000 */
[----:B------:R-:W-:Y:S02]  /*1597d0*/  PRMT R37, R38, 0x5410, R37 ;  /* 0x0000541026257816 */ /* 0x000fe40000000025 */
[----:B------:R-:W-:-:S03]  /*1597e0*/  SHF.R.U32.HI R38, RZ, 0x8, R40 ;  /* 0x00000008ff267819 */ /* 0x000fc60000011628 */
[----:B------:R0:W-:Y:S01]  /*1597f0*/  STL [R1+0x1764], R37 ;  /* 0x0017642501007387 */ /* 0x0001e20000100800 */
[----:B------:R-:W-:Y:S02]  /*159800*/  IADD3 R56, P6, PT, R43, R29, RZ ;  /* 0x0000001d2b387210 */ /* 0x000fe40007fde0ff */
[----:B------:R-:W-:Y:S02]  /*159810*/  LOP3.LUT R38, R38, 0xffff, RZ, 0xc0, !PT ;  /* 0x0000ffff26267812 */ /* 0x000fe400078ec0ff */
[----:B0-----:R-:W-:Y:S01]  /*159820*/  SHF.R.U32.HI R37, RZ, 0x8, R39 ;  /* 0x00000008ff257819 */ /* 0x001fe20000011627 */
[----:B------:R-:W-:-:S03]  /*159830*/  IMAD.X R57, R36, 0x1, R27, P6 ;  /* 0x0000000124397824 */ /* 0x000fc600030e061b */
[----:B------:R-:W-:-:S04]  /*159840*/  LOP3.LUT R37, R37, 0xffff, RZ, 0xc0, !PT ;  /* 0x0000ffff25257812 */ /* 0x000fc800078ec0ff */
[----:B------:R-:W-:Y:S02]  /*159850*/  PRMT R39, R38, 0x3340, R37 ;  /* 0x0000334026277816 */ /* 0x000fe40000000025 */
[----:B------:R-:W-:Y:S02]  /*159860*/  LOP3.LUT R38, R48, 0xffff, RZ, 0xc0, !PT ;  /* 0x0000ffff30267812 */ /* 0x000fe400078ec0ff */
[----:B------:R-:W-:Y:S01]  /*159870*/  LOP3.LUT R37, R50, 0xffff, RZ, 0xc0, !PT ;  /* 0x0000ffff32257812 */ /* 0x000fe200078ec0ff */
[----:B------:R-:W-:Y:S01]  /*159880*/  STL.64 [R1+0x8a8], R56 ;  /* 0x0008a83801007387 */ /* 0x000fe20000100a00 */
[----:B------:R-:W-:Y:S02]  /*159890*/  SHF.R.U32.HI R40, RZ, 0x8, R38 ;  /* 0x00000008ff287819 */ /* 0x000fe40000011626 */
[--C-:B------:R-:W-:Y:S01]  /*1598a0*/  PRMT R50, R38, 0x3340, R37.reuse ;  /* 0x0000334026327816 */ /* 0x100fe20000000025 */
[----:B------:R0:W-:Y:S01]  /*1598b0*/  STL [R1+0x16e8], R39 ;  /* 0x0016e82701007387 */ /* 0x0001e20000100800 */
[----:B------:R-:W-:-:S02]  /*1598c0*/  SHF.R.U32.HI R37, RZ, 0x8, R37 ;  /* 0x00000008ff257819 */ /* 0x000fc40000011625 */
[----:B------:R-:W-:Y:S02]  /*1598d0*/  LOP3.LUT R38, R40, 0xffff, RZ, 0xc0, !PT ;  /* 0x0000ffff28267812 */ /* 0x000fe400078ec0ff */
[----:B------:R-:W-:Y:S02]  /*1598e0*/  LOP3.LUT R37, R37, 0xffff, RZ, 0xc0, !PT ;  /* 0x0000ffff25257812 */ /* 0x000fe400078ec0ff */
[----:B0-----:R-:W-:-:S04]  /*1598f0*/  SHF.R.U32.HI R39, RZ, 0x8, R41 ;  /* 0x00000008ff277819 */ /* 0x001fc80000011629 */
[----:B------:R-:W-:Y:S02]  /*159900*/  LOP3.LUT R39, R39, 0xffff, RZ, 0xc0, !PT ;  /* 0x0000ffff27277812 */ /* 0x000fe400078ec0ff */
[----:B------:R-:W-:Y:S02]  /*159910*/  PRMT R37, R38, 0x3340, R37 ;  /* 0x0000334026257816 */ /* 0x000fe40000000025 */
[----:B------:R-:W-:Y:S01]  /*159920*/  PRMT R39, R39, 0x3340, R0 ;  /* 0x0000334027277816 */ /* 0x000fe20000000000 */
[----:B------:R-:W-:Y:S04]  /*159930*/  STL [R1+0x8384], R50 ;  /* 0x0083843201007387 */ /* 0x000fe80000100800 */
[----:B------:R4:W-:Y:S04]  /*159940*/  STL [R1+0x14e4], R39 ;  /* 0x0014e42701007387 */ /* 0x0009e80000100800 */
[----:B------:R0:W-:Y:S04]  /*159950*/  STL [R1+0x1708], R37 ;  /* 0x0017082501007387 */ /* 0x0001e80000100800 */
[----:B------:R-:W3:Y:S04]  /*159960*/  LDL.LU R49, [R1+0x218] ;  /* 0x0002180001317983 */ /* 0x000ee80000300800 */
[----:B------:R-:W3:Y:S01]  /*159970*/  LDL.LU R48, [R1+0x1d0] ;  /* 0x0001d00001307983 */ /* 0x000ee20000300800 */
[----:B------:R-:W-:-:S03]  /*159980*/  LOP3.LUT R41, R47, 0xffff, RZ, 0xc0, !PT ;  /* 0x0000ffff2f297812 */ /* 0x000fc600078ec0ff */
[----:B------:R-:W3:Y:S01]  /*159990*/  LDL.LU R47, [R1+0x1f4] ;  /* 0x0001f400012f7983 */ /* 0x000ee20000300800 */
[----:B------:R-:W-:-:S03]  /*1599a0*/  LOP3.LUT R40, R45, 0xffff, RZ, 0xc0, !PT ;  /* 0x0000ffff2d287812 */ /* 0x000fc600078ec0ff */
[----:B------:R-:W3:Y:S01]  /*1599b0*/  LDL.LU R45, [R1+0x2d0] ;  /* 0x0002d000012d7983 */ /* 0x000ee20000300800 */
[----:B--2---:R-:W-:Y:S02]  /*1599c0*/  LOP3.LUT R56, R46, 0xffff, RZ, 0xc0, !PT ;  /* 0x0000ffff2e387812 */ /* 0x004fe400078ec0ff */
[----:B----4-:R-:W-:Y:S02]  /*1599d0*/  LOP3.LUT R39, R53, 0xffff, RZ, 0xc0, !PT ;  /* 0x0000ffff35277812 */ /* 0x010fe400078ec0ff */
[----:B------:R-:W2:Y:S04]  /*1599e0*/  LDL.LU R53, [R1+0x288] ;  /* 0x0002880001357983 */ /* 0x000ea80000300800 */
[----:B------:R-:W4:Y:S01]  /*1599f0*/  LDL.LU R46, [R1+0x2a8] ;  /* 0x0002a800012e7983 */ /* 0x000f220000300800 */
[----:B------:R-:W-:-:S02]  /*159a00*/  LOP3.LUT R42, R2, 0xffff, RZ, 0xc0, !PT ;  /* 0x0000ffff022a7812 */ /* 0x000fc400078ec0ff */
[----:B------:R-:W-:Y:S02]  /*159a10*/  LOP3.LUT R50, R3, 0xffff, RZ, 0xc0, !PT ;  /* 0x0000ffff03327812 */ /* 0x000fe400078ec0ff */
[----:B------:R-:W-:Y:S02]  /*159a20*/  PRMT R38, R42, 0x3340, R41 ;  /* 0x000033402a267816 */ /* 0x000fe40000000029 */
[----:B0-----:R-:W-:-:S04]  /*159a30*/  PRMT R37, R50, 0x3340, R0 ;  /* 0x0000334032257816 */ /* 0x001fc80000000000 */
[----:B------:R-:W-:Y:S02]  /*159a40*/  PRMT R2, R38, 0x5410, R37 ;  /* 0x0000541026027816 */ /* 0x000fe40000000025 */
[----:B------:R-:W-:Y:S02]  /*159a50*/  PRMT R37, R56, 0x3340, R0 ;  /* 0x0000334038257816 */ /* 0x000fe40000000000 */
[----:B------:R-:W-:-:S04]  /*159a60*/  PRMT R38, R40, 0x3340, R39 ;  /* 0x0000334028267816 */ /* 0x000fc80000000027 */
[----:B------:R-:W-:Y:S01]  /*159a70*/  PRMT R37, R38, 0x5410, R37 ;  /* 0x0000541026257816 */ /* 0x000fe20000000025 */
[----:B------:R0:W-:Y:S01]  /*159a80*/  STL [R1+0x1760], R2 ;  /* 0x0017600201007387 */ /* 0x0001e20000100800 */
[----:B------:R-:W-:Y:S02]  /*159a90*/  SHF.R.U32.HI R42, RZ, 0x8, R42 ;  /* 0x00000008ff2a7819 */ /* 0x000fe4000001162a */
[----:B------:R-:W-:Y:S01]  /*159aa0*/  SHF.R.U32.HI R38, RZ, 0x8, R41 ;  /* 0x00000008ff267819 */ /* 0x000fe20000011629 */
[----:B------:R1:W-:Y:S01]  /*159ab0*/  STL [R1+0x175c], R37 ;  /* 0x00175c2501007387 */ /* 0x0003e20000100800 */
[----:B------:R-:W-:Y:S02]  /*159ac0*/  SHF.R.U32.HI R40, RZ, 0x8, R40 ;  /* 0x00000008ff287819 */ /* 0x000fe40000011628 */
[----:B------:R-:W-:Y:S02]  /*159ad0*/  LOP3.LUT R38, R38, 0xffff, RZ, 0xc0, !PT ;  /* 0x0000ffff26267812 */ /* 0x000fe400078ec0ff */
[----:B0-----:R-:W-:-:S02]  /*159ae0*/  IADD3 R2, P6, PT, R43, R28, RZ ;  /* 0x0000001c2b027210 */ /* 0x001fc40007fde0ff */
[----:B-1----:R-:W-:Y:S02]  /*159af0*/  SHF.R.U32.HI R37, RZ, 0x8, R39 ;  /* 0x00000008ff257819 */ /* 0x002fe40000011627 */
[----:B------:R-:W-:Y:S01]  /*159b00*/  LOP3.LUT R39, R42, 0xffff, RZ, 0xc0, !PT ;  /* 0x0000ffff2a277812 */ /* 0x000fe200078ec0ff */
[----:B------:R-:W-:Y:S01]  /*159b10*/  IMAD.X R3, R36, 0x1, R26, P6 ;  /* 0x0000000124037824 */ /* 0x000fe200030e061a */
[----:B------:R-:W-:Y:S02]  /*159b20*/  LOP3.LUT R40, R40, 0xffff, RZ, 0xc0, !PT ;  /* 0x0000ffff28287812 */ /* 0x000fe400078ec0ff */
[----:B------:R-:W-:Y:S02]  /*159b30*/  PRMT R41, R39, 0x3340, R38 ;  /* 0x0000334027297816 */ /* 0x000fe40000000026 */
[----:B------:R-:W-:Y:S02]  /*159b40*/  LOP3.LUT R37, R37, 0xffff, RZ, 0xc0, !PT ;  /* 0x0000ffff25257812 */ /* 0x000fe400078ec0ff */
[----:B------:R-:W-:-:S02]  /*159b50*/  IADD3 R38, P6, PT, R43, R25, RZ ;  /* 0x000000192b267210 */ /* 0x000fc40007fde0ff */
[----:B------:R-:W-:Y:S01]  /*159b60*/  PRMT R37, R40, 0x3340, R37 ;  /* 0x0000334028257816 */ /* 0x000fe20000000025 */
[----:B------:R0:W-:Y:S02]  /*159b70*/  STL.64 [R1+0x910], R2 ;  /* 0x0009100201007387 */ /* 0x0001e40000100a00 */
[----:B------:R-:W-:Y:S02]  /*159b80*/  IMAD.X R39, R36, 0x1, R24, P6 ;  /* 0x0000000124277824 */ /* 0x000fe400030e0618 */
[----:B0-----:R-:W4:Y:S04]  /*159b90*/  LDL.LU.64 R2, [R1+0x8508] ;  /* 0x0085080001027983 */ /* 0x001f280000300a00 */
[----:B------:R-:W-:Y:S04]  /*159ba0*/  STL [R1+0x16dc], R41 ;  /* 0x0016dc2901007387 */ /* 0x000fe80000100800 */
[----:B------:R0:W-:Y:S04]  /*159bb0*/  STL [R1+0x16d4], R37 ;  /* 0x0016d42501007387 */ /* 0x0001e80000100800 */
[----:B------:R1:W-:Y:S01]  /*159bc0*/  STL.64 [R1+0x908], R38 ;  /* 0x0009082601007387 */ /* 0x0003e20000100a00 */
[----:B0-----:R-:W-:-:S02]  /*159bd0*/  SHF.R.U32.HI R37, RZ, 0x8, R50 ;  /* 0x00000008ff257819 */ /* 0x001fc40000011632 */
[----:B-1----:R-:W-:Y:S02]  /*159be0*/  SHF.R.U32.HI R38, RZ, 0x8, R56 ;  /* 0x00000008ff267819 */ /* 0x002fe40000011638 */
[----:B------:R-:W-:Y:S02]  /*159bf0*/  LOP3.LUT R37, R37, 0xffff, RZ, 0xc0, !PT ;  /* 0x0000ffff25257812 */ /* 0x000fe400078ec0ff */
[----:B------:R-:W-:Y:S02]  /*159c00*/  LOP3.LUT R38, R38, 0xffff, RZ, 0xc0, !PT ;  /* 0x0000ffff26267812 */ /* 0x000fe400078ec0ff */
[--C-:B------:R-:W-:Y:S02]  /*159c10*/  PRMT R37, R37, 0x3340, R0.reuse ;  /* 0x0000334025257816 */ /* 0x100fe40000000000 */
[----:B------:R-:W-:Y:S02]  /*159c20*/  PRMT R38, R38, 0x3340, R0 ;  /* 0x0000334026267816 */ /* 0x000fe40000000000 */
[----:B---3--:R-:W-:-:S02]  /*159c30*/  LOP3.LUT R42, R49, 0xffff, RZ, 0xc0, !PT ;  /* 0x0000ffff312a7812 */ /* 0x008fc400078ec0ff */
[----:B------:R-:W-:Y:S01]  /*159c40*/  LOP3.LUT R50, R48, 0xffff, RZ, 0xc0, !PT ;  /* 0x0000ffff30327812 */ /* 0x000fe200078ec0ff */
[----:B------:R-:W-:Y:S04]  /*159c50*/  STL [R1+0x14dc], R38 ;  /* 0x0014dc2601007387 */ /* 0x000fe80000100800 */
[----:B------:R0:W-:Y:S04]  /*159c60*/  STL [R1+0x14d8], R37 ;  /* 0x0014d82501007387 */ /* 0x0001e80000100800 */
[----:B------:R-:W3:Y:S01]  /*159c70*/  LDL.LU R61, [R1+0x2d4] ;  /* 0x0002d400013d7983 */ /* 0x000ee20000300800 */
[----:B------:R-:W-:-:S02]  /*159c80*/  LOP3.LUT R41, R47, 0xffff, RZ, 0xc0, !PT ;  /* 0x0000ffff2f297812 */ /* 0x000fc400078ec0ff */
[----:B0-----:R-:W-:Y:S02]  /*159c90*/  PRMT R37, R50, 0x3340, R0 ;  /* 0x0000334032257816 */ /* 0x001fe40000000000 */
[----:B------:R-:W-:-:S04]  /*159ca0*/  PRMT R38, R42, 0x3340, R41 ;  /* 0x000033402a267816 */ /* 0x000fc80000000029 */
[----:B------:R-:W-:Y:S02]  /*159cb0*/  PRMT R37, R38, 0x5410, R37 ;  /* 0x0000541026257816 */ /* 0x000fe40000000025 */
[----:B------:R-:W-:-:S03]  /*159cc0*/  LOP3.LUT R40, R45, 0xffff, RZ, 0xc0, !PT ;  /* 0x0000ffff2d287812 */ /* 0x000fc600078ec0ff */
[----:B------:R0:W-:Y:S04]  /*159cd0*/  STL [R1+0x1758], R37 ;  /* 0x0017582501007387 */ /* 0x0001e80000100800 */
[----:B------:R-:W3:Y:S04]  /*159ce0*/  LDL.LU R57, [R1+0x28c] ;  /* 0x00028c0001397983 */ /* 0x000ee80000300800 */
[----:B------:R-:W3:Y:S01]  /*159cf0*/  LDL.LU R56, [R1+0x2ac] ;  /* 0x0002ac0001387983 */ /* 0x000ee20000300800 */
[----:B------:R-:W-:Y:S02]  /*159d00*/  SHF.R.U32.HI R42, RZ, 0x8, R42 ;  /* 0x00000008ff2a7819 */ /* 0x000fe4000001162a */
[----:B--2---:R-:W-:-:S02]  /*159d10*/  LOP3.LUT R53, R53, 0xffff, RZ, 0xc0, !PT ;  /* 0x0000ffff35357812 */ /* 0x004fc400078ec0ff */
[----:B----4-:R-:W-:Y:S02]  /*159d20*/  LOP3.LUT R39, R46, 0xffff, RZ, 0xc0, !PT ;  /* 0x0000ffff2e277812 */ /* 0x010fe400078ec0ff */
[----:B0-----:R-:W-:Y:S02]  /*159d30*/  PRMT R37, R53, 0x3340, R0 ;  /* 0x0000334035257816 */ /* 0x001fe40000000000 */
[----:B------:R-:W-:-:S04]  /*159d40*/  PRMT R38, R40, 0x3340, R39 ;  /* 0x0000334028267816 */ /* 0x000fc80000000027 */
[----:B------:R-:W-:Y:S02]  /*159d50*/  PRMT R37, R38, 0x5410, R37 ;  /* 0x0000541026257816 */ /* 0x000fe40000000025 */
[----:B------:R-:W-:Y:S02]  /*159d60*/  SHF.R.U32.HI R38, RZ, 0x8, R41 ;  /* 0x00000008ff267819 */ /* 0x000fe40000011629 */
[----:B------:R-:W-:Y:S01]  /*159d70*/  IADD3 R46, P6, PT, R43, R23, RZ ;  /* 0x000000172b2e7210 */ /* 0x000fe20007fde0ff */
[----:B------:R0:W-:Y:S01]  /*159d80*/  STL [R1+0x1754], R37 ;  /* 0x0017542501007387 */ /* 0x0001e20000100800 */
[----:B------:R-:W-:Y:S02]  /*159d90*/  LOP3.LUT R38, R38, 0xffff, RZ, 0xc0, !PT ;  /* 0x0000ffff26267812 */ /* 0x000fe400078ec0ff */
[----:B------:R-:W-:Y:S01]  /*159da0*/  SHF.R.U32.HI R40, RZ, 0x8, R40 ;  /* 0x00000008ff287819 */ /* 0x000fe20000011628 */
[----:B------:R-:W-:Y:S01]  /*159db0*/  IMAD.X R47, R36, 0x1, R21, P6 ;  /* 0x00000001242f7824 */ /* 0x000fe200030e0615 */
[----:B0-----:R-:W-:-:S02]  /*159dc0*/  SHF.R.U32.HI R37, RZ, 0x8, R39 ;  /* 0x00000008ff257819 */ /* 0x001fc40000011627 */
[----:B------:R-:W-:Y:S02]  /*159dd0*/  LOP3.LUT R39, R42, 0xffff, RZ, 0xc0, !PT ;  /* 0x0000ffff2a277812 */ /* 0x000fe400078ec0ff */
[----:B------:R-:W-:Y:S02]  /*159de0*/  LOP3.LUT R40, R40, 0xffff, RZ, 0xc0, !PT ;  /* 0x0000ffff28287812 */ /* 0x000fe400078ec0ff */
[----:B------:R-:W-:Y:S02]  /*159df0*/  PRMT R38, R39, 0x3340, R38 ;  /* 0x0000334027267816 */ /* 0x000fe40000000026 */
[----:B------:R-:W-:Y:S01]  /*159e00*/  LOP3.LUT R37, R37, 0xffff, RZ, 0xc0, !PT ;  /* 0x0000ffff25257812 */ /* 0x000fe200078ec0ff */
[----:B------:R-:W-:Y:S03]  /*159e10*/  STL.64 [R1+0x900], R46 ;  /* 0x0009002e01007387 */ /* 0x000fe60000100a00 */
[----:B------:R-:W-:Y:S01]  /*159e20*/  PRMT R37, R40, 0x3340, R37 ;  /* 0x0000334028257816 */ /* 0x000fe20000000025 */
[----:B------:R-:W2:Y:S04]  /*159e30*/  LDL.LU R49, [R1+0x2bc] ;  /* 0x0002bc0001317983 */ /* 0x000ea80000300800 */
[----:B------:R0:W-:Y:S04]  /*159e40*/  STL [R1+0x16d0], R38 ;  /* 0x0016d02601007387 */ /* 0x0001e80000100800 */
[----:B------:R-:W4:Y:S01]  /*159e50*/  LDL.LU R48, [R1+0x284] ;  /* 0x0002840001307983 */ /* 0x000f220000300800 */
[----:B0-----:R-:W-:-:S03]  /*159e60*/  IADD3 R38, P6, PT, R43, R22, RZ ;  /* 0x000000162b267210 */ /* 0x001fc60007fde0ff */
[----:B------:R-:W-:Y:S04]  /*159e70*/  STL [R1+0x16cc], R37 ;  /* 0x0016cc2501007387 */ /* 0x000fe80000100800 */
[----:B------:R-:W4:Y:S01]  /*159e80*/  LDL.LU R47, [R1+0x298] ;  /* 0x00029800012f7983 */ /* 0x000f220000300800 */
[----:B------:R-:W-:-:S03]  /*159e90*/  IMAD.X R39, R36, 0x1, R20, P6 ;  /* 0x0000000124277824 */ /* 0x000fc600030e0614 */
[----:B------:R-:W4:Y:S04]  /*159ea0*/  LDL.LU R45, [R1+0x2b8] ;  /* 0x0002b800012d7983 */ /* 0x000f280000300800 */
[----:B------:R-:W4:Y:S04]  /*159eb0*/  LDL.LU R46, [R1+0x280] ;  /* 0x00028000012e7983 */ /* 0x000f280000300800 */
[----:B------:R0:W-:Y:S02]  /*159ec0*/  STL.64 [R1+0x8f8], R38 ;  /* 0x0008f82601007387 */ /* 0x0001e40000100a00 */
[----:B0-----:R-:W-:-:S02]  /*159ed0*/  SHF.R.U32.HI R38, RZ, 0x8, R53 ;  /* 0x00000008ff267819 */ /* 0x001fc40000011635 */
[----:B------:R-:W4:Y:S01]  /*159ee0*/  LDL.LU R53, [R1+0x290] ;  /* 0x0002900001357983 */ /* 0x000f220000300800 */
[----:B------:R-:W-:Y:S02]  /*159ef0*/  SHF.R.U32.HI R37, RZ, 0x8, R50 ;  /* 0x00000008ff257819 */ /* 0x000fe40000011632 */
[----:B------:R-:W-:Y:S02]  /*159f00*/  LOP3.LUT R38, R38, 0xffff, RZ, 0xc0, !PT ;  /* 0x0000ffff26267812 */ /* 0x000fe400078ec0ff */
[----:B------:R-:W-:Y:S02]  /*159f10*/  LOP3.LUT R37, R37, 0xffff, RZ, 0xc0, !PT ;  /* 0x0000ffff25257812 */ /* 0x000fe400078ec0ff */
[--C-:B------:R-:W-:Y:S02]  /*159f20*/  PRMT R38, R38, 0x3340, R0.reuse ;  /* 0x0000334026267816 */ /* 0x100fe40000000000 */
[----:B------:R-:W-:-:S03]  /*159f30*/  PRMT R37, R37, 0x3340, R0 ;  /* 0x0000334025257816 */ /* 0x000fc60000000000 */
[----:B------:R-:W-:Y:S04]  /*159f40*/  STL [R1+0x14c4], R38 ;  /* 0x0014c42601007387 */ /* 0x000fe80000100800 */
[----:B------:R0:W-:Y:S01]  /*159f50*/  STL [R1+0x14c0], R37 ;  /* 0x0014c02501007387 */ /* 0x0001e20000100800 */
[----:B---3--:R-:W-:Y:S02]  /*159f60*/  LOP3.LUT R41, R61, 0xffff, RZ, 0xc0, !PT ;  /* 0x0000ffff3d297812 */ /* 0x008fe400078ec0ff */
[----:B------:R-:W-:Y:S02]  /*159f70*/  LOP3.LUT R40, R57, 0xffff, RZ, 0xc0, !PT ;  /* 0x0000ffff39287812 */ /* 0x000fe400078ec0ff */
[----:B------:R-:W-:Y:S02]  /*159f80*/  LOP3.LUT R39, R56, 0xffff, RZ, 0xc0, !PT ;  /* 0x0000ffff38277812 */ /* 0x000fe400078ec0ff */
[----:B0-----:R-:W-:-:S02]  /*159f90*/  PRMT R37, R40, 0x3340, R0 ;  /* 0x0000334028257816 */ /* 0x001fc40000000000 */
[----:B------:R-:W-:-:S04]  /*159fa0*/  PRMT R38, R41, 0x3340, R39 ;  /* 0x0000334029267816 */ /* 0x000fc80000000027 */
[----:B------:R-:W-:Y:S02]  /*159fb0*/  PRMT R37, R38, 0x5410, R37 ;  /* 0x0000541026257816 */ /* 0x000fe40000000025 */
[----:B------:R-:W-:Y:S02]  /*159fc0*/  SHF.R.U32.HI R41, RZ, 0x8, R41 ;  /* 0x00000008ff297819 */ /* 0x000fe40000011629 */
[----:B------:R-:W-:Y:S01]  /*159fd0*/  SHF.R.U32.HI R38, RZ, 0x8, R39 ;  /* 0x00000008ff267819 */ /* 0x000fe20000011627 */
[----:B------:R0:W-:Y:S01]  /*159fe0*/  STL [R1+0x1750], R37 ;  /* 0x0017502501007387 */ /* 0x0001e20000100800 */
[----:B------:R-:W-:Y:S02]  /*159ff0*/  IADD3 R56, P6, PT, R43, R19, RZ ;  /* 0x000000132b387210 */ /* 0x000fe40007fde0ff */
[----:B------:R-:W-:Y:S02]  /*15a000*/  LOP3.LUT R39, R41, 0xffff, RZ, 0xc0, !PT ;  /* 0x0000ffff29277812 */ /* 0x000fe400078ec0ff */
[----:B------:R-:W-:-:S02]  /*15a010*/  LOP3.LUT R38, R38, 0xffff, RZ, 0xc0, !PT ;  /* 0x0000ffff26267812 */ /* 0x000fc400078ec0ff */
[----:B0-----:R-:W-:Y:S01]  /*15a020*/  SHF.R.U32.HI R37, RZ, 0x8, R40 ;  /* 0x00000008ff257819 */ /* 0x001fe20000011628 */
[----:B------:R-:W-:-:S03]  /*15a030*/  IMAD.X R57, R36, 0x1, R17, P6 ;  /* 0x0000000124397824 */ /* 0x000fc600030e0611 */
[----:B------:R-:W-:Y:S02]  /*15a040*/  LOP3.LUT R37, R37, 0xffff, RZ, 0xc0, !PT ;  /* 0x0000ffff25257812 */ /* 0x000fe400078ec0ff */
[----:B------:R-:W-:Y:S02]  /*15a050*/  PRMT R38, R39, 0x3340, R38 ;  /* 0x0000334027267816 */ /* 0x000fe40000000026 */
[----:B------:R-:W-:Y:S01]  /*15a060*/  PRMT R37, R37, 0x3340, R0 ;  /* 0x0000334025257816 */ /* 0x000fe20000000000 */
[----:B------:R-:W-:Y:S04]  /*15a070*/  STL.64 [R1+0x10d0], R56 ;  /* 0x0010d03801007387 */ /* 0x000fe80000100a00 */
[----:B------:R-:W-:Y:S04]  /*15a080*/  STL [R1+0x16c0], R38 ;  /* 0x0016c02601007387 */ /* 0x000fe80000100800 */
[----:B------:R0:W-:Y:S01]  /*15a090*/  STL [R1+0x14b4], R37 ;  /* 0x0014b42501007387 */ /* 0x0001e20000100800 */
[----:B--2---:R-:W-:-:S02]  /*15a0a0*/  LOP3.LUT R42, R49, 0xffff, RZ, 0xc0, !PT ;  /* 0x0000ffff312a7812 */ /* 0x004fc400078ec0ff */
[----:B----4-:R-:W-:Y:S02]  /*15a0b0*/  LOP3.LUT R50, R48, 0xffff, RZ, 0xc0, !PT ;  /* 0x0000ffff30327812 */ /* 0x010fe400078ec0ff */
[----:B------:R-:W2:Y:S01]  /*15a0c0*/  LDL.LU R48, [R1+0x90] ;  /* 0x0000900001307983 */ /* 0x000ea20000300800 */
[----:B------:R-:W-:-:S03]  /*15a0d0*/  LOP3.LUT R41, R47, 0xffff, RZ, 0xc0, !PT ;  /* 0x0000ffff2f297812 */ /* 0x000fc600078ec0ff */
[----:B------:R-:W3:Y:S01]  /*15a0e0*/  LDL.LU R47, [R1+0x14] ;  /* 0x00001400012f7983 */ /* 0x000ee20000300800 */
[----:B------:R-:W-:-:S03]  /*15a0f0*/  LOP3.LUT R40, R45, 0xffff, RZ, 0xc0, !PT ;  /* 0x0000ffff2d287812 */ /* 0x000fc600078ec0ff */
[----:B------:R-:W4:Y:S01]  /*15a100*/  LDL.LU R45, [R1+0x50] ;  /* 0x00005000012d7983 */ /* 0x000f220000300800 */
[----:B------:R-:W-:-:S03]  /*15a110*/  LOP3.LUT R49, R46, 0xffff, RZ, 0xc0, !PT ;  /* 0x0000ffff2e317812 */ /* 0x000fc600078ec0ff */
[----:B------:R-:W4:Y:S01]  /*15a120*/  LDL.LU R46, [R1+0x8c] ;  /* 0x00008c00012e7983 */ /* 0x000f220000300800 */
[----:B------:R-:W-:-:S03]  /*15a130*/  LOP3.LUT R39, R53, 0xffff, RZ, 0xc0, !PT ;  /* 0x0000ffff35277812 */ /* 0x000fc600078ec0ff */
[----:B------:R-:W4:Y:S01]  /*15a140*/  LDL.LU R53, [R1+0x4c] ;  /* 0x00004c0001357983 */ /* 0x000f220000300800 */
[----:B0-----:R-:W-:Y:S02]  /*15a150*/  PRMT R37, R50, 0x3340, R0 ;  /* 0x0000334032257816 */ /* 0x001fe40000000000 */
[----:B------:R-:W-:-:S04]  /*15a160*/  PRMT R38, R42, 0x3340, R41 ;  /* 0x000033402a267816 */ /* 0x000fc80000000029 */
[----:B------:R-:W-:Y:S02]  /*15a170*/  PRMT R38, R38, 0x5410, R37 ;  /* 0x0000541026267816 */ /* 0x000fe40000000025 */
[----:B------:R-:W-:-:S03]  /*15a180*/  PRMT R37, R49, 0x3340, R0 ;  /* 0x0000334031257816 */ /* 0x000fc60000000000 */
[----:B------:R0:W-:Y:S02]  /*15a190*/  STL [R1+0x174c], R38 ;  /* 0x00174c2601007387 */ /* 0x0001e40000100800 */
[----:B0-----:R-:W-:-:S04]  /*15a1a0*/  PRMT R38, R40, 0x3340, R39 ;  /* 0x0000334028267816 */ /* 0x001fc80000000027 */
[----:B------:R-:W-:Y:S02]  /*15a1b0*/  PRMT R37, R38, 0x5410, R37 ;  /* 0x0000541026257816 */ /* 0x000fe40000000025 */
[----:B------:R-:W-:Y:S02]  /*15a1c0*/  SHF.R.U32.HI R40, RZ, 0x8, R40 ;  /* 0x00000008ff287819 */ /* 0x000fe40000011628 */
[----:B------:R-:W-:Y:S01]  /*15a1d0*/  SHF.R.U32.HI R39, RZ, 0x8, R39 ;  /* 0x00000008ff277819 */ /* 0x000fe20000011627 */
[----:B------:R0:W-:Y:S01]  /*15a1e0*/  STL [R1+0x1748], R37 ;  /* 0x0017482501007387 */ /* 0x0001e20000100800 */
[----:B------:R-:W-:Y:S02]  /*15a1f0*/  SHF.R.U32.HI R38, RZ, 0x8, R42 ;  /* 0x00000008ff267819 */ /* 0x000fe4000001162a */
[----:B------:R-:W-:Y:S02]  /*15a200*/  IADD3 R56, P6, PT, R43, R18, RZ ;  /* 0x000000122b387210 */ /* 0x000fe40007fde0ff */
[----:B------:R-:W-:-:S02]  /*15a210*/  LOP3.LUT R40, R40, 0xffff, RZ, 0xc0, !PT ;  /* 0x0000ffff28287812 */ /* 0x000fc400078ec0ff */
[----:B------:R-:W-:Y:S02]  /*15a220*/  LOP3.LUT R39, R39, 0xffff, RZ, 0xc0, !PT ;  /* 0x0000ffff27277812 */ /* 0x000fe400078ec0ff */
[----:B0-----:R-:W-:Y:S02]  /*15a230*/  SHF.R.U32.HI R37, RZ, 0x8, R41 ;  /* 0x00000008ff257819 */ /* 0x001fe40000011629 */
[----:B------:R-:W-:Y:S02]  /*15a240*/  LOP3.LUT R38, R38, 0xffff, RZ, 0xc0, !PT ;  /* 0x0000ffff26267812 */ /* 0x000fe400078ec0ff */
[----:B------:R-:W-:Y:S01]  /*15a250*/  LOP3.LUT R37, R37, 0xffff, RZ, 0xc0, !PT ;  /* 0x0000ffff25257812 */ /* 0x000fe200078ec0ff */
[----:B------:R-:W-:Y:S01]  /*15a260*/  IMAD.X R57, R36, 0x1, R16, P6 ;  /* 0x0000000124397824 */ /* 0x000fe200030e0610 */
[----:B------:R-:W-:Y:S02]  /*15a270*/  PRMT R39, R40, 0x3340, R39 ;  /* 0x0000334028277816 */ /* 0x000fe40000000027 */
[----:B------:R-:W-:-:S02]  /*15a280*/  PRMT R37, R38, 0x3340, R37 ;  /* 0x0000334026257816 */ /* 0x000fc40000000025 */
[----:B------:R-:W-:Y:S01]  /*15a290*/  STL.64 [R1+0x10c8], R56 ;  /* 0x0010c83801007387 */ /* 0x000fe20000100a00 */
[----:B------:R-:W-:-:S03]  /*15a2a0*/  SHF.R.U32.HI R38, RZ, 0x8, R50 ;  /* 0x00000008ff267819 */ /* 0x000fc60000011632 */
[----:B------:R-:W-:Y:S01]  /*15a2b0*/  STL [R1+0x16b4], R39 ;  /* 0x0016b42701007387 */ /* 0x000fe20000100800 */
[----:B------:R-:W-:-:S03]  /*15a2c0*/  IADD3 R40, P6, PT, R43, R15, RZ ;  /* 0x0000000f2b287210 */ /* 0x000fc60007fde0ff */
[----:B------:R0:W-:Y:S01]  /*15a2d0*/  STL [R1+0x16b0], R37 ;  /* 0x0016b02501007387 */ /* 0x0001e20000100800 */
[----:B------:R-:W-:Y:S01]  /*15a2e0*/  LOP3.LUT R38, R38, 0xffff, RZ, 0xc0, !PT ;  /* 0x0000ffff26267812 */ /* 0x000fe200078ec0ff */
[----:B------:R-:W-:Y:S01]  /*15a2f0*/  IMAD.X R41, R36, 0x1, R13, P6 ;  /* 0x0000000124297824 */ /* 0x000fe200030e060d */
[----:B0-----:R-:W-:-:S04]  /*15a300*/  SHF.R.U32.HI R37, RZ, 0x8, R49 ;  /* 0x00000008ff257819 */ /* 0x001fc80000011631 */
[----:B------:R-:W-:Y:S02]  /*15a310*/  LOP3.LUT R37, R37, 0xffff, RZ, 0xc0, !PT ;  /* 0x0000ffff25257812 */ /* 0x000fe400078ec0ff */
[--C-:B------:R-:W-:Y:S02]  /*15a320*/  PRMT R38, R38, 0x3340, R0.reuse ;  /* 0x0000334026267816 */ /* 0x100fe40000000000 */
[----:B------:R-:W-:Y:S01]  /*15a330*/  PRMT R37, R37, 0x3340, R0 ;  /* 0x0000334025257816 */ /* 0x000fe20000000000 */
[----:B------:R4:W-:Y:S04]  /*15a340*/  STL.64 [R1+0x10a0], R40 ;  /* 0x0010a02801007387 */ /* 0x0009e80000100a00 */
[----:B------:R-:W-:Y:S04]  /*15a350*/  STL [R1+0x14a8], R38 ;  /* 0x0014a82601007387 */ /* 0x000fe80000100800 */
[----:B------:R0:W-:Y:S01]  /*15a360*/  STL [R1+0x14a4], R37 ;  /* 0x0014a42501007387 */ /* 0x0001e20000100800 */
[----:B------:R-:W-:-:S02]  /*15a370*/  LOP3.LUT R49, R55, 0xffff, RZ, 0xc0, !PT ;  /* 0x0000ffff37317812 */ /* 0x000fc400078ec0ff */
[----:B--2---:R-:W-:Y:S02]  /*15a380*/  LOP3.LUT R42, R48, 0xffff, RZ, 0xc0, !PT ;  /* 0x0000ffff302a7812 */ /* 0x004fe400078ec0ff */
[----:B---3--:R-:W-:Y:S02]  /*15a390*/  LOP3.LUT R48, R47, 0xffff, RZ, 0xc0, !PT ;  /* 0x0000ffff2f307812 */ /* 0x008fe400078ec0ff */
[----:B------:R-:W2:Y:S01]  /*15a3a0*/  LDL.LU R47, [R1+0x74] ;  /* 0x00007400012f7983 */ /* 0x000ea20000300800 */
[----:B----4-:R-:W-:-:S03]  /*15a3b0*/  LOP3.LUT R41, R45, 0xffff, RZ, 0xc0, !PT ;  /* 0x0000ffff2d297812 */ /* 0x010fc600078ec0ff */
[----:B------:R-:W3:Y:S01]  /*15a3c0*/  LDL.LU R45, [R1+0x34] ;  /* 0x00003400012d7983 */ /* 0x000ee20000300800 */
[----:B------:R-:W-:-:S03]  /*15a3d0*/  LOP3.LUT R40, R46, 0xffff, RZ, 0xc0, !PT ;  /* 0x0000ffff2e287812 */ /* 0x000fc600078ec0ff */
[----:B------:R-:W4:Y:S04]  /*15a3e0*/  LDL.LU R46, [R1+0x198] ;  /* 0x00019800012e7983 */ /* 0x000f280000300800 */
[----:B------:R-:W4:Y:S01]  /*15a3f0*/  LDL.LU R55, [R1+0x108] ;  /* 0x0001080001377983 */ /* 0x000f220000300800 */
[----:B------:R-:W-:-:S03]  /*15a400*/  LOP3.LUT R39, R53, 0xffff, RZ, 0xc0, !PT ;  /* 0x0000ffff35277812 */ /* 0x000fc600078ec0ff */
[----:B------:R-:W4:Y:S01]  /*15a410*/  LDL.LU R53, [R1+0x150] ;  /* 0x0001500001357983 */ /* 0x000f220000300800 */
[----:B0-----:R-:W-:Y:S02]  /*15a420*/  PRMT R37, R48, 0x3340, R0 ;  /* 0x0000334030257816 */ /* 0x001fe40000000000 */
[----:B------:R-:W-:-:S04]  /*15a430*/  PRMT R38, R42, 0x3340, R41 ;  /* 0x000033402a267816 */ /* 0x000fc80000000029 */
[----:B------:R-:W-:Y:S02]  /*15a440*/  PRMT R38, R38, 0x5410, R37 ;  /* 0x0000541026267816 */ /* 0x000fe40000000025 */
[----:B------:R-:W-:-:S03]  /*15a450*/  PRMT R37, R49, 0x3340, R0 ;  /* 0x0000334031257816 */ /* 0x000fc60000000000 */
[----:B------:R0:W-:Y:S01]  /*15a460*/  STL [R1+0x1744], R38 ;  /* 0x0017442601007387 */ /* 0x0001e20000100800 */
[----:B------:R-:W-:Y:S02]  /*15a470*/  SHF.R.U32.HI R42, RZ, 0x8, R42 ;  /* 0x00000008ff2a7819 */ /* 0x000fe4000001162a */
[----:B0-----:R-:W-:-:S04]  /*15a480*/  PRMT R38, R40, 0x3340, R39 ;  /* 0x0000334028267816 */ /* 0x001fc80000000027 */
        /* <DEDUP_REMOVED lines=11> */
[----:B------:R-:W-:Y:S02]  /*15a540*/  LOP3.LUT R37, R37, 0xffff, RZ, 0xc0, !PT ;  /* 0x0000ffff25257812 */ /* 0x000fe400078ec0ff */
[----:B------:R-:W-:Y:S02]  /*15a550*/  IADD3 R38, P6, PT, R43, R11, RZ ;  /* 0x0000000b2b267210 */ /* 0x000fe40007fde0ff */
[----:B------:R-:W-:Y:S01]  /*15a560*/  PRMT R37, R40, 0x3340, R37 ;  /* 0x0000334028257816 */ /* 0x000fe20000000025 */
[----:B------:R-:W-:Y:S02]  /*15a570*/  STL.64 [R1+0x1078], R56 ;  /* 0x0010783801007387 */ /* 0x000fe40000100a00 */
[----:B------:R-:W-:-:S02]  /*15a580*/  IMAD.X R39, R36, 0x1, R10, P6 ;  /* 0x0000000124277824 */ /* 0x000fc400030e060a */
[----:B------:R-:W-:Y:S04]  /*15a590*/  STL [R1+0x16a8], R41 ;  /* 0x0016a82901007387 */ /* 0x000fe80000100800 */
[----:B------:R0:W-:Y:S04]  /*15a5a0*/  STL [R1+0x16a0], R37 ;  /* 0x0016a02501007387 */ /* 0x0001e80000100800 */
[----:B------:R1:W-:Y:S01]  /*15a5b0*/  STL.64 [R1+0x10c0], R38 ;  /* 0x0010c02601007387 */ /* 0x0003e20000100a00 */
[----:B0-----:R-:W-:Y:S02]  /*15a5c0*/  SHF.R.U32.HI R37, RZ, 0x8, R48 ;  /* 0x00000008ff257819 */ /* 0x001fe40000011630 */
[----:B-1----:R-:W-:-:S02]  /*15a5d0*/  SHF.R.U32.HI R38, RZ, 0x8, R49 ;  /* 0x00000008ff267819 */ /* 0x002fc40000011631 */
[----:B------:R-:W-:Y:S02]  /*15a5e0*/  LOP3.LUT R37, R37, 0xffff, RZ, 0xc0, !PT ;  /* 0x0000ffff25257812 */ /* 0x000fe400078ec0ff */
[----:B------:R-:W-:Y:S02]  /*15a5f0*/  LOP3.LUT R38, R38, 0xffff, RZ, 0xc0, !PT ;  /* 0x0000ffff26267812 */ /* 0x000fe400078ec0ff */
[--C-:B------:R-:W-:Y:S02]  /*15a600*/  PRMT R37, R37, 0x3340, R0.reuse ;  /* 0x0000334025257816 */ /* 0x100fe40000000000 */
[----:B------:R-:W-:-:S05]  /*15a610*/  PRMT R38, R38, 0x3340, R0 ;  /* 0x0000334026267816 */ /* 0x000fca0000000000 */
[----:B------:R-:W-:Y:S01]  /*15a620*/  STL [R1+0x149c], R38 ;  /* 0x00149c2601007387 */ /* 0x000fe20000100800 */
[----:B------:R-:W-:-:S03]  /*15a630*/  LOP3.LUT R50, R3, 0xffff, RZ, 0xc0, !PT ;  /* 0x0000ffff03327812 */ /* 0x000fc600078ec0ff */
[----:B------:R0:W-:Y:S04]  /*15a640*/  STL [R1+0x2f8], R37 ;  /* 0x0002f82501007387 */ /* 0x0001e80000100800 */
[----:B------:R-:W4:Y:S04]  /*15a650*/  LDL.LU R57, [R1+0x80] ;  /* 0x0000800001397983 */ /* 0x000f280000300800 */
[----:B------:R-:W4:Y:S01]  /*15a660*/  LDL.LU R56, [R1+0x40] ;  /* 0x0000400001387983 */ /* 0x000f220000300800 */
[----:B0-----:R-:W-:Y:S02]  /*15a670*/  PRMT R37, R50, 0x3340, R0 ;  /* 0x0000334032257816 */ /* 0x001fe40000000000 */
[----:B--2---:R-:W-:-:S02]  /*15a680*/  LOP3.LUT R42, R47, 0xffff, RZ, 0xc0, !PT ;  /* 0x0000ffff2f2a7812 */ /* 0x004fc400078ec0ff */
[----:B---3--:R-:W-:-:S04]  /*15a690*/  LOP3.LUT R41, R45, 0xffff, RZ, 0xc0, !PT ;  /* 0x0000ffff2d297812 */ /* 0x008fc800078ec0ff */
[----:B------:R-:W-:Y:S02]  /*15a6a0*/  PRMT R38, R42, 0x3340, R41 ;  /* 0x000033402a267816 */ /* 0x000fe40000000029 */
[----:B----4-:R-:W-:Y:S02]  /*15a6b0*/  LOP3.LUT R40, R46, 0xffff, RZ, 0xc0, !PT ;  /* 0x0000ffff2e287812 */ /* 0x010fe400078ec0ff */
[----:B------:R-:W-:Y:S02]  /*15a6c0*/  LOP3.LUT R49, R55, 0xffff, RZ, 0xc0, !PT ;  /* 0x0000ffff37317812 */ /* 0x000fe400078ec0ff */
[----:B------:R-:W-:Y:S02]  /*15a6d0*/  PRMT R3, R38, 0x5410, R37 ;  /* 0x0000541026037816 */ /* 0x000fe40000000025 */
[----:B------:R-:W-:Y:S02]  /*15a6e0*/  PRMT R37, R49, 0x3340, R0 ;  /* 0x0000334031257816 */ /* 0x000fe40000000000 */
[----:B------:R-:W-:Y:S01]  /*15a6f0*/  IADD3 R46, P6, PT, R43, R9, RZ ;  /* 0x000000092b2e7210 */ /* 0x000fe20007fde0ff */
[----:B------:R0:W-:Y:S01]  /*15a700*/  STL [R1+0x173c], R3 ;  /* 0x00173c0301007387 */ /* 0x0001e20000100800 */
[----:B------:R-:W-:-:S04]  /*15a710*/  LOP3.LUT R39, R53, 0xffff, RZ, 0xc0, !PT ;  /* 0x0000ffff35277812 */ /* 0x000fc800078ec0ff */
[----:B------:R-:W-:Y:S01]  /*15a720*/  PRMT R38, R40, 0x3340, R39 ;  /* 0x0000334028267816 */ /* 0x000fe20000000027 */
[----:B------:R-:W-:-:S03]  /*15a730*/  IMAD.X R47, R36, 0x1, R8, P6 ;  /* 0x00000001242f7824 */ /* 0x000fc600030e0608 */
[----:B0-----:R-:W-:-:S05]  /*15a740*/  PRMT R3, R38, 0x5410, R37 ;  /* 0x0000541026037816 */ /* 0x001fca0000000025 */
[----:B------:R0:W-:Y:S04]  /*15a750*/  STL [R1+0x1738], R3 ;  /* 0x0017380301007387 */ /* 0x0001e80000100800 */
[----:B------:R-:W2:Y:S04]  /*15a760*/  LDL.LU R48, [R1+0x19c] ;  /* 0x00019c0001307983 */ /* 0x000ea80000300800 */
[----:B0-----:R-:W3:Y:S04]  /*15a770*/  LDL.LU R3, [R1+0x120] ;  /* 0x0001200001037983 */ /* 0x001ee80000300800 */
[----:B------:R0:W-:Y:S04]  /*15a780*/  STL.64 [R1+0x10b8], R46 ;  /* 0x0010b82e01007387 */ /* 0x0001e80000100a00 */
[----:B0-----:R-:W4:Y:S04]  /*15a790*/  LDL.LU R47, [R1+0x15c] ;  /* 0x00015c00012f7983 */ /* 0x001f280000300800 */
[----:B------:R-:W4:Y:S04]  /*15a7a0*/  LDL.LU R46, [R1+0x188] ;  /* 0x00018800012e7983 */ /* 0x000f280000300800 */
[----:B------:R-:W4:Y:S04]  /*15a7b0*/  LDL.LU R55, [R1+0xf4] ;  /* 0x0000f40001377983 */ /* 0x000f280000300800 */
[----:B------:R-:W4:Y:S01]  /*15a7c0*/  LDL.LU R53, [R1+0x138] ;  /* 0x0001380001357983 */ /* 0x000f220000300800 */
[----:B------:R-:W-:-:S02]  /*15a7d0*/  SHF.R.U32.HI R40, RZ, 0x8, R40 ;  /* 0x00000008ff287819 */ /* 0x000fc40000011628 */
[----:B------:R-:W-:Y:S02]  /*15a7e0*/  SHF.R.U32.HI R39, RZ, 0x8, R39 ;  /* 0x00000008ff277819 */ /* 0x000fe40000011627 */
[----:B------:R-:W-:Y:S02]  /*15a7f0*/  LOP3.LUT R40, R40, 0xffff, RZ, 0xc0, !PT ;  /* 0x0000ffff28287812 */ /* 0x000fe400078ec0ff */
[----:B------:R-:W-:Y:S02]  /*15a800*/  LOP3.LUT R39, R39, 0xffff, RZ, 0xc0, !PT ;  /* 0x0000ffff27277812 */ /* 0x000fe400078ec0ff */
[----:B------:R-:W-:Y:S02]  /*15a810*/  SHF.R.U32.HI R38, RZ, 0x8, R42 ;  /* 0x00000008ff267819 */ /* 0x000fe4000001162a */
[----:B------:R-:W-:Y:S02]  /*15a820*/  SHF.R.U32.HI R37, RZ, 0x8, R41 ;  /* 0x00000008ff257819 */ /* 0x000fe40000011629 */
[----:B------:R-:W-:-:S02]  /*15a830*/  PRMT R39, R40, 0x3340, R39 ;  /* 0x0000334028277816 */ /* 0x000fc40000000027 */
[----:B------:R-:W-:Y:S02]  /*15a840*/  IADD3 R40, P6, PT, R43, R7, RZ ;  /* 0x000000072b287210 */ /* 0x000fe40007fde0ff */
[----:B------:R-:W-:Y:S02]  /*15a850*/  LOP3.LUT R38, R38, 0xffff, RZ, 0xc0, !PT ;  /* 0x0000ffff26267812 */ /* 0x000fe400078ec0ff */
[----:B------:R-:W-:Y:S01]  /*15a860*/  LOP3.LUT R37, R37, 0xffff, RZ, 0xc0, !PT ;  /* 0x0000ffff25257812 */ /* 0x000fe200078ec0ff */
[----:B------:R-:W-:-:S03]  /*15a870*/  IMAD.X R41, R36, 0x1, R6, P6 ;  /* 0x0000000124297824 */ /* 0x000fc600030e0606 */
[----:B------:R-:W-:Y:S02]  /*15a880*/  PRMT R37, R38, 0x3340, R37 ;  /* 0x0000334026257816 */ /* 0x000fe40000000025 */
[----:B------:R-:W-:Y:S01]  /*15a890*/  IADD3 R38, P6, PT, R43, R5, RZ ;  /* 0x000000052b267210 */ /* 0x000fe20007fde0ff */
[----:B------:R0:W-:Y:S04]  /*15a8a0*/  STL [R1+0x1694], R39 ;  /* 0x0016942701007387 */ /* 0x0001e80000100800 */
[----:B0-----:R-:W-:Y:S01]  /*15a8b0*/  IMAD.X R39, R36, 0x1, R4, P6 ;  /* 0x0000000124277824 */ /* 0x001fe200030e0604 */
[----:B------:R-:W-:Y:S01]  /*15a8c0*/  SHF.R.U32.HI R36, RZ, 0x8, R50 ;  /* 0x00000008ff247819 */ /* 0x000fe20000011632 */
[----:B------:R0:W-:Y:S03]  /*15a8d0*/  STL [R1+0x1690], R37 ;  /* 0x0016902501007387 */ /* 0x0001e60000100800 */
[----:B------:R-:W-:Y:S01]  /*15a8e0*/  LOP3.LUT R36, R36, 0xffff, RZ, 0xc0, !PT ;  /* 0x0000ffff24247812 */ /* 0x000fe200078ec0ff */
[----:B------:R-:W4:Y:S04]  /*15a8f0*/  LDL.LU R45, [R1+0x20] ;  /* 0x00002000012d7983 */ /* 0x000f280000300800 */
[----:B------:R-:W-:Y:S01]  /*15a900*/  STL.64 [R1+0x10b0], R40 ;  /* 0x0010b02801007387 */ /* 0x000fe20000100a00 */
[----:B0-----:R-:W-:-:S02]  /*15a910*/  PRMT R37, R36, 0x3340, R0 ;  /* 0x0000334024257816 */ /* 0x001fc40000000000 */
[----:B------:R-:W-:Y:S01]  /*15a920*/  LOP3.LUT R36, R54, 0xffff, RZ, 0xc0, !PT ;  /* 0x0000ffff36247812 */ /* 0x000fe200078ec0ff */
[----:B------:R0:W-:Y:S04]  /*15a930*/  STL.64 [R1+0x10a8], R38 ;  /* 0x0010a82601007387 */ /* 0x0001e80000100a00 */
[----:B------:R1:W-:Y:S04]  /*15a940*/  STL [R1+0x2e8], R37 ;  /* 0x0002e82501007387 */ /* 0x0003e80000100800 */
[----:B------:R-:W4:Y:S01]  /*15a950*/  LDL.LU R54, [R1+0x8500] ;  /* 0x0085000001367983 */ /* 0x000f220000300800 */
[----:B0-----:R-:W-:-:S02]  /*15a960*/  LOP3.LUT R39, R57, 0xffff, RZ, 0xc0, !PT ;  /* 0x0000ffff39277812 */ /* 0x001fc400078ec0ff */
[----:B------:R-:W-:Y:S01]  /*15a970*/  LOP3.LUT R38, R56, 0xffff, RZ, 0xc0, !PT ;  /* 0x0000ffff38267812 */ /* 0x000fe200078ec0ff */
[----:B------:R0:W-:Y:S03]  /*15a980*/  STL [R1+0x1784], R36 ;  /* 0x0017842401007387 */ /* 0x0001e60000100800 */
[----:B-1----:R-:W-:Y:S02]  /*15a990*/  PRMT R37, R39, 0x3340, R38 ;  /* 0x0000334027257816 */ /* 0x002fe40000000026 */
[----:B0-----:R-:W-:-:S04]  /*15a9a0*/  PRMT R36, R36, 0x3340, R0 ;  /* 0x0000334024247816 */ /* 0x001fc80000000000 */
[----:B------:R-:W-:Y:S02]  /*15a9b0*/  PRMT R36, R37, 0x5410, R36 ;  /* 0x0000541025247816 */ /* 0x000fe40000000024 */
[----:B------:R-:W-:Y:S02]  /*15a9c0*/  SHF.R.U32.HI R40, RZ, 0x8, R49 ;  /* 0x00000008ff287819 */ /* 0x000fe40000011631 */
[----:B------:R-:W-:Y:S01]  /*15a9d0*/  SHF.R.U32.HI R37, RZ, 0x8, R39 ;  /* 0x00000008ff257819 */ /* 0x000fe20000011627 */
[----:B------:R0:W-:Y:S03]  /*15a9e0*/  STL [R1+0x1734], R36 ;  /* 0x0017342401007387 */ /* 0x0001e60000100800 */
[----:B------:R-:W-:Y:S02]  /*15a9f0*/  LOP3.LUT R37, R37, 0xffff, RZ, 0xc0, !PT ;  /* 0x0000ffff25257812 */ /* 0x000fe400078ec0ff */
[----:B0-----:R-:W-:-:S02]  /*15aa00*/  SHF.R.U32.HI R36, RZ, 0x8, R38 ;  /* 0x00000008ff247819 */ /* 0x001fc40000011626 */
[----:B------:R-:W-:Y:S02]  /*15aa10*/  LOP3.LUT R38, R40, 0xffff, RZ, 0xc0, !PT ;  /* 0x0000ffff28267812 */ /* 0x000fe400078ec0ff */
[----:B------:R-:W-:Y:S02]  /*15aa20*/  LOP3.LUT R36, R36, 0xffff, RZ, 0xc0, !PT ;  /* 0x0000ffff24247812 */ /* 0x000fe400078ec0ff */
[----:B------:R-:W-:Y:S02]  /*15aa30*/  PRMT R38, R38, 0x3340, R0 ;  /* 0x0000334026267816 */ /* 0x000fe40000000000 */
[----:B------:R-:W-:-:S03]  /*15aa40*/  PRMT R36, R37, 0x3340, R36 ;  /* 0x0000334025247816 */ /* 0x000fc60000000024 */
[----:B------:R-:W-:Y:S04]  /*15aa50*/  STL [R1+0x2d4], R38 ;  /* 0x0002d42601007387 */ /* 0x000fe80000100800 */
[----:B------:R0:W-:Y:S04]  /*15aa60*/  STL [R1+0x16ac], R36 ;  /* 0x0016ac2401007387 */ /* 0x0001e80000100800 */
[----:B------:R-:W4:Y:S04]  /*15aa70*/  LDL.LU R56, [R1+0x268] ;  /* 0x0002680001387983 */ /* 0x000f280000300800 */
[----:B------:R-:W4:Y:S01]  /*15aa80*/  LDL.LU R49, [R1+0x1fc] ;  /* 0x0001fc0001317983 */ /* 0x000f220000300800 */
[----:B--2---:R-:W-:-:S02]  /*15aa90*/  LOP3.LUT R41, R48, 0xffff, RZ, 0xc0, !PT ;  /* 0x0000ffff30297812 */ /* 0x004fc400078ec0ff */
[----:B---3--:R-:W-:-:S04]  /*15aaa0*/  LOP3.LUT R43, R3, 0xffff, RZ, 0xc0, !PT ;  /* 0x0000ffff032b7812 */ /* 0x008fc800078ec0ff */
[----:B0-----:R-:W-:Y:S02]  /*15aab0*/  PRMT R36, R43, 0x3340, R0 ;  /* 0x000033402b247816 */ /* 0x001fe40000000000 */
[----:B----4-:R-:W-:-:S04]  /*15aac0*/  LOP3.LUT R40, R47, 0xffff, RZ, 0xc0, !PT ;  /* 0x0000ffff2f287812 */ /* 0x010fc800078ec0ff */
[----:B------:R-:W-:-:S04]  /*15aad0*/  PRMT R37, R41, 0x3340, R40 ;  /* 0x0000334029257816 */ /* 0x000fc80000000028 */
[----:B------:R-:W-:-:S05]  /*15aae0*/  PRMT R3, R37, 0x5410, R36 ;  /* 0x0000541025037816 */ /* 0x000fca0000000024 */
[----:B------:R0:W-:Y:S01]  /*15aaf0*/  STL [R1+0x1730], R3 ;  /* 0x0017300301007387 */ /* 0x0001e20000100800 */
[----:B------:R-:W-:-:S03]  /*15ab00*/  LOP3.LUT R42, R55, 0xffff, RZ, 0xc0, !PT ;  /* 0x0000ffff372a7812 */ /* 0x000fc600078ec0ff */
[----:B0-----:R-:W2:Y:S01]  /*15ab10*/  LDL.LU R3, [R1+0x220] ;  /* 0x0002200001037983 */ /* 0x001ea20000300800 */
[----:B------:R-:W-:-:S03]  /*15ab20*/  LOP3.LUT R38, R53, 0xffff, RZ, 0xc0, !PT ;  /* 0x0000ffff35267812 */ /* 0x000fc600078ec0ff */
[----:B------:R-:W3:Y:S04]  /*15ab30*/  LDL.LU R55, [R1+0x190] ;  /* 0x0001900001377983 */ /* 0x000ee80000300800 */
[----:B------:R-:W4:Y:S01]  /*15ab40*/  LDL.LU R53, [R1+0x144] ;  /* 0x0001440001357983 */ /* 0x000f220000300800 */
[----:B------:R-:W-:Y:S02]  /*15ab50*/  LOP3.LUT R39, R46, 0xffff, RZ, 0xc0, !PT ;  /* 0x0000ffff2e277812 */ /* 0x000fe400078ec0ff */
[----:B------:R-:W-:Y:S02]  /*15ab60*/  PRMT R36, R42, 0x3340, R0 ;  /* 0x000033402a247816 */ /* 0x000fe40000000000 */
[----:B------:R-:W-:-:S04]  /*15ab70*/  PRMT R37, R39, 0x3340, R38 ;  /* 0x0000334027257816 */ /* 0x000fc80000000026 */
[----:B------:R-:W-:-:S05]  /*15ab80*/  PRMT R36, R37, 0x5410, R36 ;  /* 0x0000541025247816 */ /* 0x000fca0000000024 */
[----:B------:R0:W-:Y:S01]  /*15ab90*/  STL [R1+0x172c], R36 ;  /* 0x00172c2401007387 */ /* 0x0001e20000100800 */
[----:B------:R-:W-:Y:S02]  /*15aba0*/  IADD3 R46, P6, PT, R45, R35, RZ ;  /* 0x000000232d2e7210 */ /* 0x000fe40007fde0ff */
[----:B0-----:R-:W-:-:S05]  /*15abb0*/  SHF.R.S32.HI R36, RZ, 0x1f, R45 ;  /* 0x0000001fff247819 */ /* 0x001fca000001142d */
[----:B------:R-:W-:Y:S01]  /*15abc0*/  IMAD.X R47, R36, 0x1, R34, P6 ;  /* 0x00000001242f7824 */ /* 0x000fe200030e0622 */
[----:B------:R-:W-:-:S04]  /*15abd0*/  SHF.R.U32.HI R39, RZ, 0x8, R39 ;  /* 0x00000008ff277819 */ /* 0x000fc80000011627 */
[----:B------:R0:W-:Y:S01]  /*15abe0*/  STL.64 [R1+0x1090], R46 ;  /* 0x0010902e01007387 */ /* 0x0001e20000100a00 */
[----:B------:R-:W-:-:S04]  /*15abf0*/  SHF.R.U32.HI R37, RZ, 0x8, R38 ;  /* 0x00000008ff257819 */ /* 0x000fc80000011626 */
[----:B------:R-:W-:Y:S02]  /*15ac00*/  LOP3.LUT R37, R37, 0xffff, RZ, 0xc0, !PT ;  /* 0x0000ffff25257812 */ /* 0x000fe400078ec0ff */
[----:B0-----:R-:W-:Y:S02]  /*15ac10*/  SHF.R.U32.HI R46, RZ, 0x8, R41 ;  /* 0x00000008ff2e7819 */ /* 0x001fe40000011629 */
[----:B------:R-:W-:Y:S02]  /*15ac20*/  SHF.R.U32.HI R41, RZ, 0x8, R40 ;  /* 0x00000008ff297819 */ /* 0x000fe40000011628 */
[----:B------:R-:W-:Y:S02]  /*15ac30*/  LOP3.LUT R40, R39, 0xffff, RZ, 0xc0, !PT ;  /* 0x0000ffff27287812 */ /* 0x000fe400078ec0ff */
[----:B------:R-:W-:Y:S02]  /*15ac40*/  LOP3.LUT R39, R46, 0xffff, RZ, 0xc0, !PT ;  /* 0x0000ffff2e277812 */ /* 0x000fe400078ec0ff */
[----:B------:R-:W-:-:S02]  /*15ac50*/  LOP3.LUT R38, R41, 0xffff, RZ, 0xc0, !PT ;  /* 0x0000ffff29267812 */ /* 0x000fc400078ec0ff */
[----:B------:R-:W-:Y:S02]  /*15ac60*/  PRMT R37, R40, 0x3340, R37 ;  /* 0x0000334028257816 */ /* 0x000fe40000000025 */
[----:B------:R-:W-:Y:S02]  /*15ac70*/  PRMT R41, R39, 0x3340, R38 ;  /* 0x0000334027297816 */ /* 0x000fe40000000026 */
[----:B------:R-:W-:-:S03]  /*15ac80*/  IADD3 R38, P6, PT, R45, R33, RZ ;  /* 0x000000212d267210 */ /* 0x000fc60007fde0ff */
[----:B------:R-:W-:Y:S02]  /*15ac90*/  STL [R1+0x1684], R41 ;  /* 0x0016842901007387 */ /* 0x000fe40000100800 */
[----:B------:R-:W-:Y:S02]  /*15aca0*/  IMAD.X R39, R36, 0x1, R31, P6 ;  /* 0x0000000124277824 */ /* 0x000fe400030e061f */
[----:B------:R0:W-:Y:S04]  /*15acb0*/  STL [R1+0x1680], R37 ;  /* 0x0016802501007387 */ /* 0x0001e80000100800 */
[----:B------:R-:W4:Y:S04]  /*15acc0*/  LDL.LU R48, [R1+0x264] ;  /* 0x0002640001307983 */ /* 0x000f280000300800 */
[----:B------:R-:W4:Y:S04]  /*15acd0*/  LDL.LU R47, [R1+0x1f8] ;  /* 0x0001f800012f7983 */ /* 0x000f280000300800 */
[----:B------:R-:W4:Y:S01]  /*15ace0*/  LDL.LU R46, [R1+0x21c] ;  /* 0x00021c00012e7983 */ /* 0x000f220000300800 */
[----:B0-----:R-:W-:-:S03]  /*15acf0*/  SHF.R.U32.HI R37, RZ, 0x8, R43 ;  /* 0x00000008ff257819 */ /* 0x001fc6000001162b */
[----:B------:R0:W-:Y:S01]  /*15ad00*/  STL.64 [R1+0x1098], R38 ;  /* 0x0010982601007387 */ /* 0x0001e20000100a00 */
[----:B------:R-:W-:Y:S02]  /*15ad10*/  LOP3.LUT R37, R37, 0xffff, RZ, 0xc0, !PT ;  /* 0x0000ffff25257812 */ /* 0x000fe400078ec0ff */
[----:B0-----:R-:W-:-:S04]  /*15ad20*/  SHF.R.U32.HI R38, RZ, 0x8, R42 ;  /* 0x00000008ff267819 */ /* 0x001fc8000001162a */
[----:B------:R-:W-:Y:S02]  /*15ad30*/  LOP3.LUT R38, R38, 0xffff, RZ, 0xc0, !PT ;  /* 0x0000ffff26267812 */ /* 0x000fe400078ec0ff */
[--C-:B------:R-:W-:Y:S02]  /*15ad40*/  PRMT R37, R37, 0x3340, R0.reuse ;  /* 0x0000334025257816 */ /* 0x100fe40000000000 */
[--C-:B------:R-:W-:Y:S02]  /*15ad50*/  PRMT R38, R38, 0x3340, R0.reuse ;  /* 0x0000334026267816 */ /* 0x100fe40000000000 */
[----:B------:R-:W-:Y:S02]  /*15ad60*/  LOP3.LUT R40, R56, 0xffff, RZ, 0xc0, !PT ;  /* 0x0000ffff38287812 */ /* 0x000fe400078ec0ff */
[----:B------:R-:W-:Y:S01]  /*15ad70*/  LOP3.LUT R42, R49, 0xffff, RZ, 0xc0, !PT ;  /* 0x0000ffff312a7812 */ /* 0x000fe200078ec0ff */
[----:B------:R-:W-:Y:S04]  /*15ad80*/  STL [R1+0x2d0], R38 ;  /* 0x0002d02601007387 */ /* 0x000fe80000100800 */
[----:B------:R0:W-:Y:S02]  /*15ad90*/  STL [R1+0x2bc], R37 ;  /* 0x0002bc2501007387 */ /* 0x0001e40000100800 */
[----:B0-----:R-:W-:-:S02]  /*15ada0*/  PRMT R37, R42, 0x3340, R0 ;  /* 0x000033402a257816 */ /* 0x001fc40000000000 */
[----:B--2---:R-:W-:-:S04]  /*15adb0*/  LOP3.LUT R39, R3, 0xffff, RZ, 0xc0, !PT ;  /* 0x0000ffff03277812 */ /* 0x004fc800078ec0ff */
[----:B------:R-:W-:Y:S02]  /*15adc0*/  PRMT R38, R40, 0x3340, R39 ;  /* 0x0000334028267816 */ /* 0x000fe40000000027 */
[----:B---3--:R-:W-:Y:S02]  /*15add0*/  LOP3.LUT R3, R55, 0xffff, RZ, 0xc0, !PT ;  /* 0x0000ffff37037812 */ /* 0x008fe400078ec0ff */
[----:B------:R-:W-:Y:S02]  /*15ade0*/  PRMT R38, R38, 0x5410, R37 ;  /* 0x0000541026267816 */ /* 0x000fe40000000025 */
[----:B----4-:R-:W-:-:S03]  /*15adf0*/  LOP3.LUT R37, R53, 0xffff, RZ, 0xc0, !PT ;  /* 0x0000ffff35257812 */ /* 0x010fc600078ec0ff */
[----:B------:R0:W-:Y:S04]  /*15ae00*/  STL [R1+0x1728], R38 ;  /* 0x0017282601007387 */ /* 0x0001e80000100800 */
[----:B------:R1:W-:Y:S01]  /*15ae10*/  STL [R1+0x150], R3 ;  /* 0x0001500301007387 */ /* 0x0003e20000100800 */
[----:B0-----:R-:W-:Y:S02]  /*15ae20*/  SHF.R.U32.HI R38, RZ, 0x8, R40 ;  /* 0x00000008ff267819 */ /* 0x001fe40000011628 */
[----:B------:R-:W-:Y:S02]  /*15ae30*/  SHF.R.U32.HI R40, RZ, 0x8, R3 ;  /* 0x00000008ff287819 */ /* 0x000fe40000011603 */
[----:B-1----:R-:W2:Y:S04]  /*15ae40*/  LDL.LU R3, [R1+0x230] ;  /* 0x0002300001037983 */ /* 0x002ea80000300800 */
[----:B------:R0:W-:Y:S04]  /*15ae50*/  STL [R1+0x14c], R37 ;  /* 0x00014c2501007387 */ /* 0x0001e80000100800 */
[----:B------:R-:W3:Y:S04]  /*15ae60*/  LDL.LU R55, [R1+0x1f0] ;  /* 0x0001f00001377983 */ /* 0x000ee80000300800 */
[----:B------:R-:W4:Y:S01]  /*15ae70*/  LDL.LU R53, [R1+0x20c] ;  /* 0x00020c0001357983 */ /* 0x000f220000300800 */
[----:B0-----:R-:W-:-:S02]  /*15ae80*/  SHF.R.U32.HI R37, RZ, 0x8, R37 ;  /* 0x00000008ff257819 */ /* 0x001fc40000011625 */
[----:B------:R-:W-:Y:S02]  /*15ae90*/  SHF.R.U32.HI R41, RZ, 0x8, R39 ;  /* 0x00000008ff297819 */ /* 0x000fe40000011627 */
[----:B------:R-:W-:Y:S02]  /*15aea0*/  LOP3.LUT R40, R40, 0xffff, RZ, 0xc0, !PT ;  /* 0x0000ffff28287812 */ /* 0x000fe400078ec0ff */
[----:B------:R-:W-:Y:S02]  /*15aeb0*/  LOP3.LUT R39, R37, 0xffff, RZ, 0xc0, !PT ;  /* 0x0000ffff25277812 */ /* 0x000fe400078ec0ff */
[----:B------:R-:W-:Y:S02]  /*15aec0*/  LOP3.LUT R38, R38, 0xffff, RZ, 0xc0, !PT ;  /* 0x0000ffff26267812 */ /* 0x000fe400078ec0ff */
[----:B------:R-:W-:Y:S02]  /*15aed0*/  LOP3.LUT R37, R41, 0xffff, RZ, 0xc0, !PT ;  /* 0x0000ffff29257812 */ /* 0x000fe400078ec0ff */
[----:B------:R-:W-:-:S02]  /*15aee0*/  PRMT R39, R40, 0x3340, R39 ;  /* 0x0000334028277816 */ /* 0x000fc40000000027 */
[----:B------:R-:W-:-:S03]  /*15aef0*/  PRMT R37, R38, 0x3340, R37 ;  /* 0x0000334026257816 */ /* 0x000fc60000000025 */
[----:B------:R0:W-:Y:S04]  /*15af00*/  STL [R1+0x1698], R39 ;  /* 0x0016982701007387 */ /* 0x0001e80000100800 */
[----:B------:R1:W-:Y:S01]  /*15af10*/  STL [R1+0x1674], R37 ;  /* 0x0016742501007387 */ /* 0x0003e20000100800 */
[----:B------:R-:W-:Y:S02]  /*15af20*/  LOP3.LUT R41, R48, 0xffff, RZ, 0xc0, !PT ;  /* 0x0000ffff30297812 */ /* 0x000fe400078ec0ff */
[----:B------:R-:W-:Y:S02]  /*15af30*/  LOP3.LUT R40, R47, 0xffff, RZ, 0xc0, !PT ;  /* 0x0000ffff2f287812 */ /* 0x000fe400078ec0ff */
[----:B0-----:R-:W-:Y:S02]  /*15af40*/  LOP3.LUT R39, R46, 0xffff, RZ, 0xc0, !PT ;  /* 0x0000ffff2e277812 */ /* 0x001fe400078ec0ff */
[----:B-1----:R-:W-:-:S02]  /*15af50*/  PRMT R37, R40, 0x3340, R0 ;  /* 0x0000334028257816 */ /* 0x002fc40000000000 */
[----:B------:R-:W-:Y:S02]  /*15af60*/  PRMT R38, R41, 0x3340, R39 ;  /* 0x0000334029267816 */ /* 0x000fe40000000027 */
[----:B------:R-:W-:Y:S02]  /*15af70*/  IADD3 R46, P6, PT, R45, R32, RZ ;  /* 0x000000202d2e7210 */ /* 0x000fe40007fde0ff */
[----:B------:R-:W-:-:S03]  /*15af80*/  PRMT R37, R38, 0x5410, R37 ;  /* 0x0000541026257816 */ /* 0x000fc60000000025 */
[----:B------:R-:W-:Y:S02]  /*15af90*/  IMAD.X R47, R36, 0x1, R30, P6 ;  /* 0x00000001242f7824 */ /* 0x000fe400030e061e */
[----:B------:R0:W-:Y:S04]  /*15afa0*/  STL [R1+0x1724], R37 ;  /* 0x0017242501007387 */ /* 0x0001e80000100800 */
[----:B------:R-:W4:Y:S04]  /*15afb0*/  LDL.LU R48, [R1+0x2e0] ;  /* 0x0002e00001307983 */ /* 0x000f280000300800 */
[----:B------:R1:W-:Y:S01]  /*15afc0*/  STL.64 [R1+0x1088], R46 ;  /* 0x0010882e01007387 */ /* 0x0003e20000100a00 */
[----:B------:R-:W-:-:S02]  /*15afd0*/  SHF.R.U32.HI R41, RZ, 0x8, R41 ;  /* 0x00000008ff297819 */ /* 0x000fc40000011629 */
[----:B------:R-:W-:Y:S02]  /*15afe0*/  SHF.R.U32.HI R38, RZ, 0x8, R39 ;  /* 0x00000008ff267819 */ /* 0x000fe40000011627 */
[----:B0-----:R-:W-:Y:S01]  /*15aff0*/  SHF.R.U32.HI R37, RZ, 0x8, R40 ;  /* 0x00000008ff257819 */ /* 0x001fe20000011628 */
[----:B-1----:R-:W4:Y:S04]  /*15b000*/  LDL.LU R47, [R1+0x2a0] ;  /* 0x0002a000012f7983 */ /* 0x002f280000300800 */
[----:B------:R-:W4:Y:S01]  /*15b010*/  LDL.LU R46, [R1+0x2c0] ;  /* 0x0002c000012e7983 */ /* 0x000f220000300800 */
[----:B------:R-:W-:Y:S02]  /*15b020*/  LOP3.LUT R39, R41, 0xffff, RZ, 0xc0, !PT ;  /* 0x0000ffff29277812 */ /* 0x000fe400078ec0ff */
[----:B------:R-:W-:-:S02]  /*15b030*/  LOP3.LUT R38, R38, 0xffff, RZ, 0xc0, !PT ;  /* 0x0000ffff26267812 */ /* 0x000fc400078ec0ff */
[----:B------:R-:W-:Y:S02]  /*15b040*/  LOP3.LUT R37, R37, 0xffff, RZ, 0xc0, !PT ;  /* 0x0000ffff25257812 */ /* 0x000fe400078ec0ff */
[----:B------:R-:W-:Y:S02]  /*15b050*/  PRMT R38, R39, 0x3340, R38 ;  /* 0x0000334027267816 */ /* 0x000fe40000000026 */
[----:B------:R-:W-:-:S03]  /*15b060*/  PRMT R37, R37, 0x3340, R0 ;  /* 0x0000334025257816 */ /* 0x000fc60000000000 */
[----:B------:R-:W-:Y:S04]  /*15b070*/  STL [R1+0x1670], R38 ;  /* 0x0016702601007387 */ /* 0x000fe80000100800 */
[----:B------:R0:W-:Y:S01]  /*15b080*/  STL [R1+0x2b8], R37 ;  /* 0x0002b82501007387 */ /* 0x0001e20000100800 */
[----:B--2---:R-:W-:Y:S02]  /*15b090*/  LOP3.LUT R40, R3, 0xffff, RZ, 0xc0, !PT ;  /* 0x0000ffff03287812 */ /* 0x004fe400078ec0ff */
[----:B---3--:R-:W-:Y:S02]  /*15b0a0*/  LOP3.LUT R41, R55, 0xffff, RZ, 0xc0, !PT ;  /* 0x0000ffff37297812 */ /* 0x008fe400078ec0ff */
[----:B----4-:R-:W-:Y:S02]  /*15b0b0*/  LOP3.LUT R39, R53, 0xffff, RZ, 0xc0, !PT ;  /* 0x0000ffff35277812 */ /* 0x010fe400078ec0ff */
[----:B0-----:R-:W-:-:S02]  /*15b0c0*/  PRMT R37, R41, 0x3340, R0 ;  /* 0x0000334029257816 */ /* 0x001fc40000000000 */
[----:B------:R-:W-:-:S04]  /*15b0d0*/  PRMT R38, R40, 0x3340, R39 ;  /* 0x0000334028267816 */ /* 0x000fc80000000027 */
[----:B------:R-:W-:-:S05]  /*15b0e0*/  PRMT R3, R38, 0x5410, R37 ;  /* 0x0000541026037816 */ /* 0x000fca0000000025 */
[----:B------:R0:W-:Y:S04]  /*15b0f0*/  STL [R1+0x1720], R3 ;  /* 0x0017200301007387 */ /* 0x0001e80000100800 */
[----:B0-----:R-:W2:Y:S04]  /*15b100*/  LDL.LU R3, [R1+0x2e4] ;  /* 0x0002e40001037983 */ /* 0x001ea80000300800 */
[----:B------:R-:W3:Y:S04]  /*15b110*/  LDL.LU R55, [R1+0x2a4] ;  /* 0x0002a40001377983 */ /* 0x000ee80000300800 */
[----:B------:R-:W4:Y:S01]  /*15b120*/  LDL.LU R53, [R1+0x2c8] ;  /* 0x0002c80001357983 */ /* 0x000f220000300800 */
[----:B------:R-:W-:-:S02]  /*15b130*/  SHF.R.U32.HI R42, RZ, 0x8, R42 ;  /* 0x00000008ff2a7819 */ /* 0x000fc4000001162a */
[----:B------:R-:W-:Y:S02]  /*15b140*/  IADD3 R56, P6, PT, R45, R29, RZ ;  /* 0x0000001d2d387210 */ /* 0x000fe40007fde0ff */
[----:B------:R-:W-:Y:S02]  /*15b150*/  SHF.R.U32.HI R37, RZ, 0x8, R39 ;  /* 0x00000008ff257819 */ /* 0x000fe40000011627 */
[----:B------:R-:W-:Y:S02]  /*15b160*/  SHF.R.U32.HI R38, RZ, 0x8, R40 ;  /* 0x00000008ff267819 */ /* 0x000fe40000011628 */
[----:B------:R-:W-:Y:S01]  /*15b170*/  LOP3.LUT R39, R42, 0xffff, RZ, 0xc0, !PT ;  /* 0x0000ffff2a277812 */ /* 0x000fe200078ec0ff */
[----:B------:R-:W-:Y:S01]  /*15b180*/  IMAD.X R57, R36, 0x1, R27, P6 ;  /* 0x0000000124397824 */ /* 0x000fe200030e061b */
[----:B------:R-:W-:Y:S02]  /*15b190*/  LOP3.LUT R38, R38, 0xffff, RZ, 0xc0, !PT ;  /* 0x0000ffff26267812 */ /* 0x000fe400078ec0ff */
[----:B------:R-:W-:-:S02]  /*15b1a0*/  LOP3.LUT R37, R37, 0xffff, RZ, 0xc0, !PT ;  /* 0x0000ffff25257812 */ /* 0x000fc400078ec0ff */
[----:B------:R-:W-:Y:S01]  /*15b1b0*/  PRMT R39, R39, 0x3340, R0 ;  /* 0x0000334027277816 */ /* 0x000fe20000000000 */
[----:B------:R-:W-:Y:S01]  /*15b1c0*/  STL.64 [R1+0x1080], R56 ;  /* 0x0010803801007387 */ /* 0x000fe20000100a00 */
        /* <DEDUP_REMOVED lines=11> */
[----:B------:R0:W-:Y:S01]  /*15b280*/  STL [R1+0x1718], R37 ;  /* 0x0017182501007387 */ /* 0x0001e20000100800 */
[----:B------:R-:W-:-:S03]  /*15b290*/  SHF.R.U32.HI R41, RZ, 0x8, R41 ;  /* 0x00000008ff297819 */ /* 0x000fc60000011629 */
[----:B------:R-:W4:Y:S04]  /*15b2a0*/  LDL.LU R48, [R1+0x2d8] ;  /* 0x0002d80001307983 */ /* 0x000f280000300800 */
[----:B------:R1:W-:Y:S01]  /*15b2b0*/  STL.64 [R1+0x1070], R46 ;  /* 0x0010702e01007387 */ /* 0x0003e20000100a00 */
[----:B------:R-:W-:Y:S02]  /*15b2c0*/  SHF.R.U32.HI R38, RZ, 0x8, R40 ;  /* 0x00000008ff267819 */ /* 0x000fe40000011628 */
[----:B0-----:R-:W-:Y:S02]  /*15b2d0*/  SHF.R.U32.HI R37, RZ, 0x8, R39 ;  /* 0x00000008ff257819 */ /* 0x001fe40000011627 */
[----:B------:R-:W-:Y:S01]  /*15b2e0*/  LOP3.LUT R39, R41, 0xffff, RZ, 0xc0, !PT ;  /* 0x0000ffff29277812 */ /* 0x000fe200078ec0ff */
[----:B-1----:R-:W4:Y:S04]  /*15b2f0*/  LDL.LU R47, [R1+0x294] ;  /* 0x00029400012f7983 */ /* 0x002f280000300800 */
[----:B------:R-:W4:Y:S01]  /*15b300*/  LDL.LU R46, [R1+0x2b0] ;  /* 0x0002b000012e7983 */ /* 0x000f220000300800 */
[----:B------:R-:W-:-:S02]  /*15b310*/  LOP3.LUT R38, R38, 0xffff, RZ, 0xc0, !PT ;  /* 0x0000ffff26267812 */ /* 0x000fc400078ec0ff */
[----:B------:R-:W-:Y:S02]  /*15b320*/  LOP3.LUT R37, R37, 0xffff, RZ, 0xc0, !PT ;  /* 0x0000ffff25257812 */ /* 0x000fe400078ec0ff */
[----:B------:R-:W-:Y:S02]  /*15b330*/  PRMT R39, R39, 0x3340, R0 ;  /* 0x0000334027277816 */ /* 0x000fe40000000000 */
[----:B------:R-:W-:-:S03]  /*15b340*/  PRMT R37, R38, 0x3340, R37 ;  /* 0x0000334026257816 */ /* 0x000fc60000000025 */
[----:B------:R4:W-:Y:S04]  /*15b350*/  STL [R1+0x2a8], R39 ;  /* 0x0002a82701007387 */ /* 0x0009e80000100800 */
[----:B------:R0:W-:Y:S01]  /*15b360*/  STL [R1+0x1668], R37 ;  /* 0x0016682501007387 */ /* 0x0001e20000100800 */
[----:B--2---:R-:W-:-:S03]  /*15b370*/  LOP3.LUT R41, R3, 0xffff, RZ, 0xc0, !PT ;  /* 0x0000ffff03297812 */ /* 0x004fc600078ec0ff */
[----:B------:R-:W2:Y:S01]  /*15b380*/  LDL.LU R3, [R1+0x2dc] ;  /* 0x0002dc0001037983 */ /* 0x000ea20000300800 */
[----:B---3--:R-:W-:-:S03]  /*15b390*/  LOP3.LUT R40, R55, 0xffff, RZ, 0xc0, !PT ;  /* 0x0000ffff37287812 */ /* 0x008fc600078ec0ff */
[----:B------:R-:W3:Y:S01]  /*15b3a0*/  LDL.LU R55, [R1+0x29c] ;  /* 0x00029c0001377983 */ /* 0x000ee20000300800 */
[----:B----4-:R-:W-:Y:S02]  /*15b3b0*/  LOP3.LUT R39, R53, 0xffff, RZ, 0xc0, !PT ;  /* 0x0000ffff35277812 */ /* 0x010fe400078ec0ff */
[----:B0-----:R-:W-:Y:S02]  /*15b3c0*/  PRMT R37, R40, 0x3340, R0 ;  /* 0x0000334028257816 */ /* 0x001fe40000000000 */
[----:B------:R-:W-:-:S04]  /*15b3d0*/  PRMT R38, R41, 0x3340, R39 ;  /* 0x0000334029267816 */ /* 0x000fc80000000027 */
[----:B------:R-:W-:-:S05]  /*15b3e0*/  PRMT R37, R38, 0x5410, R37 ;  /* 0x0000541026257816 */ /* 0x000fca0000000025 */
[----:B------:R0:W-:Y:S04]  /*15b3f0*/  STL [R1+0x1714], R37 ;  /* 0x0017142501007387 */ /* 0x0001e80000100800 */
[----:B------:R-:W4:Y:S01]  /*15b400*/  LDL.LU R53, [R1+0x2b4] ;  /* 0x0002b40001357983 */ /* 0x000f220000300800 */
[----:B------:R-:W-:Y:S02]  /*15b410*/  SHF.R.U32.HI R41, RZ, 0x8, R41 ;  /* 0x00000008ff297819 */ /* 0x000fe40000011629 */
[----:B------:R-:W-:Y:S02]  /*15b420*/  SHF.R.U32.HI R38, RZ, 0x8, R39 ;  /* 0x00000008ff267819 */ /* 0x000fe40000011627 */
[----:B------:R-:W-:Y:S02]  /*15b430*/  IADD3 R56, P6, PT, R45, R25, RZ ;  /* 0x000000192d387210 */ /* 0x000fe40007fde0ff */
[----:B0-----:R-:W-:-:S02]  /*15b440*/  SHF.R.U32.HI R37, RZ, 0x8, R40 ;  /* 0x00000008ff257819 */ /* 0x001fc40000011628 */
[----:B------:R-:W-:Y:S02]  /*15b450*/  LOP3.LUT R39, R41, 0xffff, RZ, 0xc0, !PT ;  /* 0x0000ffff29277812 */ /* 0x000fe400078ec0ff */
[----:B------:R-:W-:Y:S01]  /*15b460*/  LOP3.LUT R38, R38, 0xffff, RZ, 0xc0, !PT ;  /* 0x0000ffff26267812 */ /* 0x000fe200078ec0ff */
[----:B------:R-:W-:Y:S01]  /*15b470*/  IMAD.X R57, R36, 0x1, R24, P6 ;  /* 0x0000000124397824 */ /* 0x000fe200030e0618 */
[----:B------:R-:W-:Y:S02]  /*15b480*/  LOP3.LUT R37, R37, 0xffff, RZ, 0xc0, !PT ;  /* 0x0000ffff25257812 */ /* 0x000fe400078ec0ff */
[----:B------:R-:W-:Y:S02]  /*15b490*/  PRMT R38, R39, 0x3340, R38 ;  /* 0x0000334027267816 */ /* 0x000fe40000000026 */
[----:B------:R-:W-:Y:S01]  /*15b4a0*/  PRMT R37, R37, 0x3340, R0 ;  /* 0x0000334025257816 */ /* 0x000fe20000000000 */
[----:B------:R0:W-:Y:S04]  /*15b4b0*/  STL.64 [R1+0x1068], R56 ;  /* 0x0010683801007387 */ /* 0x0001e80000100a00 */
[----:B0-----:R-:W2:Y:S04]  /*15b4c0*/  LDL.LU R57, [R1+0x84fc] ;  /* 0x0084fc0001397983 */ /* 0x001ea80000300800 */
[----:B------:R-:W-:Y:S04]  /*15b4d0*/  STL [R1+0x2a4], R38 ;  /* 0x0002a42601007387 */ /* 0x000fe80000100800 */
[----:B------:R0:W-:Y:S01]  /*15b4e0*/  STL [R1+0x2a0], R37 ;  /* 0x0002a02501007387 */ /* 0x0001e20000100800 */
[----:B------:R-:W-:-:S02]  /*15b4f0*/  SHF.R.U32.HI R43, RZ, 0x8, R43 ;  /* 0x00000008ff2b7819 */ /* 0x000fc4000001162b */
[----:B------:R-:W-:Y:S02]  /*15b500*/  LOP3.LUT R40, R48, 0xffff, RZ, 0xc0, !PT ;  /* 0x0000ffff30287812 */ /* 0x000fe400078ec0ff */
[----:B------:R-:W-:Y:S02]  /*15b510*/  LOP3.LUT R42, R47, 0xffff, RZ, 0xc0, !PT ;  /* 0x0000ffff2f2a7812 */ /* 0x000fe400078ec0ff */
[----:B------:R-:W2:Y:S01]  /*15b520*/  LDL.LU R47, [R1+0xb4] ;  /* 0x0000b400012f7983 */ /* 0x000ea20000300800 */
[----:B------:R-:W-:Y:S02]  /*15b530*/  LOP3.LUT R39, R46, 0xffff, RZ, 0xc0, !PT ;  /* 0x0000ffff2e277812 */ /* 0x000fe400078ec0ff */
[----:B0-----:R-:W-:Y:S01]  /*15b540*/  PRMT R37, R42, 0x3340, R0 ;  /* 0x000033402a257816 */ /* 0x001fe20000000000 */
[----:B------:R-:W2:Y:S01]  /*15b550*/  LDL.LU R46, [R1+0x78] ;  /* 0x00007800012e7983 */ /* 0x000ea20000300800 */
[----:B------:R-:W-:-:S04]  /*15b560*/  PRMT R38, R40, 0x3340, R39 ;  /* 0x0000334028267816 */ /* 0x000fc80000000027 */
[----:B------:R-:W-:Y:S02]  /*15b570*/  PRMT R37, R38, 0x5410, R37 ;  /* 0x0000541026257816 */ /* 0x000fe40000000025 */
[----:B------:R-:W-:-:S03]  /*15b580*/  SHF.R.U32.HI R38, RZ, 0x8, R40 ;  /* 0x00000008ff267819 */ /* 0x000fc60000011628 */
[----:B------:R0:W-:Y:S01]  /*15b590*/  STL [R1+0x1710], R37 ;  /* 0x0017102501007387 */ /* 0x0001e20000100800 */
[----:B------:R-:W-:Y:S02]  /*15b5a0*/  IADD3 R48, P6, PT, R45, R23, RZ ;  /* 0x000000172d307210 */ /* 0x000fe40007fde0ff */
[----:B------:R-:W-:Y:S02]  /*15b5b0*/  LOP3.LUT R38, R38, 0xffff, RZ, 0xc0, !PT ;  /* 0x0000ffff26267812 */ /* 0x000fe400078ec0ff */
[----:B0-----:R-:W-:Y:S02]  /*15b5c0*/  SHF.R.U32.HI R37, RZ, 0x8, R39 ;  /* 0x00000008ff257819 */ /* 0x001fe40000011627 */
[----:B------:R-:W-:Y:S02]  /*15b5d0*/  LOP3.LUT R39, R43, 0xffff, RZ, 0xc0, !PT ;  /* 0x0000ffff2b277812 */ /* 0x000fe400078ec0ff */
[----:B------:R-:W-:Y:S01]  /*15b5e0*/  LOP3.LUT R37, R37, 0xffff, RZ, 0xc0, !PT ;  /* 0x0000ffff25257812 */ /* 0x000fe200078ec0ff */
[----:B------:R-:W-:Y:S01]  /*15b5f0*/  IMAD.X R49, R36, 0x1, R21, P6 ;  /* 0x0000000124317824 */ /* 0x000fe200030e0615 */
[----:B------:R-:W-:-:S02]  /*15b600*/  PRMT R39, R39, 0x3340, R0 ;  /* 0x0000334027277816 */ /* 0x000fc40000000000 */
[----:B------:R-:W-:Y:S02]  /*15b610*/  PRMT R37, R38, 0x3340, R37 ;  /* 0x0000334026257816 */ /* 0x000fe40000000025 */
[----:B------:R-:W-:Y:S04]  /*15b620*/  STL.64 [R1+0x1060], R48 ;  /* 0x0010603001007387 */ /* 0x000fe80000100a00 */
[----:B------:R4:W-:Y:S04]  /*15b630*/  STL [R1+0x298], R39 ;  /* 0x0002982701007387 */ /* 0x0009e80000100800 */
[----:B------:R0:W-:Y:S01]  /*15b640*/  STL [R1+0x1658], R37 ;  /* 0x0016582501007387 */ /* 0x0001e20000100800 */
[----:B---3--:R-:W-:-:S03]  /*15b650*/  LOP3.LUT R40, R55, 0xffff, RZ, 0xc0, !PT ;  /* 0x0000ffff37287812 */ /* 0x008fc600078ec0ff */
[----:B------:R-:W3:Y:S01]  /*15b660*/  LDL.LU R55, [R1+0xb8] ;  /* 0x0000b80001377983 */ /* 0x000ee20000300800 */
[----:B----4-:R-:W-:-:S03]  /*15b670*/  LOP3.LUT R39, R53, 0xffff, RZ, 0xc0, !PT ;  /* 0x0000ffff35277812 */ /* 0x010fc600078ec0ff */
[----:B------:R-:W4:Y:S01]  /*15b680*/  LDL.LU R53, [R1+0x7c] ;  /* 0x00007c0001357983 */ /* 0x000f220000300800 */
[----:B--2---:R-:W-:Y:S02]  /*15b690*/  LOP3.LUT R41, R3, 0xffff, RZ, 0xc0, !PT ;  /* 0x0000ffff03297812 */ /* 0x004fe400078ec0ff */
[----:B0-----:R-:W-:Y:S02]  /*15b6a0*/  PRMT R37, R40, 0x3340, R0 ;  /* 0x0000334028257816 */ /* 0x001fe40000000000 */
[----:B------:R-:W-:Y:S02]  /*15b6b0*/  PRMT R38, R41, 0x3340, R39 ;  /* 0x0000334029267816 */ /* 0x000fe40000000027 */
[----:B------:R-:W-:Y:S02]  /*15b6c0*/  SHF.R.U32.HI R41, RZ, 0x8, R41 ;  /* 0x00000008ff297819 */ /* 0x000fe40000011629 */
[----:B------:R-:W-:Y:S02]  /*15b6d0*/  PRMT R3, R38, 0x5410, R37 ;  /* 0x0000541026037816 */ /* 0x000fe40000000025 */
[----:B------:R-:W-:-:S02]  /*15b6e0*/  SHF.R.U32.HI R38, RZ, 0x8, R39 ;  /* 0x00000008ff267819 */ /* 0x000fc40000011627 */
[----:B------:R-:W-:Y:S02]  /*15b6f0*/  IADD3 R48, P6, PT, R45, R22, RZ ;  /* 0x000000162d307210 */ /* 0x000fe40007fde0ff */
[----:B------:R-:W-:Y:S02]  /*15b700*/  SHF.R.U32.HI R37, RZ, 0x8, R40 ;  /* 0x00000008ff257819 */ /* 0x000fe40000011628 */
[----:B------:R-:W-:Y:S02]  /*15b710*/  LOP3.LUT R39, R41, 0xffff, RZ, 0xc0, !PT ;  /* 0x0000ffff29277812 */ /* 0x000fe400078ec0ff */
[----:B------:R-:W-:Y:S01]  /*15b720*/  LOP3.LUT R38, R38, 0xffff, RZ, 0xc0, !PT ;  /* 0x0000ffff26267812 */ /* 0x000fe200078ec0ff */
[----:B------:R-:W-:Y:S01]  /*15b730*/  IMAD.X R49, R36, 0x1, R20, P6 ;  /* 0x0000000124317824 */ /* 0x000fe200030e0614 */
[----:B------:R-:W-:Y:S02]  /*15b740*/  LOP3.LUT R37, R37, 0xffff, RZ, 0xc0, !PT ;  /* 0x0000ffff25257812 */ /* 0x000fe400078ec0ff */
[----:B------:R-:W-:Y:S01]  /*15b750*/  PRMT R38, R39, 0x3340, R38 ;  /* 0x0000334027267816 */ /* 0x000fe20000000026 */
[----:B------:R0:W-:Y:S01]  /*15b760*/  STL [R1+0x170c], R3 ;  /* 0x00170c0301007387 */ /* 0x0001e20000100800 */
[----:B------:R-:W-:-:S03]  /*15b770*/  LOP3.LUT R41, R57, 0xffff, RZ, 0xc0, !PT ;  /* 0x0000ffff39297812 */ /* 0x000fc600078ec0ff */
[----:B------:R1:W-:Y:S04]  /*15b780*/  STL.64 [R1+0x1058], R48 ;  /* 0x0010583001007387 */ /* 0x0003e80000100a00 */
[----:B------:R2:W-:Y:S01]  /*15b790*/  STL [R1+0x2b0], R38 ;  /* 0x0002b02601007387 */ /* 0x0005e20000100800 */
[--C-:B0-----:R-:W-:Y:S02]  /*15b7a0*/  PRMT R3, R37, 0x3340, R0.reuse ;  /* 0x0000334025037816 */ /* 0x101fe40000000000 */
[----:B------:R-:W-:-:S03]  /*15b7b0*/  PRMT R37, R41, 0x3340, R0 ;  /* 0x0000334029257816 */ /* 0x000fc60000000000 */
[----:B------:R0:W-:Y:S01]  /*15b7c0*/  STL [R1+0x294], R3 ;  /* 0x0002940301007387 */ /* 0x0001e20000100800 */
[----:B------:R-:W-:-:S03]  /*15b7d0*/  SHF.R.U32.HI R42, RZ, 0x8, R42 ;  /* 0x00000008ff2a7819 */ /* 0x000fc6000001162a */
[----:B------:R-:W4:Y:S01]  /*15b7e0*/  LDL.LU R57, [R1+0x84f8] ;  /* 0x0084f80001397983 */ /* 0x000f220000300800 */
[----:B-1----:R-:W-:-:S05]  /*15b7f0*/  IADD3 R48, P6, PT, R45, R19, RZ ;  /* 0x000000132d307210 */ /* 0x002fca0007fde0ff */
[----:B------:R-:W-:Y:S01]  /*15b800*/  IMAD.X R49, R36, 0x1, R17, P6 ;  /* 0x0000000124317824 */ /* 0x000fe200030e0611 */
[----:B------:R-:W-:Y:S02]  /*15b810*/  LOP3.LUT R40, R47, 0xffff, RZ, 0xc0, !PT ;  /* 0x0000ffff2f287812 */ /* 0x000fe400078ec0ff */
[----:B------:R-:W4:Y:S01]  /*15b820*/  LDL.LU R47, [R1+0xa4] ;  /* 0x0000a400012f7983 */ /* 0x000f220000300800 */
[----:B------:R-:W-:-:S04]  /*15b830*/  LOP3.LUT R39, R46, 0xffff, RZ, 0xc0, !PT ;  /* 0x0000ffff2e277812 */ /* 0x000fc800078ec0ff */
[----:B--2---:R-:W-:-:S04]  /*15b840*/  PRMT R38, R40, 0x3340, R39 ;  /* 0x0000334028267816 */ /* 0x004fc80000000027 */
[----:B0-----:R-:W-:Y:S02]  /*15b850*/  PRMT R3, R38, 0x5410, R37 ;  /* 0x0000541026037816 */ /* 0x001fe40000000025 */
[----:B------:R-:W-:-:S03]  /*15b860*/  SHF.R.U32.HI R37, RZ, 0x8, R39 ;  /* 0x00000008ff257819 */ /* 0x000fc60000011627 */
[----:B------:R0:W-:Y:S01]  /*15b870*/  STL [R1+0x16f8], R3 ;  /* 0x0016f80301007387 */ /* 0x0001e20000100800 */
[----:B------:R-:W-:-:S03]  /*15b880*/  LOP3.LUT R39, R42, 0xffff, RZ, 0xc0, !PT ;  /* 0x0000ffff2a277812 */ /* 0x000fc600078ec0ff */
[----:B------:R-:W2:Y:S01]  /*15b890*/  LDL.LU R46, [R1+0x60] ;  /* 0x00006000012e7983 */ /* 0x000ea20000300800 */
[----:B------:R-:W-:Y:S02]  /*15b8a0*/  SHF.R.U32.HI R38, RZ, 0x8, R40 ;  /* 0x00000008ff267819 */ /* 0x000fe40000011628 */
[----:B------:R-:W-:Y:S01]  /*15b8b0*/  PRMT R39, R39, 0x3340, R0 ;  /* 0x0000334027277816 */ /* 0x000fe20000000000 */
[----:B------:R-:W-:Y:S01]  /*15b8c0*/  STL.64 [R1+0x1050], R48 ;  /* 0x0010503001007387 */ /* 0x000fe20000100a00 */
[----:B------:R-:W-:Y:S02]  /*15b8d0*/  LOP3.LUT R38, R38, 0xffff, RZ, 0xc0, !PT ;  /* 0x0000ffff26267812 */ /* 0x000fe400078ec0ff */
[----:B------:R-:W-:Y:S01]  /*15b8e0*/  LOP3.LUT R37, R37, 0xffff, RZ, 0xc0, !PT ;  /* 0x0000ffff25257812 */ /* 0x000fe200078ec0ff */
[----:B------:R4:W-:Y:S01]  /*15b8f0*/  STL [R1+0x290], R39 ;  /* 0x0002902701007387 */ /* 0x0009e20000100800 */
[----:B------:R-:W-:Y:S02]  /*15b900*/  LOP3.LUT R42, R52, 0xffff, RZ, 0xc0, !PT ;  /* 0x0000ffff342a7812 */ /* 0x000fe400078ec0ff */
[----:B0-----:R-:W-:-:S02]  /*15b910*/  PRMT R3, R38, 0x3340, R37 ;  /* 0x0000334026037816 */ /* 0x001fc40000000025 */
[----:B------:R-:W-:-:S03]  /*15b920*/  PRMT R37, R42, 0x3340, R0 ;  /* 0x000033402a257816 */ /* 0x000fc60000000000 */
[----:B------:R0:W-:Y:S01]  /*15b930*/  STL [R1+0x1648], R3 ;  /* 0x0016480301007387 */ /* 0x0001e20000100800 */
[----:B---3--:R-:W-:-:S03]  /*15b940*/  LOP3.LUT R40, R55, 0xffff, RZ, 0xc0, !PT ;  /* 0x0000ffff37287812 */ /* 0x008fc600078ec0ff */
[----:B------:R-:W3:Y:S04]  /*15b950*/  LDL.LU R55, [R1+0x1c4] ;  /* 0x0001c40001377983 */ /* 0x000ee80000300800 */
[----:B------:R-:W3:Y:S01]  /*15b960*/  LDL.LU R52, [R1+0x140] ;  /* 0x0001400001347983 */ /* 0x000ee20000300800 */
[----:B----4-:R-:W-:-:S04]  /*15b970*/  LOP3.LUT R39, R53, 0xffff, RZ, 0xc0, !PT ;  /* 0x0000ffff35277812 */ /* 0x010fc800078ec0ff */
[----:B------:R-:W-:-:S04]  /*15b980*/  PRMT R38, R40, 0x3340, R39 ;  /* 0x0000334028267816 */ /* 0x000fc80000000027 */
[----:B0-----:R-:W-:-:S05]  /*15b990*/  PRMT R3, R38, 0x5410, R37 ;  /* 0x0000541026037816 */ /* 0x001fca0000000025 */
[----:B------:R0:W-:Y:S04]  /*15b9a0*/  STL [R1+0x16ec], R3 ;  /* 0x0016ec0301007387 */ /* 0x0001e80000100800 */
[----:B------:R-:W4:Y:S01]  /*15b9b0*/  LDL.LU R53, [R1+0x18c] ;  /* 0x00018c0001357983 */ /* 0x000f220000300800 */
[----:B------:R-:W-:Y:S02]  /*15b9c0*/  SHF.R.U32.HI R41, RZ, 0x8, R41 ;  /* 0x00000008ff297819 */ /* 0x000fe40000011629 */
[----:B------:R-:W-:Y:S02]  /*15b9d0*/  IADD3 R48, P6, PT, R45, R18, RZ ;  /* 0x000000122d307210 */ /* 0x000fe40007fde0ff */
[----:B------:R-:W-:Y:S02]  /*15b9e0*/  SHF.R.U32.HI R37, RZ, 0x8, R39 ;  /* 0x00000008ff257819 */ /* 0x000fe40000011627 */
[----:B------:R-:W-:Y:S01]  /*15b9f0*/  LOP3.LUT R39, R41, 0xffff, RZ, 0xc0, !PT ;  /* 0x0000ffff29277812 */ /* 0x000fe200078ec0ff */
[----:B------:R-:W-:Y:S01]  /*15ba00*/  IMAD.X R49, R36, 0x1, R16, P6 ;  /* 0x0000000124317824 */ /* 0x000fe200030e0610 */
[----:B------:R-:W-:-:S02]  /*15ba10*/  SHF.R.U32.HI R38, RZ, 0x8, R40 ;  /* 0x00000008ff267819 */ /* 0x000fc40000011628 */
[--C-:B------:R-:W-:Y:S02]  /*15ba20*/  PRMT R39, R39, 0x3340, R0.reuse ;  /* 0x0000334027277816 */ /* 0x100fe40000000000 */
[----:B------:R-:W-:Y:S01]  /*15ba30*/  STL.64 [R1+0x1048], R48 ;  /* 0x0010483001007387 */ /* 0x000fe20000100a00 */
[----:B------:R-:W-:Y:S02]  /*15ba40*/  LOP3.LUT R38, R38, 0xffff, RZ, 0xc0, !PT ;  /* 0x0000ffff26267812 */ /* 0x000fe400078ec0ff */
[----:B------:R-:W-:Y:S01]  /*15ba50*/  LOP3.LUT R37, R37, 0xffff, RZ, 0xc0, !PT ;  /* 0x0000ffff25257812 */ /* 0x000fe200078ec0ff */
[----:B------:R2:W-:Y:S01]  /*15ba60*/  STL [R1+0x28c], R39 ;  /* 0x00028c2701007387 */ /* 0x0005e20000100800 */
[----:B------:R-:W-:Y:S02]  /*15ba70*/  LOP3.LUT R40, R44, 0xffff, RZ, 0xc0, !PT ;  /* 0x0000ffff2c287812 */ /* 0x000fe400078ec0ff */
[----:B0-----:R-:W-:Y:S02]  /*15ba80*/  PRMT R3, R38, 0x3340, R37 ;  /* 0x0000334026037816 */ /* 0x001fe40000000025 */
[----:B------:R-:W-:-:S03]  /*15ba90*/  PRMT R37, R40, 0x3340, R0 ;  /* 0x0000334028257816 */ /* 0x000fc60000000000 */
[----:B------:R0:W-:Y:S01]  /*15baa0*/  STL [R1+0x1638], R3 ;  /* 0x0016380301007387 */ /* 0x0001e20000100800 */
[----:B------:R-:W-:Y:S02]  /*15bab0*/  LOP3.LUT R41, R47, 0xffff, RZ, 0xc0, !PT ;  /* 0x0000ffff2f297812 */ /* 0x000fe400078ec0ff */
[----:B--2---:R-:W-:-:S04]  /*15bac0*/  LOP3.LUT R39, R46, 0xffff, RZ, 0xc0, !PT ;  /* 0x0000ffff2e277812 */ /* 0x004fc800078ec0ff */
[----:B------:R-:W-:-:S04]  /*15bad0*/  PRMT R38, R41, 0x3340, R39 ;  /* 0x0000334029267816 */ /* 0x000fc80000000027 */
[----:B0-----:R-:W-:Y:S02]  /*15bae0*/  PRMT R3, R38, 0x5410, R37 ;  /* 0x0000541026037816 */ /* 0x001fe40000000025 */
[----:B------:R-:W-:Y:S02]  /*15baf0*/  SHF.R.U32.HI R41, RZ, 0x8, R41 ;  /* 0x00000008ff297819 */ /* 0x000fe40000011629 */
[----:B------:R-:W-:Y:S01]  /*15bb00*/  SHF.R.U32.HI R38, RZ, 0x8, R39 ;  /* 0x00000008ff267819 */ /* 0x000fe20000011627 */
[----:B------:R0:W-:Y:S01]  /*15bb10*/  STL [R1+0x16e4], R3 ;  /* 0x0016e40301007387 */ /* 0x0001e20000100800 */
[----:B------:R-:W-:-:S03]  /*15bb20*/  SHF.R.U32.HI R37, RZ, 0x8, R40 ;  /* 0x00000008ff257819 */ /* 0x000fc60000011628 */
[----:B------:R-:W2:Y:S01]  /*15bb30*/  LDL.LU R48, [R1+0xa8] ;  /* 0x0000a80001307983 */ /* 0x000ea20000300800 */
[----:B------:R-:W-:Y:S02]  /*15bb40*/  IADD3 R46, P6, PT, R45, R15, RZ ;  /* 0x0000000f2d2e7210 */ /* 0x000fe40007fde0ff */
[----:B------:R-:W-:Y:S01]  /*15bb50*/  LOP3.LUT R39, R41, 0xffff, RZ, 0xc0, !PT ;  /* 0x0000ffff29277812 */ /* 0x000fe200078ec0ff */
[----:B0-----:R-:W2:Y:S01]  /*15bb60*/  LDL.LU R3, [R1+0x68] ;  /* 0x0000680001037983 */ /* 0x001ea20000300800 */
[----:B------:R-:W-:Y:S02]  /*15bb70*/  LOP3.LUT R38, R38, 0xffff, RZ, 0xc0, !PT ;  /* 0x0000ffff26267812 */ /* 0x000fe400078ec0ff */
[----:B------:R-:W-:Y:S01]  /*15bb80*/  LOP3.LUT R37, R37, 0xffff, RZ, 0xc0, !PT ;  /* 0x0000ffff25257812 */ /* 0x000fe200078ec0ff */
[----:B------:R-:W-:Y:S01]  /*15bb90*/  IMAD.X R47, R36, 0x1, R13, P6 ;  /* 0x00000001242f7824 */ /* 0x000fe200030e060d */
[----:B------:R-:W-:Y:S02]  /*15bba0*/  PRMT R38, R39, 0x3340, R38 ;  /* 0x0000334027267816 */ /* 0x000fe40000000026 */
[----:B------:R-:W-:-:S02]  /*15bbb0*/  PRMT R37, R37, 0x3340, R0 ;  /* 0x0000334025257816 */ /* 0x000fc40000000000 */
[----:B------:R0:W-:Y:S04]  /*15bbc0*/  STL.64 [R1+0x1038], R46 ;  /* 0x0010382e01007387 */ /* 0x0001e80000100a00 */
[----:B------:R-:W-:Y:S04]  /*15bbd0*/  STL [R1+0x162c], R38 ;  /* 0x00162c2601007387 */ /* 0x000fe80000100800 */
[----:B------:R1:W-:Y:S01]  /*15bbe0*/  STL [R1+0x288], R37 ;  /* 0x0002882501007387 */ /* 0x0003e20000100800 */
[----:B0-----:R-:W-:-:S05]  /*15bbf0*/  IADD3 R46, P6, PT, R45, R14, RZ ;  /* 0x0000000e2d2e7210 */ /* 0x001fca0007fde0ff */
[----:B------:R-:W-:Y:S01]  /*15bc00*/  IMAD.X R47, R36, 0x1, R12, P6 ;  /* 0x00000001242f7824 */ /* 0x000fe200030e060c */
[----:B---3--:R-:W-:Y:S02]  /*15bc10*/  LOP3.LUT R40, R55, 0xffff, RZ, 0xc0, !PT ;  /* 0x0000ffff37287812 */ /* 0x008fe400078ec0ff */
[----:B------:R-:W-:-:S04]  /*15bc20*/  LOP3.LUT R41, R52, 0xffff, RZ, 0xc0, !PT ;  /* 0x0000ffff34297812 */ /* 0x000fc800078ec0ff */
[----:B-1----:R-:W-:Y:S02]  /*15bc30*/  PRMT R37, R41, 0x3340, R0 ;  /* 0x0000334029257816 */ /* 0x002fe40000000000 */
[----:B----4-:R-:W-:-:S04]  /*15bc40*/  LOP3.LUT R39, R53, 0xffff, RZ, 0xc0, !PT ;  /* 0x0000ffff35277812 */ /* 0x010fc800078ec0ff */
[----:B------:R-:W-:-:S04]  /*15bc50*/  PRMT R38, R40, 0x3340, R39 ;  /* 0x0000334028267816 */ /* 0x000fc80000000027 */
[----:B------:R-:W-:-:S05]  /*15bc60*/  PRMT R37, R38, 0x5410, R37 ;  /* 0x0000541026257816 */ /* 0x000fca0000000025 */
[----:B------:R-:W-:Y:S04]  /*15bc70*/  STL [R1+0x16e0], R37 ;  /* 0x0016e02501007387 */ /* 0x000fe80000100800 */
[----:B------:R0:W-:Y:S04]  /*15bc80*/  STL.64 [R1+0x1040], R46 ;  /* 0x0010402e01007387 */ /* 0x0001e80000100a00 */
[----:B0-----:R-:W3:Y:S04]  /*15bc90*/  LDL.LU R47, [R1+0x1c8] ;  /* 0x0001c800012f7983 */ /* 0x001ee80000300800 */
[----:B------:R-:W4:Y:S04]  /*15bca0*/  LDL.LU R44, [R1+0x148] ;  /* 0x00014800012c7983 */ /* 0x000f280000300800 */
[----:B------:R-:W3:Y:S04]  /*15bcb0*/  LDL.LU R46, [R1+0x194] ;  /* 0x00019400012e7983 */ /* 0x000ee80000300800 */
[----:B------:R-:W4:Y:S04]  /*15bcc0*/  LDL.LU R55, [R1+0x1a8] ;  /* 0x0001a80001377983 */ /* 0x000f280000300800 */
[----:B------:R-:W4:Y:S01]  /*15bcd0*/  LDL.LU R52, [R1+0x124] ;  /* 0x0001240001347983 */ /* 0x000f220000300800 */
[----:B------:R-:W-:-:S03]  /*15bce0*/  SHF.R.U32.HI R42, RZ, 0x8, R42 ;  /* 0x00000008ff2a7819 */ /* 0x000fc6000001162a */
[----:B------:R-:W4:Y:S01]  /*15bcf0*/  LDL.LU R53, [R1+0x16c] ;  /* 0x00016c0001357983 */ /* 0x000f220000300800 */
[----:B------:R-:W-:Y:S02]  /*15bd00*/  SHF.R.U32.HI R37, RZ, 0x8, R39 ;  /* 0x00000008ff257819 */ /* 0x000fe40000011627 */
[----:B------:R-:W-:Y:S02]  /*15bd10*/  SHF.R.U32.HI R38, RZ, 0x8, R40 ;  /* 0x00000008ff267819 */ /* 0x000fe40000011628 */
[----:B------:R-:W-:Y:S02]  /*15bd20*/  LOP3.LUT R39, R42, 0xffff, RZ, 0xc0, !PT ;  /* 0x0000ffff2a277812 */ /* 0x000fe400078ec0ff */
[----:B------:R-:W-:Y:S02]  /*15bd30*/  LOP3.LUT R38, R38, 0xffff, RZ, 0xc0, !PT ;  /* 0x0000ffff26267812 */ /* 0x000fe400078ec0ff */
[----:B------:R-:W-:Y:S02]  /*15bd40*/  LOP3.LUT R37, R37, 0xffff, RZ, 0xc0, !PT ;  /* 0x0000ffff25257812 */ /* 0x000fe400078ec0ff */
[----:B------:R-:W-:-:S02]  /*15bd50*/  PRMT R39, R39, 0x3340, R0 ;  /* 0x0000334027277816 */ /* 0x000fc40000000000 */
[----:B------:R-:W-:Y:S02]  /*15bd60*/  PRMT R37, R38, 0x3340, R37 ;  /* 0x0000334026257816 */ /* 0x000fe40000000025 */
[----:B------:R-:W-:Y:S01]  /*15bd70*/  LOP3.LUT R2, R2, 0xffff, RZ, 0xc0, !PT ;  /* 0x0000ffff02027812 */ /* 0x000fe200078ec0ff */
[----:B------:R-:W-:Y:S04]  /*15bd80*/  STL [R1+0x284], R39 ;  /* 0x0002842701007387 */ /* 0x000fe80000100800 */
[----:B------:R0:W-:Y:S04]  /*15bd90*/  STL [R1+0x161c], R37 ;  /* 0x00161c2501007387 */ /* 0x0001e80000100800 */
[----:B------:R1:W-:Y:S01]  /*15bda0*/  STL [R1+0x1780], R2 ;  /* 0x0017800201007387 */ /* 0x0003e20000100800 */
[----:B0-----:R-:W-:-:S02]  /*15bdb0*/  PRMT R37, R2, 0x3340, R0 ;  /* 0x0000334002257816 */ /* 0x001fc40000000000 */
[----:B-1----:R-:W-:Y:S02]  /*15bdc0*/  IADD3 R2, P6, PT, R45, R11, RZ ;  /* 0x0000000b2d027210 */ /* 0x002fe40007fde0ff */
[----:B--2---:R-:W-:Y:S02]  /*15bdd0*/  LOP3.LUT R40, R48, 0xffff, RZ, 0xc0, !PT ;  /* 0x0000ffff30287812 */ /* 0x004fe400078ec0ff */
[----:B------:R-:W-:-:S04]  /*15bde0*/  LOP3.LUT R39, R3, 0xffff, RZ, 0xc0, !PT ;  /* 0x0000ffff03277812 */ /* 0x000fc800078ec0ff */
[----:B------:R-:W-:-:S04]  /*15bdf0*/  PRMT R38, R40, 0x3340, R39 ;  /* 0x0000334028267816 */ /* 0x000fc80000000027 */
[----:B------:R-:W-:Y:S02]  /*15be00*/  PRMT R37, R38, 0x5410, R37 ;  /* 0x0000541026257816 */ /* 0x000fe40000000025 */
[----:B------:R-:W-:Y:S01]  /*15be10*/  SHF.R.U32.HI R38, RZ, 0x8, R41 ;  /* 0x00000008ff267819 */ /* 0x000fe20000011629 */
[----:B------:R-:W-:Y:S01]  /*15be20*/  IMAD.X R3, R36, 0x1, R10, P6 ;  /* 0x0000000124037824 */ /* 0x000fe200030e060a */
[----:B------:R-:W-:Y:S01]  /*15be30*/  SHF.R.U32.HI R40, RZ, 0x8, R40 ;  /* 0x00000008ff287819 */ /* 0x000fe20000011628 */
[----:B------:R0:W-:Y:S01]  /*15be40*/  STL [R1+0x16d8], R37 ;  /* 0x0016d82501007387 */ /* 0x0001e20000100800 */
[----:B------:R-:W-:-:S03]  /*15be50*/  LOP3.LUT R38, R38, 0xffff, RZ, 0xc0, !PT ;  /* 0x0000ffff26267812 */ /* 0x000fc600078ec0ff */
[----:B------:R1:W-:Y:S01]  /*15be60*/  STL.64 [R1+0x1030], R2 ;  /* 0x0010300201007387 */ /* 0x0003e20000100a00 */
[----:B0-----:R-:W-:Y:S02]  /*15be70*/  SHF.R.U32.HI R37, RZ, 0x8, R39 ;  /* 0x00000008ff257819 */ /* 0x001fe40000011627 */
[----:B------:R-:W-:Y:S02]  /*15be80*/  LOP3.LUT R39, R40, 0xffff, RZ, 0xc0, !PT ;  /* 0x0000ffff28277812 */ /* 0x000fe400078ec0ff */
[----:B------:R-:W-:Y:S02]  /*15be90*/  LOP3.LUT R37, R37, 0xffff, RZ, 0xc0, !PT ;  /* 0x0000ffff25257812 */ /* 0x000fe400078ec0ff */
[----:B-1----:R-:W-:Y:S02]  /*15bea0*/  PRMT R3, R38, 0x3340, R0 ;  /* 0x0000334026037816 */ /* 0x002fe40000000000 */
[----:B------:R-:W-:-:S03]  /*15beb0*/  PRMT R2, R39, 0x3340, R37 ;  /* 0x0000334027027816 */ /* 0x000fc60000000025 */
[----:B------:R-:W-:Y:S04]  /*15bec0*/  STL [R1+0x280], R3 ;  /* 0x0002800301007387 */ /* 0x000fe80000100800 */
[----:B------:R0:W-:Y:S01]  /*15bed0*/  STL [R1+0x164c], R2 ;  /* 0x00164c0201007387 */ /* 0x0001e20000100800 */
[----:B---3--:R-:W-:-:S03]  /*15bee0*/  LOP3.LUT R41, R46, 0xffff, RZ, 0xc0, !PT ;  /* 0x0000ffff2e297812 */ /* 0x008fc600078ec0ff */
[----:B------:R-:W2:Y:S01]  /*15bef0*/  LDL.LU R46, [R1+0x278] ;  /* 0x00027800012e7983 */ /* 0x000ea20000300800 */
[----:B----4-:R-:W-:-:S03]  /*15bf00*/  LOP3.LUT R40, R55, 0xffff, RZ, 0xc0, !PT ;  /* 0x0000ffff37287812 */ /* 0x010fc600078ec0ff */
[----:B------:R-:W3:Y:S01]  /*15bf10*/  LDL.LU R55, [R1+0x210] ;  /* 0x0002100001377983 */ /* 0x000ee20000300800 */
[----:B------:R-:W-:-:S03]  /*15bf20*/  LOP3.LUT R43, R52, 0xffff, RZ, 0xc0, !PT ;  /* 0x0000ffff342b7812 */ /* 0x000fc600078ec0ff */
[----:B------:R-:W4:Y:S01]  /*15bf30*/  LDL.LU R52, [R1+0x25c] ;  /* 0x00025c0001347983 */ /* 0x000f220000300800 */
[----:B------:R-:W-:Y:S02]  /*15bf40*/  LOP3.LUT R42, R47, 0xffff, RZ, 0xc0, !PT ;  /* 0x0000ffff2f2a7812 */ /* 0x000fe400078ec0ff */
[----:B------:R-:W-:Y:S02]  /*15bf50*/  LOP3.LUT R44, R44, 0xffff, RZ, 0xc0, !PT ;  /* 0x0000ffff2c2c7812 */ /* 0x000fe400078ec0ff */
[----:B------:R-:W-:Y:S02]  /*15bf60*/  PRMT R38, R42, 0x3340, R41 ;  /* 0x000033402a267816 */ /* 0x000fe40000000029 */
[----:B------:R-:W-:Y:S02]  /*15bf70*/  PRMT R37, R44, 0x3340, R0 ;  /* 0x000033402c257816 */ /* 0x000fe40000000000 */
[----:B------:R-:W-:Y:S02]  /*15bf80*/  LOP3.LUT R39, R53, 0xffff, RZ, 0xc0, !PT ;  /* 0x0000ffff35277812 */ /* 0x000fe400078ec0ff */
[----:B0-----:R-:W-:-:S02]  /*15bf90*/  PRMT R2, R38, 0x5410, R37 ;  /* 0x0000541026027816 */ /* 0x001fc40000000025 */
[----:B------:R-:W-:Y:S02]  /*15bfa0*/  PRMT R37, R43, 0x3340, R0 ;  /* 0x000033402b257816 */ /* 0x000fe40000000000 */
[----:B------:R-:W-:Y:S01]  /*15bfb0*/  PRMT R38, R40, 0x3340, R39 ;  /* 0x0000334028267816 */ /* 0x000fe20000000027 */
[----:B------:R0:W-:Y:S03]  /*15bfc0*/  STL [R1+0x16c8], R2 ;  /* 0x0016c80201007387 */ /* 0x0001e60000100800 */
[----:B------:R-:W-:Y:S02]  /*15bfd0*/  PRMT R37, R38, 0x5410, R37 ;  /* 0x0000541026257816 */ /* 0x000fe40000000025 */
[----:B------:R-:W-:Y:S02]  /*15bfe0*/  SHF.R.U32.HI R42, RZ, 0x8, R42 ;  /* 0x00000008ff2a7819 */ /* 0x000fe4000001162a */
[----:B------:R-:W-:-:S02]  /*15bff0*/  SHF.R.U32.HI R38, RZ, 0x8, R41 ;  /* 0x00000008ff267819 */ /* 0x000fc40000011629 */
[----:B0-----:R-:W-:Y:S01]  /*15c000*/  IADD3 R2, P6, PT, R45, R9, RZ ;  /* 0x000000092d027210 */ /* 0x001fe20007fde0ff */
[----:B------:R0:W-:Y:S01]  /*15c010*/  STL [R1+0x16c4], R37 ;  /* 0x0016c42501007387 */ /* 0x0001e20000100800 */
[----:B------:R-:W-:-:S03]  /*15c020*/  SHF.R.U32.HI R40, RZ, 0x8, R40 ;  /* 0x00000008ff287819 */ /* 0x000fc60000011628 */
[----:B------:R-:W-:Y:S01]  /*15c030*/  IMAD.X R3, R36, 0x1, R8, P6 ;  /* 0x0000000124037824 */ /* 0x000fe200030e0608 */
[----:B------:R-:W-:Y:S01]  /*15c040*/  LOP3.LUT R38, R38, 0xffff, RZ, 0xc0, !PT ;  /* 0x0000ffff26267812 */ /* 0x000fe200078ec0ff */
[----:B------:R-:W4:Y:S01]  /*15c050*/  LDL.LU R53, [R1+0x24] ;  /* 0x0000240001357983 */ /* 0x000f220000300800 */
[----:B0-----:R-:W-:Y:S02]  /*15c060*/  SHF.R.U32.HI R37, RZ, 0x8, R39 ;  /* 0x00000008ff257819 */ /* 0x001fe40000011627 */
[----:B------:R-:W-:Y:S01]  /*15c070*/  LOP3.LUT R39, R42, 0xffff, RZ, 0xc0, !PT ;  /* 0x0000ffff2a277812 */ /* 0x000fe200078ec0ff */
[----:B------:R0:W-:Y:S01]  /*15c080*/  STL.64 [R1+0x1020], R2 ;  /* 0x0010200201007387 */ /* 0x0001e20000100a00 */
[----:B------:R-:W-:Y:S02]  /*15c090*/  LOP3.LUT R40, R40, 0xffff, RZ, 0xc0, !PT ;  /* 0x0000ffff28287812 */ /* 0x000fe400078ec0ff */
[----:B------:R-:W-:Y:S01]  /*15c0a0*/  LOP3.LUT R37, R37, 0xffff, RZ, 0xc0, !PT ;  /* 0x0000ffff25257812 */ /* 0x000fe200078ec0ff */
[----:B------:R-:W4:Y:S01]  /*15c0b0*/  LDL.LU R48, [R1+0x1b0] ;  /* 0x0001b00001307983 */ /* 0x000f220000300800 */
[----:B0-----:R-:W-:-:S02]  /*15c0c0*/  PRMT R2, R39, 0x3340, R38 ;  /* 0x0000334027027816 */ /* 0x001fc40000000026 */
[C---:B------:R-:W-:Y:S02]  /*15c0d0*/  IADD3 R38, P6, PT, R45.reuse, R7, RZ ;  /* 0x000000072d267210 */ /* 0x040fe40007fde0ff */
[----:B------:R-:W-:Y:S01]  /*15c0e0*/  PRMT R3, R40, 0x3340, R37 ;  /* 0x0000334028037816 */ /* 0x000fe20000000025 */
[----:B------:R0:W-:Y:S02]  /*15c0f0*/  STL [R1+0x15f4], R2 ;  /* 0x0015f40201007387 */ /* 0x0001e40000100800 */
[----:B------:R-:W-:Y:S02]  /*15c100*/  IMAD.X R39, R36, 0x1, R6, P6 ;  /* 0x0000000124277824 */ /* 0x000fe400030e0606 */
[----:B0-----:R-:W4:Y:S04]  /*15c110*/  LDL.LU R2, [R1+0x130] ;  /* 0x0001300001027983 */ /* 0x001f280000300800 */
[----:B------:R0:W-:Y:S04]  /*15c120*/  STL [R1+0x15f0], R3 ;  /* 0x0015f00301007387 */ /* 0x0001e80000100800 */
[----:B0-----:R-:W4:Y:S04]  /*15c130*/  LDL.LU R3, [R1+0x17c] ;  /* 0x00017c0001037983 */ /* 0x001f280000300800 */
[----:B------:R0:W-:Y:S02]  /*15c140*/  STL.64 [R1+0x1018], R38 ;  /* 0x0010182601007387 */ /* 0x0001e40000100a00 */
[----:B0-----:R-:W-:-:S05]  /*15c150*/  IADD3 R38, P6, PT, R45, R5, RZ ;  /* 0x000000052d267210 */ /* 0x001fca0007fde0ff */
[----:B------:R-:W-:Y:S01]  /*15c160*/  IMAD.X R39, R36, 0x1, R4, P6 ;  /* 0x0000000124277824 */ /* 0x000fe200030e0604 */
[----:B------:R-:W-:-:S04]  /*15c170*/  SHF.R.U32.HI R36, RZ, 0x8, R43 ;  /* 0x00000008ff247819 */ /* 0x000fc8000001162b */
[----:B------:R-:W-:Y:S01]  /*15c180*/  LOP3.LUT R36, R36, 0xffff, RZ, 0xc0, !PT ;  /* 0x0000ffff24247812 */ /* 0x000fe200078ec0ff */
[----:B------:R2:W-:Y:S03]  /*15c190*/  STL.64 [R1+0x1028], R38 ;  /* 0x0010282601007387 */ /* 0x0005e60000100a00 */
[----:B------:R-:W-:-:S05]  /*15c1a0*/  PRMT R36, R36, 0x3340, R0 ;  /* 0x0000334024247816 */ /* 0x000fca0000000000 */
[----:B------:R0:W-:Y:S04]  /*15c1b0*/  STL [R1+0x268], R36 ;  /* 0x0002682401007387 */ /* 0x0001e80000100800 */
[----:B------:R-:W4:Y:S01]  /*15c1c0*/  LDL.LU R47, [R1+0x27c] ;  /* 0x00027c00012f7983 */ /* 0x000f220000300800 */
[----:B--2---:R-:W-:Y:S02]  /*15c1d0*/  LOP3.LUT R39, R46, 0xffff, RZ, 0xc0, !PT ;  /* 0x0000ffff2e277812 */ /* 0x004fe400078ec0ff */
[----:B---3--:R-:W-:Y:S02]  /*15c1e0*/  LOP3.LUT R40, R55, 0xffff, RZ, 0xc0, !PT ;  /* 0x0000ffff37287812 */ /* 0x008fe400078ec0ff */
[----:B----4-:R-:W-:Y:S02]  /*15c1f0*/  LOP3.LUT R38, R52, 0xffff, RZ, 0xc0, !PT ;  /* 0x0000ffff34267812 */ /* 0x010fe400078ec0ff */
[----:B0-----:R-:W-:-:S02]  /*15c200*/  PRMT R36, R40, 0x3340, R0 ;  /* 0x0000334028247816 */ /* 0x001fc40000000000 */
[----:B------:R-:W-:-:S04]  /*15c210*/  PRMT R37, R39, 0x3340, R38 ;  /* 0x0000334027257816 */ /* 0x000fc80000000026 */
[----:B------:R-:W-:Y:S02]  /*15c220*/  PRMT R37, R37, 0x5410, R36 ;  /* 0x0000541025257816 */ /* 0x000fe40000000024 */
[----:B------:R-:W-:-:S03]  /*15c230*/  SHF.R.U32.HI R36, RZ, 0x8, R44 ;  /* 0x00000008ff247819 */ /* 0x000fc6000001162c */
[----:B------:R0:W-:Y:S04]  /*15c240*/  STL [R1+0x16bc], R37 ;  /* 0x0016bc2501007387 */ /* 0x0001e80000100800 */
[----:B------:R-:W2:Y:S04]  /*15c250*/  LDL.LU R44, [R1+0x214] ;  /* 0x00021400012c7983 */ /* 0x000ea80000300800 */
[----:B------:R-:W3:Y:S04]  /*15c260*/  LDL.LU R45, [R1+0x260] ;  /* 0x00026000012d7983 */ /* 0x000ee80000300800 */
        /* <DEDUP_REMOVED lines=10> */
[----:B------:R-:W-:Y:S01]  /*15c310*/  LOP3.LUT R39, R48, 0xffff, RZ, 0xc0, !PT ;  /* 0x0000ffff30277812 */ /* 0x000fe200078ec0ff */
[----:B------:R-:W-:Y:S04]  /*15c320*/  STL [R1+0x264], R38 ;  /* 0x0002642601007387 */ /* 0x000fe80000100800 */
[----:B------:R0:W-:Y:S01]  /*15c330*/  STL [R1+0x15dc], R36 ;  /* 0x0015dc2401007387 */ /* 0x0001e20000100800 */
[----:B------:R-:W-:-:S04]  /*15c340*/  LOP3.LUT R2, R2, 0xffff, RZ, 0xc0, !PT ;  /* 0x0000ffff02027812 */ /* 0x000fc800078ec0ff */
[----:B0-----:R-:W-:Y:S01]  /*15c350*/  PRMT R36, R2, 0x3340, R0 ;  /* 0x0000334002247816 */ /* 0x001fe20000000000 */
[----:B------:R0:W-:Y:S01]  /*15c360*/  STL [R1+0x2b4], R2 ;  /* 0x0002b40201007387 */ /* 0x0001e20000100800 */
[----:B------:R-:W-:-:S04]  /*15c370*/  LOP3.LUT R38, R3, 0xffff, RZ, 0xc0, !PT ;  /* 0x0000ffff03267812 */ /* 0x000fc800078ec0ff */
[----:B------:R-:W-:-:S04]  /*15c380*/  PRMT R37, R39, 0x3340, R38 ;  /* 0x0000334027257816 */ /* 0x000fc80000000026 */
[----:B0-----:R-:W-:Y:S02]  /*15c390*/  PRMT R2, R37, 0x5410, R36 ;  /* 0x0000541025027816 */ /* 0x001fe40000000024 */
[----:B------:R-:W-:-:S03]  /*15c3a0*/  SHF.R.S32.HI R36, RZ, 0x1f, R53 ;  /* 0x0000001fff247819 */ /* 0x000fc60000011435 */
[----:B------:R0:W-:Y:S01]  /*15c3b0*/  STL [R1+0x16b8], R2 ;  /* 0x0016b80201007387 */ /* 0x0001e20000100800 */
[----:B------:R-:W-:Y:S02]  /*15c3c0*/  SHF.R.U32.HI R40, RZ, 0x8, R40 ;  /* 0x00000008ff287819 */ /* 0x000fe40000011628 */
[----:B------:R-:W-:Y:S02]  /*15c3d0*/  SHF.R.U32.HI R39, RZ, 0x8, R39 ;  /* 0x00000008ff277819 */ /* 0x000fe40000011627 */
[----:B------:R-:W-:Y:S02]  /*15c3e0*/  SHF.R.U32.HI R37, RZ, 0x8, R38 ;  /* 0x00000008ff257819 */ /* 0x000fe40000011626 */
[----:B0-----:R-:W-:Y:S02]  /*15c3f0*/  IADD3 R2, P6, PT, R53, R35, RZ ;  /* 0x0000002335027210 */ /* 0x001fe40007fde0ff */
[----:B------:R-:W-:-:S03]  /*15c400*/  LOP3.LUT R38, R40, 0xffff, RZ, 0xc0, !PT ;  /* 0x0000ffff28267812 */ /* 0x000fc600078ec0ff */
[----:B------:R-:W-:Y:S01]  /*15c410*/  IMAD.X R3, R36, 0x1, R34, P6 ;  /* 0x0000000124037824 */ /* 0x000fe200030e0622 */
[----:B------:R-:W-:Y:S02]  /*15c420*/  LOP3.LUT R39, R39, 0xffff, RZ, 0xc0, !PT ;  /* 0x0000ffff27277812 */ /* 0x000fe400078ec0ff */
[----:B------:R-:W-:Y:S02]  /*15c430*/  LOP3.LUT R37, R37, 0xffff, RZ, 0xc0, !PT ;  /* 0x0000ffff25257812 */ /* 0x000fe400078ec0ff */
[----:B------:R0:W-:Y:S01]  /*15c440*/  STL.64 [R1+0x1010], R2 ;  /* 0x0010100201007387 */ /* 0x0001e20000100a00 */
[----:B------:R-:W-:Y:S02]  /*15c450*/  LOP3.LUT R42, R47, 0xffff, RZ, 0xc0, !PT ;  /* 0x0000ffff2f2a7812 */ /* 0x000fe400078ec0ff */
[----:B0-----:R-:W-:Y:S02]  /*15c460*/  PRMT R2, R38, 0x3340, R0 ;  /* 0x0000334026027816 */ /* 0x001fe40000000000 */
[----:B------:R-:W-:-:S03]  /*15c470*/  PRMT R3, R39, 0x3340, R37 ;  /* 0x0000334027037816 */ /* 0x000fc60000000025 */
[----:B------:R2:W-:Y:S04]  /*15c480*/  STL [R1+0x25c], R2 ;  /* 0x00025c0201007387 */ /* 0x0005e80000100800 */
[----:B------:R0:W-:Y:S04]  /*15c490*/  STL [R1+0x160c], R3 ;  /* 0x00160c0301007387 */ /* 0x0001e80000100800 */
[----:B------:R-:W4:Y:S01]  /*15c4a0*/  LDL.LU R47, [R1+0x360] ;  /* 0x00036000012f7983 */ /* 0x000f220000300800 */
[----:B--2---:R-:W-:-:S03]  /*15c4b0*/  LOP3.LUT R2, R44, 0xffff, RZ, 0xc0, !PT ;  /* 0x0000ffff2c027812 */ /* 0x004fc600078ec0ff */
[----:B------:R-:W2:Y:S01]  /*15c4c0*/  LDL.LU R44, [R1+0x2cc] ;  /* 0x0002cc00012c7983 */ /* 0x000ea20000300800 */
[----:B---3--:R-:W-:-:S03]  /*15c4d0*/  LOP3.LUT R41, R45, 0xffff, RZ, 0xc0, !PT ;  /* 0x0000ffff2d297812 */ /* 0x008fc600078ec0ff */
[----:B------:R-:W3:Y:S01]  /*15c4e0*/  LDL.LU R45, [R1+0x328] ;  /* 0x00032800012d7983 */ /* 0x000ee20000300800 */
[----:B----4-:R-:W-:-:S03]  /*15c4f0*/  LOP3.LUT R40, R46, 0xffff, RZ, 0xc0, !PT ;  /* 0x0000ffff2e287812 */ /* 0x010fc600078ec0ff */
[----:B------:R-:W4:Y:S01]  /*15c500*/  LDL.LU R46, [R1+0x368] ;  /* 0x00036800012e7983 */ /* 0x000f220000300800 */
[----:B------:R-:W-:-:S03]  /*15c510*/  LOP3.LUT R43, R55, 0xffff, RZ, 0xc0, !PT ;  /* 0x0000ffff372b7812 */ /* 0x000fc600078ec0ff */
[----:B------:R-:W4:Y:S01]  /*15c520*/  LDL.LU R55, [R1+0x2c4] ;  /* 0x0002c40001377983 */ /* 0x000f220000300800 */
[----:B------:R-:W-:-:S03]  /*15c530*/  LOP3.LUT R39, R52, 0xffff, RZ, 0xc0, !PT ;  /* 0x0000ffff34277812 */ /* 0x000fc600078ec0ff */
[----:B------:R-:W4:Y:S01]  /*15c540*/  LDL.LU R52, [R1+0x32c] ;  /* 0x00032c0001347983 */ /* 0x000f220000300800 */
[----:B------:R-:W-:Y:S02]  /*15c550*/  PRMT R37, R2, 0x3340, R0 ;  /* 0x0000334002257816 */ /* 0x000fe40000000000 */
[----:B------:R-:W-:-:S04]  /*15c560*/  PRMT R38, R42, 0x3340, R41 ;  /* 0x000033402a267816 */ /* 0x000fc80000000029 */
[----:B0-----:R-:W-:Y:S02]  /*15c570*/  PRMT R3, R38, 0x5410, R37 ;  /* 0x0000541026037816 */ /* 0x001fe40000000025 */
[----:B------:R-:W-:Y:S02]  /*15c580*/  PRMT R37, R43, 0x3340, R0 ;  /* 0x000033402b257816 */ /* 0x000fe40000000000 */
[----:B------:R-:W-:Y:S01]  /*15c590*/  PRMT R38, R40, 0x3340, R39 ;  /* 0x0000334028267816 */ /* 0x000fe20000000027 */
[----:B------:R0:W-:Y:S01]  /*15c5a0*/  STL [R1+0x16a4], R3 ;  /* 0x0016a40301007387 */ /* 0x0001e20000100800 */
[----:B------:R-:W-:Y:S02]  /*15c5b0*/  SHF.R.U32.HI R42, RZ, 0x8, R42 ;  /* 0x00000008ff2a7819 */ /* 0x000fe4000001162a */
[----:B------:R-:W-:Y:S02]  /*15c5c0*/  IADD3 R48, P6, PT, R53, R33, RZ ;  /* 0x0000002135307210 */ /* 0x000fe40007fde0ff */
[----:B0-----:R-:W-:-:S02]  /*15c5d0*/  PRMT R3, R38, 0x5410, R37 ;  /* 0x0000541026037816 */ /* 0x001fc40000000025 */
[----:B------:R-:W-:Y:S02]  /*15c5e0*/  SHF.R.U32.HI R38, RZ, 0x8, R41 ;  /* 0x00000008ff267819 */ /* 0x000fe40000011629 */
[----:B------:R-:W-:Y:S02]  /*15c5f0*/  SHF.R.U32.HI R37, RZ, 0x8, R39 ;  /* 0x00000008ff257819 */ /* 0x000fe40000011627 */
[----:B------:R-:W-:Y:S02]  /*15c600*/  LOP3.LUT R39, R42, 0xffff, RZ, 0xc0, !PT ;  /* 0x0000ffff2a277812 */ /* 0x000fe400078ec0ff */
[----:B------:R-:W-:Y:S02]  /*15c610*/  LOP3.LUT R38, R38, 0xffff, RZ, 0xc0, !PT ;  /* 0x0000ffff26267812 */ /* 0x000fe400078ec0ff */
[----:B------:R-:W-:Y:S01]  /*15c620*/  SHF.R.U32.HI R40, RZ, 0x8, R40 ;  /* 0x00000008ff287819 */ /* 0x000fe20000011628 */
[----:B------:R-:W-:Y:S01]  /*15c630*/  IMAD.X R49, R36, 0x1, R31, P6 ;  /* 0x0000000124317824 */ /* 0x000fe200030e061f */
[----:B------:R-:W-:-:S02]  /*15c640*/  PRMT R41, R39, 0x3340, R38 ;  /* 0x0000334027297816 */ /* 0x000fc40000000026 */
[----:B------:R-:W-:Y:S02]  /*15c650*/  LOP3.LUT R40, R40, 0xffff, RZ, 0xc0, !PT ;  /* 0x0000ffff28287812 */ /* 0x000fe400078ec0ff */
[----:B------:R-:W-:Y:S02]  /*15c660*/  LOP3.LUT R37, R37, 0xffff, RZ, 0xc0, !PT ;  /* 0x0000ffff25257812 */ /* 0x000fe400078ec0ff */
[----:B------:R-:W-:Y:S01]  /*15c670*/  IADD3 R38, P6, PT, R53, R32, RZ ;  /* 0x0000002035267210 */ /* 0x000fe20007fde0ff */
[----:B------:R0:W-:Y:S04]  /*15c680*/  STL [R1+0x169c], R3 ;  /* 0x00169c0301007387 */ /* 0x0001e80000100800 */
[----:B------:R-:W-:Y:S01]  /*15c690*/  IMAD.X R39, R36, 0x1, R30, P6 ;  /* 0x0000000124277824 */ /* 0x000fe200030e061e */
[----:B------:R-:W-:Y:S01]  /*15c6a0*/  STL.64 [R1+0x1008], R48 ;  /* 0x0010083001007387 */ /* 0x000fe20000100a00 */
[----:B0-----:R-:W-:-:S03]  /*15c6b0*/  PRMT R3, R40, 0x3340, R37 ;  /* 0x0000334028037816 */ /* 0x001fc60000000025 */
[----:B------:R-:W-:Y:S01]  /*15c6c0*/  STL [R1+0x15cc], R41 ;  /* 0x0015cc2901007387 */ /* 0x000fe20000100800 */
[----:B------:R-:W-:-:S03]  /*15c6d0*/  SHF.R.U32.HI R37, RZ, 0x8, R43 ;  /* 0x00000008ff257819 */ /* 0x000fc6000001162b */
[----:B------:R-:W-:Y:S04]  /*15c6e0*/  STL [R1+0x15c8], R3 ;  /* 0x0015c80301007387 */ /* 0x000fe80000100800 */
[----:B------:R0:W-:Y:S01]  /*15c6f0*/  STL.64 [R1+0x1000], R38 ;  /* 0x0010002601007387 */ /* 0x0001e20000100a00 */
[----:B------:R-:W-:Y:S02]  /*15c700*/  LOP3.LUT R37, R37, 0xffff, RZ, 0xc0, !PT ;  /* 0x0000ffff25257812 */ /* 0x000fe400078ec0ff */
[----:B0-----:R-:W-:-:S04]  /*15c710*/  SHF.R.U32.HI R38, RZ, 0x8, R2 ;  /* 0x00000008ff267819 */ /* 0x001fc80000011602 */
[----:B------:R-:W-:Y:S02]  /*15c720*/  LOP3.LUT R38, R38, 0xffff, RZ, 0xc0, !PT ;  /* 0x0000ffff26267812 */ /* 0x000fe400078ec0ff */
[--C-:B------:R-:W-:Y:S02]  /*15c730*/  PRMT R3, R37, 0x3340, R0.reuse ;  /* 0x0000334025037816 */ /* 0x100fe40000000000 */
[----:B------:R-:W-:-:S03]  /*15c740*/  PRMT R2, R38, 0x3340, R0 ;  /* 0x0000334026027816 */ /* 0x000fc60000000000 */
[----:B------:R-:W-:Y:S04]  /*15c750*/  STL [R1+0x230], R3 ;  /* 0x0002300301007387 */ /* 0x000fe80000100800 */
[----:B------:R0:W-:Y:S01]  /*15c760*/  STL [R1+0x22c], R2 ;  /* 0x00022c0201007387 */ /* 0x0001e20000100800 */
[----:B------:R-:W-:-:S03]  /*15c770*/  LOP3.LUT R42, R47, 0xffff, RZ, 0xc0, !PT ;  /* 0x0000ffff2f2a7812 */ /* 0x000fc600078ec0ff */
[----:B------:R-:W4:Y:S01]  /*15c780*/  LDL.LU R47, [R1+0x354] ;  /* 0x00035400012f7983 */ /* 0x000f220000300800 */
[----:B--2---:R-:W-:-:S03]  /*15c790*/  LOP3.LUT R48, R44, 0xffff, RZ, 0xc0, !PT ;  /* 0x0000ffff2c307812 */ /* 0x004fc600078ec0ff */
[----:B------:R-:W2:Y:S01]  /*15c7a0*/  LDL.LU R44, [R1+0x2ec] ;  /* 0x0002ec00012c7983 */ /* 0x000ea20000300800 */
[----:B---3--:R-:W-:-:S03]  /*15c7b0*/  LOP3.LUT R40, R45, 0xffff, RZ, 0xc0, !PT ;  /* 0x0000ffff2d287812 */ /* 0x008fc600078ec0ff */
[----:B------:R-:W3:Y:S01]  /*15c7c0*/  LDL.LU R45, [R1+0x320] ;  /* 0x00032000012d7983 */ /* 0x000ee20000300800 */
[----:B------:R-:W-:Y:S02]  /*15c7d0*/  PRMT R37, R48, 0x3340, R0 ;  /* 0x0000334030257816 */ /* 0x000fe40000000000 */
[----:B----4-:R-:W-:Y:S02]  /*15c7e0*/  LOP3.LUT R41, R46, 0xffff, RZ, 0xc0, !PT ;  /* 0x0000ffff2e297812 */ /* 0x010fe400078ec0ff */
[----:B------:R-:W-:Y:S01]  /*15c7f0*/  PRMT R38, R42, 0x3340, R40 ;  /* 0x000033402a267816 */ /* 0x000fe20000000028 */
[----:B------:R-:W4:Y:S03]  /*15c800*/  LDL.LU R46, [R1+0x35c] ;  /* 0x00035c00012e7983 */ /* 0x000f260000300800 */
[----:B0-----:R-:W-:Y:S02]  /*15c810*/  PRMT R2, R38, 0x5410, R37 ;  /* 0x0000541026027816 */ /* 0x001fe40000000025 */
[----:B------:R-:W-:-:S02]  /*15c820*/  LOP3.LUT R43, R55, 0xffff, RZ, 0xc0, !PT ;  /* 0x0000ffff372b7812 */ /* 0x000fc400078ec0ff */
[----:B------:R-:W2:Y:S01]  /*15c830*/  LDL.LU R55, [R1+0x2f0] ;  /* 0x0002f00001377983 */ /* 0x000ea20000300800 */
[----:B------:R-:W-:-:S03]  /*15c840*/  LOP3.LUT R39, R52, 0xffff, RZ, 0xc0, !PT ;  /* 0x0000ffff34277812 */ /* 0x000fc600078ec0ff */
[----:B------:R0:W-:Y:S04]  /*15c850*/  STL [R1+0x168c], R2 ;  /* 0x00168c0201007387 */ /* 0x0001e80000100800 */
[----:B------:R-:W2:Y:S01]  /*15c860*/  LDL.LU R52, [R1+0x324] ;  /* 0x0003240001347983 */ /* 0x000ea20000300800 */
[----:B------:R-:W-:Y:S02]  /*15c870*/  PRMT R37, R43, 0x3340, R0 ;  /* 0x000033402b257816 */ /* 0x000fe40000000000 */
[----:B------:R-:W-:-:S04]  /*15c880*/  PRMT R38, R41, 0x3340, R39 ;  /* 0x0000334029267816 */ /* 0x000fc80000000027 */
[----:B------:R-:W-:Y:S02]  /*15c890*/  PRMT R37, R38, 0x5410, R37 ;  /* 0x0000541026257816 */ /* 0x000fe40000000025 */
[----:B------:R-:W-:Y:S02]  /*15c8a0*/  SHF.R.U32.HI R41, RZ, 0x8, R41 ;  /* 0x00000008ff297819 */ /* 0x000fe40000011629 */
[----:B------:R-:W-:Y:S01]  /*15c8b0*/  SHF.R.U32.HI R39, RZ, 0x8, R39 ;  /* 0x00000008ff277819 */ /* 0x000fe20000011627 */
[----:B------:R1:W-:Y:S01]  /*15c8c0*/  STL [R1+0x1688], R37 ;  /* 0x0016882501007387 */ /* 0x0003e20000100800 */
[----:B0-----:R-:W-:Y:S02]  /*15c8d0*/  IADD3 R2, P6, PT, R53, R29, RZ ;  /* 0x0000001d35027210 */ /* 0x001fe40007fde0ff */
[----:B------:R-:W-:Y:S02]  /*15c8e0*/  SHF.R.U32.HI R38, RZ, 0x8, R42 ;  /* 0x00000008ff267819 */ /* 0x000fe4000001162a */
[----:B------:R-:W-:-:S02]  /*15c8f0*/  LOP3.LUT R39, R39, 0xffff, RZ, 0xc0, !PT ;  /* 0x0000ffff27277812 */ /* 0x000fc400078ec0ff */
[----:B-1----:R-:W-:Y:S02]  /*15c900*/  SHF.R.U32.HI R37, RZ, 0x8, R40 ;  /* 0x00000008ff257819 */ /* 0x002fe40000011628 */
[----:B------:R-:W-:Y:S01]  /*15c910*/  LOP3.LUT R40, R41, 0xffff, RZ, 0xc0, !PT ;  /* 0x0000ffff29287812 */ /* 0x000fe200078ec0ff */
[----:B------:R-:W-:Y:S01]  /*15c920*/  IMAD.X R3, R36, 0x1, R27, P6 ;  /* 0x0000000124037824 */ /* 0x000fe200030e061b */
[----:B------:R-:W-:Y:S02]  /*15c930*/  LOP3.LUT R38, R38, 0xffff, RZ, 0xc0, !PT ;  /* 0x0000ffff26267812 */ /* 0x000fe400078ec0ff */
[----:B------:R-:W-:Y:S02]  /*15c940*/  LOP3.LUT R37, R37, 0xffff, RZ, 0xc0, !PT ;  /* 0x0000ffff25257812 */ /* 0x000fe400078ec0ff */
[----:B------:R-:W-:Y:S02]  /*15c950*/  PRMT R39, R40, 0x3340, R39 ;  /* 0x0000334028277816 */ /* 0x000fe40000000027 */
[----:B------:R-:W-:Y:S01]  /*15c960*/  PRMT R37, R38, 0x3340, R37 ;  /* 0x0000334026257816 */ /* 0x000fe20000000025 */
[----:B------:R0:W-:Y:S01]  /*15c970*/  STL.64 [R1+0xff8], R2 ;  /* 0x000ff80201007387 */ /* 0x0001e20000100a00 */
[----:B------:R-:W-:-:S02]  /*15c980*/  SHF.R.U32.HI R38, RZ, 0x8, R43 ;  /* 0x00000008ff267819 */ /* 0x000fc4000001162b */
[----:B------:R-:W-:Y:S01]  /*15c990*/  IADD3 R40, P6, PT, R53, R28, RZ ;  /* 0x0000001c35287210 */ /* 0x000fe20007fde0ff */
[----:B0-----:R-:W2:Y:S04]  /*15c9a0*/  LDL.LU.64 R2, [R1+0x84f0] ;  /* 0x0084f00001027983 */ /* 0x001ea80000300a00 */
[----:B------:R-:W-:Y:S04]  /*15c9b0*/  STL [R1+0x15b4], R39 ;  /* 0x0015b42701007387 */ /* 0x000fe80000100800 */
[----:B------:R0:W-:Y:S01]  /*15c9c0*/  STL [R1+0x15b0], R37 ;  /* 0x0015b02501007387 */ /* 0x0001e20000100800 */
[----:B------:R-:W-:Y:S01]  /*15c9d0*/  LOP3.LUT R38, R38, 0xffff, RZ, 0xc0, !PT ;  /* 0x0000ffff26267812 */ /* 0x000fe200078ec0ff */
[----:B------:R-:W-:Y:S01]  /*15c9e0*/  IMAD.X R41, R36, 0x1, R26, P6 ;  /* 0x0000000124297824 */ /* 0x000fe200030e061a */
[----:B0-----:R-:W-:-:S04]  /*15c9f0*/  SHF.R.U32.HI R37, RZ, 0x8, R48 ;  /* 0x00000008ff257819 */ /* 0x001fc80000011630 */
[----:B------:R-:W-:-:S04]  /*15ca00*/  LOP3.LUT R37, R37, 0xffff, RZ, 0xc0, !PT ;  /* 0x0000ffff25257812 */ /* 0x000fc800078ec0ff */
[--C-:B------:R-:W-:Y:S02]  /*15ca10*/  PRMT R39, R37, 0x3340, R0.reuse ;  /* 0x0000334025277816 */ /* 0x100fe40000000000 */
[----:B------:R-:W-:Y:S01]  /*15ca20*/  PRMT R37, R38, 0x3340, R0 ;  /* 0x0000334026257816 */ /* 0x000fe20000000000 */
[----:B------:R3:W-:Y:S04]  /*15ca30*/  STL.64 [R1+0xff0], R40 ;  /* 0x000ff02801007387 */ /* 0x0007e80000100a00 */
[----:B------:R0:W-:Y:S04]  /*15ca40*/  STL [R1+0x228], R39 ;  /* 0x0002282701007387 */ /* 0x0001e80000100800 */
[----:B------:R1:W-:Y:S01]  /*15ca50*/  STL [R1+0x224], R37 ;  /* 0x0002242501007387 */ /* 0x0003e20000100800 */
[----:B---3--:R-:W-:-:S03]  /*15ca60*/  LOP3.LUT R40, R45, 0xffff, RZ, 0xc0, !PT ;  /* 0x0000ffff2d287812 */ /* 0x008fc600078ec0ff */
[----:B------:R-:W3:Y:S01]  /*15ca70*/  LDL.LU R45, [R1+0xe8] ;  /* 0x0000e800012d7983 */ /* 0x000ee20000300800 */
[----:B----4-:R-:W-:-:S03]  /*15ca80*/  LOP3.LUT R41, R46, 0xffff, RZ, 0xc0, !PT ;  /* 0x0000ffff2e297812 */ /* 0x010fc600078ec0ff */
[----:B------:R-:W4:Y:S01]  /*15ca90*/  LDL.LU R46, [R1+0xb0] ;  /* 0x0000b000012e7983 */ /* 0x000f220000300800 */
[----:B--2---:R-:W-:-:S03]  /*15caa0*/  LOP3.LUT R43, R55, 0xffff, RZ, 0xc0, !PT ;  /* 0x0000ffff372b7812 */ /* 0x004fc600078ec0ff */
[----:B------:R-:W2:Y:S01]  /*15cab0*/  LDL.LU R55, [R1+0xe0] ;  /* 0x0000e00001377983 */ /* 0x000ea20000300800 */
[----:B0-----:R-:W-:-:S03]  /*15cac0*/  LOP3.LUT R39, R52, 0xffff, RZ, 0xc0, !PT ;  /* 0x0000ffff34277812 */ /* 0x001fc600078ec0ff */
[----:B------:R-:W2:Y:S01]  /*15cad0*/  LDL.LU R52, [R1+0xac] ;  /* 0x0000ac0001347983 */ /* 0x000ea20000300800 */
[----:B------:R-:W-:Y:S02]  /*15cae0*/  LOP3.LUT R42, R47, 0xffff, RZ, 0xc0, !PT ;  /* 0x0000ffff2f2a7812 */ /* 0x000fe400078ec0ff */
[----:B------:R-:W-:Y:S02]  /*15caf0*/  LOP3.LUT R44, R44, 0xffff, RZ, 0xc0, !PT ;  /* 0x0000ffff2c2c7812 */ /* 0x000fe400078ec0ff */
[----:B------:R-:W-:Y:S02]  /*15cb00*/  PRMT R38, R42, 0x3340, R40 ;  /* 0x000033402a267816 */ /* 0x000fe40000000028 */
[----:B-1----:R-:W-:-:S04]  /*15cb10*/  PRMT R37, R44, 0x3340, R0 ;  /* 0x000033402c257816 */ /* 0x002fc80000000000 */
        /* <DEDUP_REMOVED lines=11> */
[----:B0-----:R-:W-:Y:S02]  /*15cbd0*/  SHF.R.U32.HI R37, RZ, 0x8, R40 ;  /* 0x00000008ff257819 */ /* 0x001fe40000011628 */
[----:B------:R-:W-:Y:S02]  /*15cbe0*/  LOP3.LUT R40, R41, 0xffff, RZ, 0xc0, !PT ;  /* 0x0000ffff29287812 */ /* 0x000fe400078ec0ff */
[----:B------:R-:W-:Y:S02]  /*15cbf0*/  LOP3.LUT R38, R38, 0xffff, RZ, 0xc0, !PT ;  /* 0x0000ffff26267812 */ /* 0x000fe400078ec0ff */
[----:B------:R-:W-:Y:S01]  /*15cc00*/  LOP3.LUT R37, R37, 0xffff, RZ, 0xc0, !PT ;  /* 0x0000ffff25257812 */ /* 0x000fe200078ec0ff */
[----:B------:R-:W-:Y:S01]  /*15cc10*/  IMAD.X R49, R36, 0x1, R24, P6 ;  /* 0x0000000124317824 */ /* 0x000fe200030e0618 */
[----:B------:R-:W-:Y:S02]  /*15cc20*/  PRMT R39, R40, 0x3340, R39 ;  /* 0x0000334028277816 */ /* 0x000fe40000000027 */
[----:B------:R-:W-:-:S02]  /*15cc30*/  PRMT R37, R38, 0x3340, R37 ;  /* 0x0000334026257816 */ /* 0x000fc40000000025 */
[----:B------:R-:W-:Y:S01]  /*15cc40*/  STL.64 [R1+0xfe8], R48 ;  /* 0x000fe83001007387 */ /* 0x000fe20000100a00 */
[----:B------:R-:W-:-:S03]  /*15cc50*/  IADD3 R40, P6, PT, R53, R23, RZ ;  /* 0x0000001735287210 */ /* 0x000fc60007fde0ff */
[----:B------:R-:W-:Y:S01]  /*15cc60*/  STL [R1+0x159c], R39 ;  /* 0x00159c2701007387 */ /* 0x000fe20000100800 */
[----:B------:R-:W-:-:S03]  /*15cc70*/  SHF.R.U32.HI R38, RZ, 0x8, R43 ;  /* 0x00000008ff267819 */ /* 0x000fc6000001162b */
[----:B------:R0:W-:Y:S01]  /*15cc80*/  STL [R1+0x1598], R37 ;  /* 0x0015982501007387 */ /* 0x0001e20000100800 */
[----:B------:R-:W-:Y:S01]  /*15cc90*/  IMAD.X R41, R36, 0x1, R21, P6 ;  /* 0x0000000124297824 */ /* 0x000fe200030e0615 */
[----:B------:R-:W-:Y:S02]  /*15cca0*/  LOP3.LUT R38, R38, 0xffff, RZ, 0xc0, !PT ;  /* 0x0000ffff26267812 */ /* 0x000fe400078ec0ff */
[----:B0-----:R-:W-:-:S04]  /*15ccb0*/  SHF.R.U32.HI R37, RZ, 0x8, R44 ;  /* 0x00000008ff257819 */ /* 0x001fc8000001162c */
[----:B------:R-:W-:Y:S01]  /*15ccc0*/  LOP3.LUT R37, R37, 0xffff, RZ, 0xc0, !PT ;  /* 0x0000ffff25257812 */ /* 0x000fe200078ec0ff */
[----:B------:R-:W-:Y:S03]  /*15ccd0*/  STL.64 [R1+0xfe0], R40 ;  /* 0x000fe02801007387 */ /* 0x000fe60000100a00 */
[--C-:B------:R-:W-:Y:S02]  /*15cce0*/  PRMT R39, R37, 0x3340, R0.reuse ;  /* 0x0000334025277816 */ /* 0x100fe40000000000 */
[----:B------:R-:W-:Y:S02]  /*15ccf0*/  PRMT R37, R38, 0x3340, R0 ;  /* 0x0000334026257816 */ /* 0x000fe40000000000 */
[----:B------:R-:W-:Y:S01]  /*15cd00*/  LOP3.LUT R48, R3, 0xffff, RZ, 0xc0, !PT ;  /* 0x0000ffff03307812 */ /* 0x000fe200078ec0ff */
[----:B------:R-:W-:Y:S04]  /*15cd10*/  STL [R1+0x220], R39 ;  /* 0x0002202701007387 */ /* 0x000fe80000100800 */
[----:B------:R0:W-:Y:S01]  /*15cd20*/  STL [R1+0x21c], R37 ;  /* 0x00021c2501007387 */ /* 0x0001e20000100800 */
[----:B------:R-:W-:-:S03]  /*15cd30*/  LOP3.LUT R43, R54, 0xffff, RZ, 0xc0, !PT ;  /* 0x0000ffff362b7812 */ /* 0x000fc600078ec0ff */
[----:B------:R-:W2:Y:S04]  /*15cd40*/  LDL.LU R3, [R1+0x84e8] ;  /* 0x0084e80001037983 */ /* 0x000ea80000300800 */
[----:B------:R-:W2:Y:S01]  /*15cd50*/  LDL.LU R44, [R1+0xc8] ;  /* 0x0000c800012c7983 */ /* 0x000ea20000300800 */
[----:B0-----:R-:W-:Y:S02]  /*15cd60*/  PRMT R37, R48, 0x3340, R0 ;  /* 0x0000334030257816 */ /* 0x001fe40000000000 */
[----:B---3--:R-:W-:Y:S02]  /*15cd70*/  LOP3.LUT R42, R45, 0xffff, RZ, 0xc0, !PT ;  /* 0x0000ffff2d2a7812 */ /* 0x008fe400078ec0ff */
[----:B----4-:R-:W-:-:S04]  /*15cd80*/  LOP3.LUT R41, R46, 0xffff, RZ, 0xc0, !PT ;  /* 0x0000ffff2e297812 */ /* 0x010fc800078ec0ff */
[----:B------:R-:W-:-:S04]  /*15cd90*/  PRMT R38, R42, 0x3340, R41 ;  /* 0x000033402a267816 */ /* 0x000fc80000000029 */
[----:B------:R-:W-:Y:S02]  /*15cda0*/  PRMT R37, R38, 0x5410, R37 ;  /* 0x0000541026257816 */ /* 0x000fe40000000025 */
[----:B--2---:R-:W-:Y:S02]  /*15cdb0*/  LOP3.LUT R40, R55, 0xffff, RZ, 0xc0, !PT ;  /* 0x0000ffff37287812 */ /* 0x004fe400078ec0ff */
[----:B------:R-:W2:Y:S01]  /*15cdc0*/  LDL.LU R55, [R1+0x94] ;  /* 0x0000940001377983 */ /* 0x000ea20000300800 */
[----:B------:R-:W-:-:S03]  /*15cdd0*/  LOP3.LUT R39, R52, 0xffff, RZ, 0xc0, !PT ;  /* 0x0000ffff34277812 */ /* 0x000fc600078ec0ff */
[----:B------:R0:W-:Y:S01]  /*15cde0*/  STL [R1+0x1664], R37 ;  /* 0x0016642501007387 */ /* 0x0001e20000100800 */
[----:B------:R-:W-:Y:S02]  /*15cdf0*/  IADD3 R46, P6, PT, R53, R22, RZ ;  /* 0x00000016352e7210 */ /* 0x000fe40007fde0ff */
[----:B------:R-:W-:Y:S02]  /*15ce00*/  PRMT R38, R40, 0x3340, R39 ;  /* 0x0000334028267816 */ /* 0x000fe40000000027 */
[----:B0-----:R-:W-:Y:S01]  /*15ce10*/  PRMT R37, R43, 0x3340, R0 ;  /* 0x000033402b257816 */ /* 0x001fe20000000000 */
[----:B------:R-:W-:-:S03]  /*15ce20*/  IMAD.X R47, R36, 0x1, R20, P6 ;  /* 0x00000001242f7824 */ /* 0x000fc600030e0614 */
[----:B------:R-:W-:-:S05]  /*15ce30*/  PRMT R37, R38, 0x5410, R37 ;  /* 0x0000541026257816 */ /* 0x000fca0000000025 */
[----:B------:R-:W-:Y:S04]  /*15ce40*/  STL [R1+0x1660], R37 ;  /* 0x0016602501007387 */ /* 0x000fe80000100800 */
[----:B------:R0:W-:Y:S04]  /*15ce50*/  STL.64 [R1+0xfd8], R46 ;  /* 0x000fd82e01007387 */ /* 0x0001e80000100a00 */
[----:B0-----:R-:W3:Y:S04]  /*15ce60*/  LDL.LU R47, [R1+0x84e4] ;  /* 0x0084e400012f7983 */ /* 0x001ee80000300800 */
[----:B------:R-:W4:Y:S01]  /*15ce70*/  LDL.LU R52, [R1+0xcc] ;  /* 0x0000cc0001347983 */ /* 0x000f220000300800 */
[----:B------:R-:W-:-:S02]  /*15ce80*/  SHF.R.U32.HI R42, RZ, 0x8, R42 ;  /* 0x00000008ff2a7819 */ /* 0x000fc4000001162a */
[----:B------:R-:W-:Y:S02]  /*15ce90*/  SHF.R.U32.HI R38, RZ, 0x8, R41 ;  /* 0x00000008ff267819 */ /* 0x000fe40000011629 */
[----:B------:R-:W-:Y:S02]  /*15cea0*/  SHF.R.U32.HI R40, RZ, 0x8, R40 ;  /* 0x00000008ff287819 */ /* 0x000fe40000011628 */
[----:B------:R-:W-:Y:S02]  /*15ceb0*/  SHF.R.U32.HI R37, RZ, 0x8, R39 ;  /* 0x00000008ff257819 */ /* 0x000fe40000011627 */
[----:B------:R-:W-:Y:S02]  /*15cec0*/  LOP3.LUT R39, R42, 0xffff, RZ, 0xc0, !PT ;  /* 0x0000ffff2a277812 */ /* 0x000fe400078ec0ff */
[----:B------:R-:W-:Y:S02]  /*15ced0*/  LOP3.LUT R38, R38, 0xffff, RZ, 0xc0, !PT ;  /* 0x0000ffff26267812 */ /* 0x000fe400078ec0ff */
[----:B------:R-:W-:-:S02]  /*15cee0*/  LOP3.LUT R40, R40, 0xffff, RZ, 0xc0, !PT ;  /* 0x0000ffff28287812 */ /* 0x000fc400078ec0ff */
[----:B------:R-:W-:Y:S02]  /*15cef0*/  LOP3.LUT R37, R37, 0xffff, RZ, 0xc0, !PT ;  /* 0x0000ffff25257812 */ /* 0x000fe400078ec0ff */
[----:B------:R-:W-:Y:S02]  /*15cf00*/  PRMT R41, R39, 0x3340, R38 ;  /* 0x0000334027297816 */ /* 0x000fe40000000026 */
[----:B------:R-:W-:Y:S02]  /*15cf10*/  IADD3 R38, P6, PT, R53, R19, RZ ;  /* 0x0000001335267210 */ /* 0x000fe40007fde0ff */
[----:B------:R-:W-:Y:S01]  /*15cf20*/  PRMT R37, R40, 0x3340, R37 ;  /* 0x0000334028257816 */ /* 0x000fe20000000025 */
[----:B------:R-:W-:Y:S02]  /*15cf30*/  STL [R1+0x1588], R41 ;  /* 0x0015882901007387 */ /* 0x000fe40000100800 */
[----:B------:R-:W-:Y:S02]  /*15cf40*/  IMAD.X R39, R36, 0x1, R17, P6 ;  /* 0x0000000124277824 */ /* 0x000fe400030e0611 */
[----:B------:R0:W-:Y:S04]  /*15cf50*/  STL [R1+0x1584], R37 ;  /* 0x0015842501007387 */ /* 0x0001e80000100800 */
[----:B------:R-:W4:Y:S04]  /*15cf60*/  LDL.LU R45, [R1+0x1e8] ;  /* 0x0001e800012d7983 */ /* 0x000f280000300800 */
[----:B------:R-:W4:Y:S01]  /*15cf70*/  LDL.LU R46, [R1+0x180] ;  /* 0x00018000012e7983 */ /* 0x000f220000300800 */
[----:B0-----:R-:W-:-:S03]  /*15cf80*/  SHF.R.U32.HI R37, RZ, 0x8, R43 ;  /* 0x00000008ff257819 */ /* 0x001fc6000001162b */
[----:B------:R0:W-:Y:S01]  /*15cf90*/  STL.64 [R1+0xfd0], R38 ;  /* 0x000fd02601007387 */ /* 0x0001e20000100a00 */
[----:B------:R-:W-:-:S03]  /*15cfa0*/  LOP3.LUT R37, R37, 0xffff, RZ, 0xc0, !PT ;  /* 0x0000ffff25257812 */ /* 0x000fc600078ec0ff */
[----:B------:R-:W4:Y:S01]  /*15cfb0*/  LDL.LU R54, [R1+0x1c0] ;  /* 0x0001c00001367983 */ /* 0x000f220000300800 */
[----:B0-----:R-:W-:Y:S02]  /*15cfc0*/  SHF.R.U32.HI R38, RZ, 0x8, R48 ;  /* 0x00000008ff267819 */ /* 0x001fe40000011630 */
[----:B------:R-:W-:Y:S02]  /*15cfd0*/  PRMT R39, R37, 0x3340, R0 ;  /* 0x0000334025277816 */ /* 0x000fe40000000000 */
[----:B------:R-:W-:-:S03]  /*15cfe0*/  LOP3.LUT R38, R38, 0xffff, RZ, 0xc0, !PT ;  /* 0x0000ffff26267812 */ /* 0x000fc600078ec0ff */
[----:B------:R2:W-:Y:S01]  /*15cff0*/  STL [R1+0x218], R39 ;  /* 0x0002182701007387 */ /* 0x0005e20000100800 */
[----:B------:R-:W-:Y:S02]  /*15d000*/  PRMT R37, R38, 0x3340, R0 ;  /* 0x0000334026257816 */ /* 0x000fe40000000000 */
[----:B------:R-:W-:-:S03]  /*15d010*/  LOP3.LUT R41, R44, 0xffff, RZ, 0xc0, !PT ;  /* 0x0000ffff2c297812 */ /* 0x000fc600078ec0ff */
[----:B------:R0:W-:Y:S01]  /*15d020*/  STL [R1+0x214], R37 ;  /* 0x0002142501007387 */ /* 0x0001e20000100800 */
[----:B------:R-:W-:-:S05]  /*15d030*/  IADD3 R42, P6, PT, R53, R18, RZ ;  /* 0x00000012352a7210 */ /* 0x000fca0007fde0ff */
[----:B------:R-:W-:Y:S01]  /*15d040*/  IMAD.X R43, R36, 0x1, R16, P6 ;  /* 0x00000001242b7824 */ /* 0x000fe200030e0610 */
[----:B--2---:R-:W-:-:S04]  /*15d050*/  LOP3.LUT R39, R55, 0xffff, RZ, 0xc0, !PT ;  /* 0x0000ffff37277812 */ /* 0x004fc800078ec0ff */
[----:B------:R-:W-:Y:S02]  /*15d060*/  PRMT R38, R41, 0x3340, R39 ;  /* 0x0000334029267816 */ /* 0x000fe40000000027 */
[----:B------:R-:W-:Y:S02]  /*15d070*/  SHF.R.U32.HI R41, RZ, 0x8, R41 ;  /* 0x00000008ff297819 */ /* 0x000fe40000011629 */
[----:B---3--:R-:W-:-:S04]  /*15d080*/  LOP3.LUT R40, R47, 0xffff, RZ, 0xc0, !PT ;  /* 0x0000ffff2f287812 */ /* 0x008fc800078ec0ff */
[----:B0-----:R-:W-:-:S04]  /*15d090*/  PRMT R37, R40, 0x3340, R0 ;  /* 0x0000334028257816 */ /* 0x001fc80000000000 */
[----:B------:R-:W-:Y:S02]  /*15d0a0*/  PRMT R37, R38, 0x5410, R37 ;  /* 0x0000541026257816 */ /* 0x000fe40000000025 */
[----:B------:R-:W-:-:S03]  /*15d0b0*/  SHF.R.U32.HI R38, RZ, 0x8, R39 ;  /* 0x00000008ff267819 */ /* 0x000fc60000011627 */
[----:B------:R0:W-:Y:S01]  /*15d0c0*/  STL [R1+0x1654], R37 ;  /* 0x0016542501007387 */ /* 0x0001e20000100800 */
[----:B------:R-:W-:Y:S02]  /*15d0d0*/  LOP3.LUT R39, R41, 0xffff, RZ, 0xc0, !PT ;  /* 0x0000ffff29277812 */ /* 0x000fe400078ec0ff */
[----:B------:R-:W-:Y:S02]  /*15d0e0*/  LOP3.LUT R38, R38, 0xffff, RZ, 0xc0, !PT ;  /* 0x0000ffff26267812 */ /* 0x000fe400078ec0ff */
[----:B0-----:R-:W-:Y:S02]  /*15d0f0*/  SHF.R.U32.HI R37, RZ, 0x8, R40 ;  /* 0x00000008ff257819 */ /* 0x001fe40000011628 */
[----:B------:R-:W-:Y:S02]  /*15d100*/  PRMT R38, R39, 0x3340, R38 ;  /* 0x0000334027267816 */ /* 0x000fe40000000026 */
[----:B------:R-:W-:Y:S01]  /*15d110*/  LOP3.LUT R37, R37, 0xffff, RZ, 0xc0, !PT ;  /* 0x0000ffff25257812 */ /* 0x000fe200078ec0ff */
[----:B------:R4:W-:Y:S03]  /*15d120*/  STL.64 [R1+0xfc8], R42 ;  /* 0x000fc82a01007387 */ /* 0x0009e60000100a00 */
[----:B------:R-:W-:Y:S01]  /*15d130*/  PRMT R37, R37, 0x3340, R0 ;  /* 0x0000334025257816 */ /* 0x000fe20000000000 */
[----:B------:R-:W-:Y:S04]  /*15d140*/  STL [R1+0x1578], R38 ;  /* 0x0015782601007387 */ /* 0x000fe80000100800 */
[----:B------:R-:W2:Y:S04]  /*15d150*/  LDL.LU R47, [R1+0x1ec] ;  /* 0x0001ec00012f7983 */ /* 0x000ea80000300800 */
[----:B------:R0:W-:Y:S01]  /*15d160*/  STL [R1+0x210], R37 ;  /* 0x0002102501007387 */ /* 0x0001e20000100800 */
[----:B----4-:R-:W-:-:S03]  /*15d170*/  LOP3.LUT R42, R52, 0xffff, RZ, 0xc0, !PT ;  /* 0x0000ffff342a7812 */ /* 0x010fc600078ec0ff */
[----:B------:R-:W3:Y:S04]  /*15d180*/  LDL.LU R55, [R1+0x184] ;  /* 0x0001840001377983 */ /* 0x000ee80000300800 */
[----:B------:R-:W4:Y:S01]  /*15d190*/  LDL.LU R52, [R1+0x1bc] ;  /* 0x0001bc0001347983 */ /* 0x000f220000300800 */
[----:B------:R-:W-:Y:S02]  /*15d1a0*/  LOP3.LUT R2, R2, 0xffff, RZ, 0xc0, !PT ;  /* 0x0000ffff02027812 */ /* 0x000fe400078ec0ff */
[----:B------:R-:W-:Y:S02]  /*15d1b0*/  LOP3.LUT R41, R3, 0xffff, RZ, 0xc0, !PT ;  /* 0x0000ffff03297812 */ /* 0x000fe400078ec0ff */
[----:B0-----:R-:W-:Y:S01]  /*15d1c0*/  PRMT R37, R2, 0x3340, R0 ;  /* 0x0000334002257816 */ /* 0x001fe20000000000 */
[----:B------:R-:W4:Y:S01]  /*15d1d0*/  LDL.LU R3, [R1+0x84e0] ;  /* 0x0084e00001037983 */ /* 0x000f220000300800 */
[----:B------:R-:W-:-:S02]  /*15d1e0*/  PRMT R38, R42, 0x3340, R41 ;  /* 0x000033402a267816 */ /* 0x000fc40000000029 */
[----:B------:R-:W-:Y:S01]  /*15d1f0*/  LOP3.LUT R40, R45, 0xffff, RZ, 0xc0, !PT ;  /* 0x0000ffff2d287812 */ /* 0x000fe200078ec0ff */
[----:B------:R0:W-:Y:S01]  /*15d200*/  STL [R1+0x829c], R2 ;  /* 0x00829c0201007387 */ /* 0x0001e20000100800 */
[----:B------:R-:W-:Y:S02]  /*15d210*/  LOP3.LUT R43, R46, 0xffff, RZ, 0xc0, !PT ;  /* 0x0000ffff2e2b7812 */ /* 0x000fe400078ec0ff */
[----:B------:R-:W-:Y:S02]  /*15d220*/  LOP3.LUT R39, R54, 0xffff, RZ, 0xc0, !PT ;  /* 0x0000ffff36277812 */ /* 0x000fe400078ec0ff */
[----:B------:R-:W-:Y:S02]  /*15d230*/  IADD3 R44, P6, PT, R53, R15, RZ ;  /* 0x0000000f352c7210 */ /* 0x000fe40007fde0ff */
[----:B0-----:R-:W-:Y:S02]  /*15d240*/  PRMT R2, R38, 0x5410, R37 ;  /* 0x0000541026027816 */ /* 0x001fe40000000025 */
[----:B------:R-:W-:-:S02]  /*15d250*/  PRMT R37, R43, 0x3340, R0 ;  /* 0x000033402b257816 */ /* 0x000fc40000000000 */
[----:B------:R-:W-:Y:S01]  /*15d260*/  PRMT R38, R40, 0x3340, R39 ;  /* 0x0000334028267816 */ /* 0x000fe20000000027 */
[----:B------:R0:W-:Y:S01]  /*15d270*/  STL [R1+0x1650], R2 ;  /* 0x0016500201007387 */ /* 0x0001e20000100800 */
[----:B------:R-:W-:Y:S02]  /*15d280*/  SHF.R.U32.HI R42, RZ, 0x8, R42 ;  /* 0x00000008ff2a7819 */ /* 0x000fe4000001162a */
[----:B------:R-:W-:Y:S01]  /*15d290*/  SHF.R.U32.HI R41, RZ, 0x8, R41 ;  /* 0x00000008ff297819 */ /* 0x000fe20000011629 */
[----:B------:R-:W-:Y:S01]  /*15d2a0*/  IMAD.X R45, R36, 0x1, R13, P6 ;  /* 0x00000001242d7824 */ /* 0x000fe200030e060d */
[----:B0-----:R-:W-:Y:S02]  /*15d2b0*/  PRMT R2, R38, 0x5410, R37 ;  /* 0x0000541026027816 */ /* 0x001fe40000000025 */
[----:B------:R-:W-:Y:S02]  /*15d2c0*/  SHF.R.U32.HI R38, RZ, 0x8, R40 ;  /* 0x00000008ff267819 */ /* 0x000fe40000011628 */
[----:B------:R-:W-:-:S02]  /*15d2d0*/  SHF.R.U32.HI R37, RZ, 0x8, R39 ;  /* 0x00000008ff257819 */ /* 0x000fc40000011627 */
[----:B------:R-:W-:Y:S02]  /*15d2e0*/  LOP3.LUT R40, R42, 0xffff, RZ, 0xc0, !PT ;  /* 0x0000ffff2a287812 */ /* 0x000fe400078ec0ff */
[----:B------:R-:W-:Y:S01]  /*15d2f0*/  LOP3.LUT R39, R41, 0xffff, RZ, 0xc0, !PT ;  /* 0x0000ffff29277812 */ /* 0x000fe200078ec0ff */
[----:B------:R-:W-:Y:S03]  /*15d300*/  STL [R1+0x1644], R2 ;  /* 0x0016440201007387 */ /* 0x000fe60000100800 */
[----:B------:R-:W-:Y:S01]  /*15d310*/  PRMT R39, R40, 0x3340, R39 ;  /* 0x0000334028277816 */ /* 0x000fe20000000027 */
[----:B------:R0:W-:Y:S01]  /*15d320*/  STL.64 [R1+0xfb8], R44 ;  /* 0x000fb82c01007387 */ /* 0x0001e20000100a00 */
[----:B------:R-:W-:Y:S02]  /*15d330*/  LOP3.LUT R38, R38, 0xffff, RZ, 0xc0, !PT ;  /* 0x0000ffff26267812 */ /* 0x000fe400078ec0ff */
[----:B------:R-:W-:Y:S01]  /*15d340*/  LOP3.LUT R37, R37, 0xffff, RZ, 0xc0, !PT ;  /* 0x0000ffff25257812 */ /* 0x000fe200078ec0ff */
[----:B0-----:R-:W4:Y:S04]  /*15d350*/  LDL.LU R45, [R1+0x300] ;  /* 0x00030000012d7983 */ /* 0x001f280000300800 */
[----:B------:R-:W4:Y:S04]  /*15d360*/  LDL.LU R46, [R1+0x254] ;  /* 0x00025400012e7983 */ /* 0x000f280000300800 */
[----:B------:R-:W4:Y:S01]  /*15d370*/  LDL.LU R54, [R1+0x274] ;  /* 0x0002740001367983 */ /* 0x000f220000300800 */
[----:B------:R-:W-:-:S03]  /*15d380*/  PRMT R2, R38, 0x3340, R37 ;  /* 0x0000334026027816 */ /* 0x000fc60000000025 */
[----:B------:R4:W-:Y:S04]  /*15d390*/  STL [R1+0x158c], R39 ;  /* 0x00158c2701007387 */ /* 0x0009e80000100800 */
[----:B------:R0:W-:Y:S01]  /*15d3a0*/  STL [R1+0x1564], R2 ;  /* 0x0015640201007387 */ /* 0x0001e20000100800 */
[----:B--2---:R-:W-:Y:S02]  /*15d3b0*/  LOP3.LUT R41, R47, 0xffff, RZ, 0xc0, !PT ;  /* 0x0000ffff2f297812 */ /* 0x004fe400078ec0ff */
[----:B---3--:R-:W-:Y:S02]  /*15d3c0*/  LOP3.LUT R40, R55, 0xffff, RZ, 0xc0, !PT ;  /* 0x0000ffff37287812 */ /* 0x008fe400078ec0ff */
[----:B------:R-:W2:Y:S01]  /*15d3d0*/  LDL.LU R55, [R1+0x1d4] ;  /* 0x0001d40001377983 */ /* 0x000ea20000300800 */
[----:B----4-:R-:W-:-:S02]  /*15d3e0*/  LOP3.LUT R39, R52, 0xffff, RZ, 0xc0, !PT ;  /* 0x0000ffff34277812 */ /* 0x010fc400078ec0ff */
[----:B------:R-:W-:Y:S02]  /*15d3f0*/  PRMT R37, R40, 0x3340, R0 ;  /* 0x0000334028257816 */ /* 0x000fe40000000000 */
[----:B------:R-:W-:-:S04]  /*15d400*/  PRMT R38, R41, 0x3340, R39 ;  /* 0x0000334029267816 */ /* 0x000fc80000000027 */
[----:B0-----:R-:W-:-:S05]  /*15d410*/  PRMT R2, R38, 0x5410, R37 ;  /* 0x0000541026027816 */ /* 0x001fca0000000025 */
[----:B------:R0:W-:Y:S04]  /*15d420*/  STL [R1+0x1628], R2 ;  /* 0x0016280201007387 */ /* 0x0001e80000100800 */
[----:B------:R-:W3:Y:S04]  /*15d430*/  LDL.LU R47, [R1+0x164] ;  /* 0x00016400012f7983 */ /* 0x000ee80000300800 */
[----:B------:R-:W4:Y:S01]  /*15d440*/  LDL.LU R52, [R1+0x1a4] ;  /* 0x0001a40001347983 */ /* 0x000f220000300800 */
[----:B------:R-:W-:Y:S02]  /*15d450*/  SHF.R.U32.HI R41, RZ, 0x8, R41 ;  /* 0x00000008ff297819 */ /* 0x000fe40000011629 */
[----:B------:R-:W-:-:S02]  /*15d460*/  SHF.R.U32.HI R38, RZ, 0x8, R39 ;  /* 0x00000008ff267819 */ /* 0x000fc40000011627 */
[----:B------:R-:W-:Y:S02]  /*15d470*/  IADD3 R48, P6, PT, R53, R14, RZ ;  /* 0x0000000e35307210 */ /* 0x000fe40007fde0ff */
[----:B------:R-:W-:Y:S02]  /*15d480*/  SHF.R.U32.HI R37, RZ, 0x8, R40 ;  /* 0x00000008ff257819 */ /* 0x000fe40000011628 */
[----:B------:R-:W-:Y:S02]  /*15d490*/  LOP3.LUT R39, R41, 0xffff, RZ, 0xc0, !PT ;  /* 0x0000ffff29277812 */ /* 0x000fe400078ec0ff */
[----:B------:R-:W-:Y:S01]  /*15d4a0*/  LOP3.LUT R38, R38, 0xffff, RZ, 0xc0, !PT ;  /* 0x0000ffff26267812 */ /* 0x000fe200078ec0ff */
[----:B------:R-:W-:Y:S01]  /*15d4b0*/  IMAD.X R49, R36, 0x1, R12, P6 ;  /* 0x0000000124317824 */ /* 0x000fe200030e060c */
[----:B------:R-:W-:Y:S02]  /*15d4c0*/  LOP3.LUT R37, R37, 0xffff, RZ, 0xc0, !PT ;  /* 0x0000ffff25257812 */ /* 0x000fe400078ec0ff */
[----:B------:R-:W-:-:S02]  /*15d4d0*/  PRMT R38, R39, 0x3340, R38 ;  /* 0x0000334027267816 */ /* 0x000fc40000000026 */
[----:B------:R-:W-:Y:S01]  /*15d4e0*/  STL.64 [R1+0xfc0], R48 ;  /* 0x000fc03001007387 */ /* 0x000fe20000100a00 */
[----:B0-----:R-:W-:-:S03]  /*15d4f0*/  PRMT R2, R37, 0x3340, R0 ;  /* 0x0000334025027816 */ /* 0x001fc60000000000 */
[----:B------:R0:W-:Y:S04]  /*15d500*/  STL [R1+0x155c], R38 ;  /* 0x00155c2601007387 */ /* 0x0001e80000100800 */
[----:B------:R1:W-:Y:S01]  /*15d510*/  STL [R1+0x20c], R2 ;  /* 0x00020c0201007387 */ /* 0x0003e20000100800 */
[----:B------:R-:W-:Y:S02]  /*15d520*/  IADD3 R44, P6, PT, R53, R11, RZ ;  /* 0x0000000b352c7210 */ /* 0x000fe40007fde0ff */
[----:B------:R-:W-:Y:S02]  /*15d530*/  LOP3.LUT R40, R45, 0xffff, RZ, 0xc0, !PT ;  /* 0x0000ffff2d287812 */ /* 0x000fe400078ec0ff */
[----:B------:R-:W-:Y:S02]  /*15d540*/  LOP3.LUT R42, R46, 0xffff, RZ, 0xc0, !PT ;  /* 0x0000ffff2e2a7812 */ /* 0x000fe400078ec0ff */
[----:B------:R-:W-:-:S02]  /*15d550*/  LOP3.LUT R39, R54, 0xffff, RZ, 0xc0, !PT ;  /* 0x0000ffff36277812 */ /* 0x000fc400078ec0ff */
[----:B------:R-:W-:Y:S02]  /*15d560*/  PRMT R37, R42, 0x3340, R0 ;  /* 0x000033402a257816 */ /* 0x000fe40000000000 */
[----:B0-----:R-:W-:Y:S02]  /*15d570*/  PRMT R38, R40, 0x3340, R39 ;  /* 0x0000334028267816 */ /* 0x001fe40000000027 */
[----:B------:R-:W-:Y:S02]  /*15d580*/  SHF.R.U32.HI R40, RZ, 0x8, R40 ;  /* 0x00000008ff287819 */ /* 0x000fe40000011628 */
[----:B-1----:R-:W-:Y:S02]  /*15d590*/  PRMT R2, R38, 0x5410, R37 ;  /* 0x0000541026027816 */ /* 0x002fe40000000025 */
[----:B------:R-:W-:Y:S02]  /*15d5a0*/  SHF.R.U32.HI R37, RZ, 0x8, R43 ;  /* 0x00000008ff257819 */ /* 0x000fe4000001162b */
[----:B------:R-:W-:-:S02]  /*15d5b0*/  SHF.R.U32.HI R38, RZ, 0x8, R39 ;  /* 0x00000008ff267819 */ /* 0x000fc40000011627 */
[----:B------:R-:W-:Y:S02]  /*15d5c0*/  LOP3.LUT R37, R37, 0xffff, RZ, 0xc0, !PT ;  /* 0x0000ffff25257812 */ /* 0x000fe400078ec0ff */
[----:B------:R-:W-:Y:S02]  /*15d5d0*/  LOP3.LUT R39, R40, 0xffff, RZ, 0xc0, !PT ;  /* 0x0000ffff28277812 */ /* 0x000fe400078ec0ff */
[----:B------:R-:W-:Y:S01]  /*15d5e0*/  LOP3.LUT R38, R38, 0xffff, RZ, 0xc0, !PT ;  /* 0x0000ffff26267812 */ /* 0x000fe200078ec0ff */
[----:B------:R-:W-:Y:S01]  /*15d5f0*/  IMAD.X R45, R36, 0x1, R10, P6 ;  /* 0x00000001242d7824 */ /* 0x000fe200030e060a */
[----:B------:R0:W-:Y:S01]  /*15d600*/  STL [R1+0x1618], R2 ;  /* 0x0016180201007387 */ /* 0x0001e20000100800 */
[----:B------:R-:W-:-:S03]  /*15d610*/  PRMT R37, R37, 0x3340, R0 ;  /* 0x0000334025257816 */ /* 0x000fc60000000000 */
[----:B------:R1:W-:Y:S01]  /*15d620*/  STL.64 [R1+0xfb0], R44 ;  /* 0x000fb02c01007387 */ /* 0x0003e20000100a00 */
[----:B0-----:R-:W-:-:S03]  /*15d630*/  PRMT R2, R39, 0x3340, R38 ;  /* 0x0000334027027816 */ /* 0x001fc60000000026 */
[----:B------:R0:W-:Y:S04]  /*15d640*/  STL [R1+0x208], R37 ;  /* 0x0002082501007387 */ /* 0x0001e80000100800 */
[----:B------:R-:W4:Y:S01]  /*15d650*/  LDL.LU R49, [R1+0x304] ;  /* 0x0003040001317983 */ /* 0x000f220000300800 */
[----:B-1----:R-:W-:-:S03]  /*15d660*/  IADD3 R44, P6, PT, R53, R9, RZ ;  /* 0x00000009352c7210 */ /* 0x002fc60007fde0ff */
[----:B------:R1:W-:Y:S02]  /*15d670*/  STL [R1+0x154c], R2 ;  /* 0x00154c0201007387 */ /* 0x0003e40000100800 */
[----:B------:R-:W-:Y:S02]  /*15d680*/  IMAD.X R45, R36, 0x1, R8, P6 ;  /* 0x00000001242d7824 */ /* 0x000fe400030e0608 */
[----:B------:R-:W4:Y:S04]  /*15d690*/  LDL.LU R48, [R1+0x250] ;  /* 0x0002500001307983 */ /* 0x000f280000300800 */
[----:B------:R-:W4:Y:S04]  /*15d6a0*/  LDL.LU R46, [R1+0x26c] ;  /* 0x00026c00012e7983 */ /* 0x000f280000300800 */
[----:B------:R-:W4:Y:S01]  /*15d6b0*/  LDL.LU R54, [R1+0x1dc] ;  /* 0x0001dc0001367983 */ /* 0x000f220000300800 */
[----:B--2---:R-:W-:-:S03]  /*15d6c0*/  LOP3.LUT R41, R55, 0xffff, RZ, 0xc0, !PT ;  /* 0x0000ffff37297812 */ /* 0x004fc600078ec0ff */
[----:B------:R-:W2:Y:S01]  /*15d6d0*/  LDL.LU R55, [R1+0x178] ;  /* 0x0001780001377983 */ /* 0x000ea20000300800 */
[----:B---3--:R-:W-:Y:S02]  /*15d6e0*/  LOP3.LUT R40, R47, 0xffff, RZ, 0xc0, !PT ;  /* 0x0000ffff2f287812 */ /* 0x008fe400078ec0ff */
[----:B----4-:R-:W-:Y:S02]  /*15d6f0*/  LOP3.LUT R39, R52, 0xffff, RZ, 0xc0, !PT ;  /* 0x0000ffff34277812 */ /* 0x010fe400078ec0ff */
[----:B0-----:R-:W-:Y:S02]  /*15d700*/  PRMT R37, R40, 0x3340, R0 ;  /* 0x0000334028257816 */ /* 0x001fe40000000000 */
[----:B------:R-:W-:-:S04]  /*15d710*/  PRMT R38, R41, 0x3340, R39 ;  /* 0x0000334029267816 */ /* 0x000fc80000000027 */
[----:B-1----:R-:W-:-:S05]  /*15d720*/  PRMT R2, R38, 0x5410, R37 ;  /* 0x0000541026027816 */ /* 0x002fca0000000025 */
[----:B------:R-:W-:Y:S04]  /*15d730*/  STL [R1+0x1608], R2 ;  /* 0x0016080201007387 */ /* 0x000fe80000100800 */
[----:B------:R0:W-:Y:S04]  /*15d740*/  STL.64 [R1+0xfa8], R44 ;  /* 0x000fa82c01007387 */ /* 0x0001e80000100a00 */
[----:B0-----:R-:W3:Y:S01]  /*15d750*/  LDL.LU.64 R44, [R1+0x84d8] ;  /* 0x0084d800012c7983 */ /* 0x001ee20000300a00 */
[----:B------:R-:W-:Y:S02]  /*15d760*/  SHF.R.U32.HI R41, RZ, 0x8, R41 ;  /* 0x00000008ff297819 */ /* 0x000fe40000011629 */
[----:B------:R-:W-:-:S02]  /*15d770*/  SHF.R.U32.HI R38, RZ, 0x8, R39 ;  /* 0x00000008ff267819 */ /* 0x000fc40000011627 */
[----:B------:R-:W-:Y:S02]  /*15d780*/  LOP3.LUT R39, R41, 0xffff, RZ, 0xc0, !PT ;  /* 0x0000ffff29277812 */ /* 0x000fe400078ec0ff */
[----:B------:R-:W-:Y:S02]  /*15d790*/  LOP3.LUT R38, R38, 0xffff, RZ, 0xc0, !PT ;  /* 0x0000ffff26267812 */ /* 0x000fe400078ec0ff */
[----:B------:R-:W-:Y:S02]  /*15d7a0*/  SHF.R.U32.HI R37, RZ, 0x8, R40 ;  /* 0x00000008ff257819 */ /* 0x000fe40000011628 */
[----:B------:R-:W-:Y:S02]  /*15d7b0*/  PRMT R40, R39, 0x3340, R38 ;  /* 0x0000334027287816 */ /* 0x000fe40000000026 */
[----:B------:R-:W-:Y:S02]  /*15d7c0*/  LOP3.LUT R37, R37, 0xffff, RZ, 0xc0, !PT ;  /* 0x0000ffff25257812 */ /* 0x000fe400078ec0ff */
[----:B------:R-:W-:-:S02]  /*15d7d0*/  IADD3 R38, P6, PT, R53, R7, RZ ;  /* 0x0000000735267210 */ /* 0x000fc40007fde0ff */
[----:B------:R-:W-:-:S03]  /*15d7e0*/  PRMT R2, R37, 0x3340, R0 ;  /* 0x0000334025027816 */ /* 0x000fc60000000000 */
[----:B------:R-:W-:Y:S01]  /*15d7f0*/  IMAD.X R39, R36, 0x1, R6, P6 ;  /* 0x0000000124277824 */ /* 0x000fe200030e0606 */
[----:B------:R-:W-:Y:S04]  /*15d800*/  STL [R1+0x153c], R40 ;  /* 0x00153c2801007387 */ /* 0x000fe80000100800 */
[----:B------:R-:W-:Y:S04]  /*15d810*/  STL [R1+0x204], R2 ;  /* 0x0002040201007387 */ /* 0x000fe80000100800 */
[----:B------:R0:W-:Y:S04]  /*15d820*/  STL.64 [R1+0xf98], R38 ;  /* 0x000f982601007387 */ /* 0x0001e80000100a00 */
[----:B------:R-:W4:Y:S04]  /*15d830*/  LDL.LU R47, [R1+0x334] ;  /* 0x00033400012f7983 */ /* 0x000f280000300800 */
[----:B------:R-:W4:Y:S01]  /*15d840*/  LDL.LU R52, [R1+0x258] ;  /* 0x0002580001347983 */ /* 0x000f220000300800 */
[----:B0-----:R-:W-:-:S05]  /*15d850*/  IADD3 R38, P6, PT, R53, R5, RZ ;  /* 0x0000000535267210 */ /* 0x001fca0007fde0ff */
[----:B------:R-:W-:-:S05]  /*15d860*/  IMAD.X R39, R36, 0x1, R4, P6 ;  /* 0x0000000124277824 */ /* 0x000fca00030e0604 */
[----:B------:R0:W-:Y:S04]  /*15d870*/  STL.64 [R1+0xfa0], R38 ;  /* 0x000fa02601007387 */ /* 0x0001e80000100a00 */
[----:B------:R-:W4:Y:S01]  /*15d880*/  LDL.LU R53, [R1+0x2f4] ;  /* 0x0002f40001357983 */ /* 0x000f220000300800 */
[----:B------:R-:W-:-:S04]  /*15d890*/  SHF.R.U32.HI R36, RZ, 0x8, R42 ;  /* 0x00000008ff247819 */ /* 0x000fc8000001162a */
[----:B------:R-:W-:Y:S02]  /*15d8a0*/  LOP3.LUT R36, R36, 0xffff, RZ, 0xc0, !PT ;  /* 0x0000ffff24247812 */ /* 0x000fe400078ec0ff */
[----:B------:R-:W-:Y:S02]  /*15d8b0*/  LOP3.LUT R41, R49, 0xffff, RZ, 0xc0, !PT ;  /* 0x0000ffff31297812 */ /* 0x000fe400078ec0ff */
[--C-:B------:R-:W-:Y:S02]  /*15d8c0*/  PRMT R2, R36, 0x3340, R0.reuse ;  /* 0x0000334024027816 */ /* 0x100fe40000000000 */
[----:B------:R-:W-:Y:S02]  /*15d8d0*/  LOP3.LUT R43, R48, 0xffff, RZ, 0xc0, !PT ;  /* 0x0000ffff302b7812 */ /* 0x000fe400078ec0ff */
[----:B------:R-:W-:Y:S01]  /*15d8e0*/  LOP3.LUT R40, R46, 0xffff, RZ, 0xc0, !PT ;  /* 0x0000ffff2e287812 */ /* 0x000fe200078ec0ff */
[----:B------:R2:W-:Y:S01]  /*15d8f0*/  STL [R1+0x200], R2 ;  /* 0x0002000201007387 */ /* 0x0005e20000100800 */
[----:B------:R-:W-:-:S02]  /*15d900*/  PRMT R36, R43, 0x3340, R0 ;  /* 0x000033402b247816 */ /* 0x000fc40000000000 */
[----:B------:R-:W-:Y:S02]  /*15d910*/  PRMT R37, R41, 0x3340, R40 ;  /* 0x0000334029257816 */ /* 0x000fe40000000028 */
[----:B0-----:R-:W-:Y:S02]  /*15d920*/  LOP3.LUT R39, R54, 0xffff, RZ, 0xc0, !PT ;  /* 0x0000ffff36277812 */ /* 0x001fe400078ec0ff */
[----:B------:R-:W-:Y:S02]  /*15d930*/  PRMT R42, R37, 0x5410, R36 ;  /* 0x00005410252a7816 */ /* 0x000fe40000000024 */
[----:B--2---:R-:W-:-:S04]  /*15d940*/  LOP3.LUT R2, R55, 0xffff, RZ, 0xc0, !PT ;  /* 0x0000ffff37027812 */ /* 0x004fc800078ec0ff */
[----:B------:R-:W-:Y:S02]  /*15d950*/  PRMT R36, R2, 0x3340, R0 ;  /* 0x0000334002247816 */ /* 0x000fe40000000000 */
[----:B---3--:R-:W-:Y:S02]  /*15d960*/  LOP3.LUT R38, R44, 0xffff, RZ, 0xc0, !PT ;  /* 0x0000ffff2c267812 */ /* 0x008fe400078ec0ff */
[----:B------:R-:W2:Y:S02]  /*15d970*/  LDL.LU R44, [R1+0x84d0] ;  /* 0x0084d000012c7983 */ /* 0x000ea40000300800 */
[----:B------:R-:W-:Y:S02]  /*15d980*/  PRMT R37, R39, 0x3340, R38 ;  /* 0x0000334027257816 */ /* 0x000fe40000000026 */
[----:B------:R0:W-:Y:S04]  /*15d990*/  STL [R1+0x254], R2 ;  /* 0x0002540201007387 */ /* 0x0001e80000100800 */
[----:B------:R-:W-:Y:S04]  /*15d9a0*/  STL [R1+0x15e0], R42 ;  /* 0x0015e02a01007387 */ /* 0x000fe80000100800 */
[----:B------:R-:W3:Y:S01]  /*15d9b0*/  LDL.LU R46, [R1+0x28c4] ;  /* 0x0028c400012e7983 */ /* 0x000ee20000300800 */
[----:B0-----:R-:W-:-:S03]  /*15d9c0*/  PRMT R2, R37, 0x5410, R36 ;  /* 0x0000541025027816 */ /* 0x001fc60000000024 */
[----:B------:R-:W3:Y:S04]  /*15d9d0*/  LDL.LU R54, [R1+0x28a4] ;  /* 0x0028a40001367983 */ /* 0x000ee80000300800 */
[----:B------:R0:W-:Y:S04]  /*15d9e0*/  STL [R1+0x15ec], R2 ;  /* 0x0015ec0201007387 */ /* 0x0001e80000100800 */
[----:B------:R-:W3:Y:S01]  /*15d9f0*/  LDL.LU R55, [R1+0x28b4] ;  /* 0x0028b40001377983 */ /* 0x000ee20000300800 */
[----:B------:R-:W-:Y:S02]  /*15da00*/  SHF.R.U32.HI R39, RZ, 0x8, R39 ;  /* 0x00000008ff277819 */ /* 0x000fe40000011627 */
[----:B------:R-:W-:-:S02]  /*15da10*/  SHF.R.U32.HI R38, RZ, 0x8, R38 ;  /* 0x00000008ff267819 */ /* 0x000fc40000011626 */
[----:B------:R-:W-:Y:S02]  /*15da20*/  LOP3.LUT R39, R39, 0xffff, RZ, 0xc0, !PT ;  /* 0x0000ffff27277812 */ /* 0x000fe400078ec0ff */
[----:B------:R-:W-:Y:S02]  /*15da30*/  LOP3.LUT R38, R38, 0xffff, RZ, 0xc0, !PT ;  /* 0x0000ffff26267812 */ /* 0x000fe400078ec0ff */
[----:B------:R-:W-:Y:S02]  /*15da40*/  SHF.R.U32.HI R37, RZ, 0x8, R41 ;  /* 0x00000008ff257819 */ /* 0x000fe40000011629 */
[----:B------:R-:W-:Y:S02]  /*15da50*/  SHF.R.U32.HI R36, RZ, 0x8, R40 ;  /* 0x00000008ff247819 */ /* 0x000fe40000011628 */
[----:B------:R-:W-:Y:S02]  /*15da60*/  PRMT R38, R39, 0x3340, R38 ;  /* 0x0000334027267816 */ /* 0x000fe40000000026 */
[----:B------:R-:W-:-:S02]  /*15da70*/  LOP3.LUT R37, R37, 0xffff, RZ, 0xc0, !PT ;  /* 0x0000ffff25257812 */ /* 0x000fc400078ec0ff */
[----:B------:R-:W-:Y:S01]  /*15da80*/  LOP3.LUT R36, R36, 0xffff, RZ, 0xc0, !PT ;  /* 0x0000ffff24247812 */ /* 0x000fe200078ec0ff */
[----:B------:R1:W-:Y:S01]  /*15da90*/  STL [R1+0x1548], R38 ;  /* 0x0015482601007387 */ /* 0x0003e20000100800 */
[----:B----4-:R-:W-:Y:S02]  /*15daa0*/  LOP3.LUT R40, R47, 0xffff, RZ, 0xc0, !PT ;  /* 0x0000ffff2f287812 */ /* 0x010fe400078ec0ff */
[----:B0-----:R-:W-:Y:S02]  /*15dab0*/  PRMT R2, R37, 0x3340, R36 ;  /* 0x0000334025027816 */ /* 0x001fe40000000024 */
[----:B-1----:R-:W-:Y:S02]  /*15dac0*/  LOP3.LUT R38, R52, 0xffff, RZ, 0xc0, !PT ;  /* 0x0000ffff34267812 */ /* 0x002fe400078ec0ff */
[----:B------:R-:W-:Y:S02]  /*15dad0*/  LOP3.LUT R39, R53, 0xffff, RZ, 0xc0, !PT ;  /* 0x0000ffff35277812 */ /* 0x000fe400078ec0ff */
[----:B------:R-:W-:-:S02]  /*15dae0*/  PRMT R36, R38, 0x3340, R0 ;  /* 0x0000334026247816 */ /* 0x000fc40000000000 */
[----:B------:R-:W-:Y:S01]  /*15daf0*/  PRMT R37, R40, 0x3340, R39 ;  /* 0x0000334028257816 */ /* 0x000fe20000000027 */
[----:B------:R0:W-:Y:S03]  /*15db00*/  STL [R1+0x1530], R2 ;  /* 0x0015300201007387 */ /* 0x0001e60000100800 */
[----:B0-----:R-:W-:-:S05]  /*15db10*/  PRMT R2, R37, 0x5410, R36 ;  /* 0x0000541025027816 */ /* 0x001fca0000000024 */
[----:B------:R0:W-:Y:S04]  /*15db20*/  STL [R1+0x15d8], R2 ;  /* 0x0015d80201007387 */ /* 0x0001e80000100800 */
[----:B------:R-:W4:Y:S04]  /*15db30*/  LDL.LU R47, [R1+0x28cc] ;  /* 0x0028cc00012f7983 */ /* 0x000f280000300800 */
[----:B------:R-:W4:Y:S04]  /*15db40*/  LDL.LU R52, [R1+0x28ac] ;  /* 0x0028ac0001347983 */ /* 0x000f280000300800 */
[----:B------:R-:W4:Y:S01]  /*15db50*/  LDL.LU R53, [R1+0x28bc] ;  /* 0x0028bc0001357983 */ /* 0x000f220000300800 */
[----:B------:R-:W-:-:S02]  /*15db60*/  SHF.R.U32.HI R41, RZ, 0x8, R40 ;  /* 0x00000008ff297819 */ /* 0x000fc40000011628 */
[----:B------:R-:W-:Y:S02]  /*15db70*/  SHF.R.U32.HI R40, RZ, 0x8, R39 ;  /* 0x00000008ff287819 */ /* 0x000fe40000011627 */
[----:B------:R-:W-:Y:S02]  /*15db80*/  SHF.R.U32.HI R37, RZ, 0x8, R38 ;  /* 0x00000008ff257819 */ /* 0x000fe40000011626 */
[----:B------:R-:W-:Y:S02]  /*15db90*/  LOP3.LUT R39, R41, 0xffff, RZ, 0xc0, !PT ;  /* 0x0000ffff29277812 */ /* 0x000fe400078ec0ff */
[----:B------:R-:W-:Y:S02]  /*15dba0*/  LOP3.LUT R38, R40, 0xffff, RZ, 0xc0, !PT ;  /* 0x0000ffff28267812 */ /* 0x000fe400078ec0ff */
[----:B------:R-:W-:Y:S02]  /*15dbb0*/  LOP3.LUT R37, R37, 0xffff, RZ, 0xc0, !PT ;  /* 0x0000ffff25257812 */ /* 0x000fe400078ec0ff */
[----:B------:R-:W-:-:S02]  /*15dbc0*/  PRMT R38, R39, 0x3340, R38 ;  /* 0x0000334027267816 */ /* 0x000fc40000000026 */
[----:B0-----:R-:W-:Y:S02]  /*15dbd0*/  PRMT R2, R37, 0x3340, R0 ;  /* 0x0000334025027816 */ /* 0x001fe40000000000 */
[----:B--2---:R-:W-:Y:S02]  /*15dbe0*/  SHF.R.S32.HI R36, RZ, 0x1f, R44 ;  /* 0x0000001fff247819 */ /* 0x004fe4000001142c */
[----:B------:R-:W-:-:S05]  /*15dbf0*/  IADD3 R48, P6, PT, R44, R35, RZ ;  /* 0x000000232c307210 */ /* 0x000fca0007fde0ff */
[----:B------:R-:W-:Y:S01]  /*15dc00*/  IMAD.X R49, R36, 0x1, R34, P6 ;  /* 0x0000000124317824 */ /* 0x000fe200030e0622 */
[----:B---3--:R-:W-:-:S04]  /*15dc10*/  LOP3.LUT R40, R46, 0xffff, RZ, 0xc0, !PT ;  /* 0x0000ffff2e287812 */ /* 0x008fc800078ec0ff */
[----:B------:R0:W-:Y:S01]  /*15dc20*/  STL.64 [R1+0xca0], R48 ;  /* 0x000ca03001007387 */ /* 0x0001e20000100a00 */
[----:B------:R-:W-:-:S03]  /*15dc30*/  LOP3.LUT R42, R54, 0xffff, RZ, 0xc0, !PT ;  /* 0x0000ffff362a7812 */ /* 0x000fc600078ec0ff */
[----:B------:R1:W-:Y:S01]  /*15dc40*/  STL [R1+0x1524], R38 ;  /* 0x0015242601007387 */ /* 0x0003e20000100800 */
[----:B------:R-:W-:Y:S02]  /*15dc50*/  PRMT R37, R42, 0x3340, R0 ;  /* 0x000033402a257816 */ /* 0x000fe40000000000 */
[----:B------:R-:W-:Y:S02]  /*15dc60*/  LOP3.LUT R39, R55, 0xffff, RZ, 0xc0, !PT ;  /* 0x0000ffff37277812 */ /* 0x000fe400078ec0ff */
[----:B0-----:R-:W-:Y:S02]  /*15dc70*/  IADD3 R48, P6, PT, R44, R33, RZ ;  /* 0x000000212c307210 */ /* 0x001fe40007fde0ff */
[----:B-1----:R-:W-:Y:S01]  /*15dc80*/  PRMT R38, R40, 0x3340, R39 ;  /* 0x0000334028267816 */ /* 0x002fe20000000027 */
[----:B------:R0:W-:Y:S02]  /*15dc90*/  STL [R1+0x1fc], R2 ;  /* 0x0001fc0201007387 */ /* 0x0001e40000100800 */
[----:B------:R-:W-:Y:S01]  /*15dca0*/  IMAD.X R49, R36, 0x1, R31, P6 ;  /* 0x0000000124317824 */ /* 0x000fe200030e061f */
[----:B0-----:R-:W-:-:S05]  /*15dcb0*/  PRMT R2, R38, 0x5410, R37 ;  /* 0x0000541026027816 */ /* 0x001fca0000000025 */
[----:B------:R-:W-:Y:S04]  /*15dcc0*/  STL [R1+0x15c4], R2 ;  /* 0x0015c40201007387 */ /* 0x000fe80000100800 */
[----:B------:R0:W-:Y:S04]  /*15dcd0*/  STL.64 [R1+0xc98], R48 ;  /* 0x000c983001007387 */ /* 0x0001e80000100a00 */
[----:B0-----:R-:W2:Y:S01]  /*15dce0*/  LDL.LU R48, [R1+0x28c0] ;  /* 0x0028c00001307983 */ /* 0x001ea20000300800 */
[----:B------:R-:W-:Y:S02]  /*15dcf0*/  SHF.R.U32.HI R37, RZ, 0x8, R43 ;  /* 0x00000008ff257819 */ /* 0x000fe4000001162b */
[----:B------:R-:W-:Y:S01]  /*15dd00*/  SHF.R.U32.HI R40, RZ, 0x8, R40 ;  /* 0x00000008ff287819 */ /* 0x000fe20000011628 */
[----:B------:R-:W3:Y:S01]  /*15dd10*/  LDL.LU R54, [R1+0xb08] ;  /* 0x000b080001367983 */ /* 0x000ee20000300800 */
[----:B------:R-:W-:-:S02]  /*15dd20*/  SHF.R.U32.HI R38, RZ, 0x8, R39 ;  /* 0x00000008ff267819 */ /* 0x000fc40000011627 */
[----:B------:R-:W-:Y:S01]  /*15dd30*/  LOP3.LUT R37, R37, 0xffff, RZ, 0xc0, !PT ;  /* 0x0000ffff25257812 */ /* 0x000fe200078ec0ff */
[----:B------:R-:W3:Y:S01]  /*15dd40*/  LDL.LU R55, [R1+0x28b0] ;  /* 0x0028b00001377983 */ /* 0x000ee20000300800 */
[----:B------:R-:W-:Y:S02]  /*15dd50*/  LOP3.LUT R39, R40, 0xffff, RZ, 0xc0, !PT ;  /* 0x0000ffff28277812 */ /* 0x000fe400078ec0ff */
[----:B------:R-:W-:Y:S02]  /*15dd60*/  LOP3.LUT R38, R38, 0xffff, RZ, 0xc0, !PT ;  /* 0x0000ffff26267812 */ /* 0x000fe400078ec0ff */
[----:B------:R-:W-:Y:S02]  /*15dd70*/  PRMT R37, R37, 0x3340, R0 ;  /* 0x0000334025257816 */ /* 0x000fe40000000000 */
[----:B------:R-:W-:Y:S02]  /*15dd80*/  PRMT R2, R39, 0x3340, R38 ;  /* 0x0000334027027816 */ /* 0x000fe40000000026 */
[----:B----4-:R-:W-:Y:S01]  /*15dd90*/  LOP3.LUT R41, R47, 0xffff, RZ, 0xc0, !PT ;  /* 0x0000ffff2f297812 */ /* 0x010fe200078ec0ff */
[----:B------:R0:W-:Y:S01]  /*15dda0*/  STL [R1+0x1f8], R37 ;  /* 0x0001f82501007387 */ /* 0x0001e20000100800 */
[----:B------:R-:W-:-:S02]  /*15ddb0*/  LOP3.LUT R39, R52, 0xffff, RZ, 0xc0, !PT ;  /* 0x0000ffff34277812 */ /* 0x000fc400078ec0ff */
[----:B------:R-:W-:Y:S02]  /*15ddc0*/  LOP3.LUT R40, R53, 0xffff, RZ, 0xc0, !PT ;  /* 0x0000ffff35287812 */ /* 0x000fe400078ec0ff */
[----:B0-----:R-:W-:Y:S02]  /*15ddd0*/  PRMT R37, R39, 0x3340, R0 ;  /* 0x0000334027257816 */ /* 0x001fe40000000000 */
[----:B------:R-:W-:Y:S01]  /*15dde0*/  PRMT R38, R41, 0x3340, R40 ;  /* 0x0000334029267816 */ /* 0x000fe20000000028 */
[----:B------:R0:W-:Y:S04]  /*15ddf0*/  STL [R1+0x151c], R2 ;  /* 0x00151c0201007387 */ /* 0x0001e80000100800 */
[----:B------:R-:W4:Y:S04]  /*15de00*/  LDL.LU R49, [R1+0x28c8] ;  /* 0x0028c80001317983 */ /* 0x000f280000300800 */
[----:B------:R-:W4:Y:S01]  /*15de10*/  LDL.LU R52, [R1+0x28a8] ;  /* 0x0028a80001347983 */ /* 0x000f220000300800 */
[----:B0-----:R-:W-:-:S05]  /*15de20*/  PRMT R2, R38, 0x5410, R37 ;  /* 0x0000541026027816 */ /* 0x001fca0000000025 */
[----:B------:R0:W-:Y:S04]  /*15de30*/  STL [R1+0x15b8], R2 ;  /* 0x0015b80201007387 */ /* 0x0001e80000100800 */
[----:B------:R-:W4:Y:S01]  /*15de40*/  LDL.LU R53, [R1+0x28b8] ;  /* 0x0028b80001357983 */ /* 0x000f220000300800 */
[----:B------:R-:W-:Y:S02]  /*15de50*/  SHF.R.U32.HI R41, RZ, 0x8, R41 ;  /* 0x00000008ff297819 */ /* 0x000fe40000011629 */
[----:B------:R-:W-:Y:S02]  /*15de60*/  SHF.R.U32.HI R38, RZ, 0x8, R40 ;  /* 0x00000008ff267819 */ /* 0x000fe40000011628 */
[----:B------:R-:W-:Y:S02]  /*15de70*/  IADD3 R46, P6, PT, R44, R32, RZ ;  /* 0x000000202c2e7210 */ /* 0x000fe40007fde0ff */
[----:B------:R-:W-:-:S02]  /*15de80*/  SHF.R.U32.HI R37, RZ, 0x8, R39 ;  /* 0x00000008ff257819 */ /* 0x000fc40000011627 */
[----:B------:R-:W-:Y:S02]  /*15de90*/  LOP3.LUT R39, R41, 0xffff, RZ, 0xc0, !PT ;  /* 0x0000ffff29277812 */ /* 0x000fe400078ec0ff */
[----:B------:R-:W-:Y:S01]  /*15dea0*/  LOP3.LUT R38, R38, 0xffff, RZ, 0xc0, !PT ;  /* 0x0000ffff26267812 */ /* 0x000fe200078ec0ff */
[----:B------:R-:W-:Y:S01]  /*15deb0*/  IMAD.X R47, R36, 0x1, R30, P6 ;  /* 0x00000001242f7824 */ /* 0x000fe200030e061e */
[----:B------:R-:W-:Y:S02]  /*15dec0*/  LOP3.LUT R37, R37, 0xffff, RZ, 0xc0, !PT ;  /* 0x0000ffff25257812 */ /* 0x000fe400078ec0ff */
[----:B------:R-:W-:Y:S02]  /*15ded0*/  PRMT R38, R39, 0x3340, R38 ;  /* 0x0000334027267816 */ /* 0x000fe40000000026 */
[----:B0-----:R-:W-:Y:S01]  /*15dee0*/  PRMT R2, R37, 0x3340, R0 ;  /* 0x0000334025027816 */ /* 0x001fe20000000000 */
[----:B------:R0:W-:Y:S04]  /*15def0*/  STL.64 [R1+0xc90], R46 ;  /* 0x000c902e01007387 */ /* 0x0001e80000100a00 */
[----:B0-----:R-:W4:Y:S04]  /*15df00*/  LDL.LU.64 R46, [R1+0x84c8] ;  /* 0x0084c800012e7983 */ /* 0x001f280000300a00 */
[----:B------:R0:W-:Y:S04]  /*15df10*/  STL [R1+0x1514], R38 ;  /* 0x0015142601007387 */ /* 0x0001e80000100800 */
[----:B------:R1:W-:Y:S01]  /*15df20*/  STL [R1+0x1f4], R2 ;  /* 0x0001f40201007387 */ /* 0x0003e20000100800 */
[----:B--2---:R-:W-:-:S03]  /*15df30*/  LOP3.LUT R40, R48, 0xffff, RZ, 0xc0, !PT ;  /* 0x0000ffff30287812 */ /* 0x004fc600078ec0ff */
[----:B------:R-:W2:Y:S01]  /*15df40*/  LDL.LU R48, [R1+0x118] ;  /* 0x0001180001307983 */ /* 0x000ea20000300800 */
[----:B---3--:R-:W-:Y:S02]  /*15df50*/  LOP3.LUT R43, R54, 0xffff, RZ, 0xc0, !PT ;  /* 0x0000ffff362b7812 */ /* 0x008fe400078ec0ff */
[----:B------:R-:W-:Y:S02]  /*15df60*/  LOP3.LUT R39, R55, 0xffff, RZ, 0xc0, !PT ;  /* 0x0000ffff37277812 */ /* 0x000fe400078ec0ff */
[----:B------:R-:W-:Y:S02]  /*15df70*/  PRMT R37, R43, 0x3340, R0 ;  /* 0x000033402b257816 */ /* 0x000fe40000000000 */
[----:B0-----:R-:W-:Y:S02]  /*15df80*/  PRMT R38, R40, 0x3340, R39 ;  /* 0x0000334028267816 */ /* 0x001fe40000000027 */
[----:B------:R-:W-:Y:S02]  /*15df90*/  IADD3 R54, P6, PT, R44, R29, RZ ;  /* 0x0000001d2c367210 */ /* 0x000fe40007fde0ff */
[----:B-1----:R-:W-:-:S02]  /*15dfa0*/  PRMT R2, R38, 0x5410, R37 ;  /* 0x0000541026027816 */ /* 0x002fc40000000025 */
[----:B------:R-:W-:Y:S02]  /*15dfb0*/  SHF.R.U32.HI R37, RZ, 0x8, R42 ;  /* 0x00000008ff257819 */ /* 0x000fe4000001162a */
[----:B------:R-:W-:Y:S02]  /*15dfc0*/  SHF.R.U32.HI R40, RZ, 0x8, R40 ;  /* 0x00000008ff287819 */ /* 0x000fe40000011628 */
[----:B------:R-:W-:Y:S02]  /*15dfd0*/  SHF.R.U32.HI R38, RZ, 0x8, R39 ;  /* 0x00000008ff267819 */ /* 0x000fe40000011627 */
[----:B------:R-:W-:Y:S01]  /*15dfe0*/  LOP3.LUT R37, R37, 0xffff, RZ, 0xc0, !PT ;  /* 0x0000ffff25257812 */ /* 0x000fe200078ec0ff */
[----:B------:R-:W-:Y:S01]  /*15dff0*/  IMAD.X R55, R36, 0x1, R27, P6 ;  /* 0x0000000124377824 */ /* 0x000fe200030e061b */
[----:B------:R-:W-:Y:S02]  /*15e000*/  LOP3.LUT R39, R40, 0xffff, RZ, 0xc0, !PT ;  /* 0x0000ffff28277812 */ /* 0x000fe400078ec0ff */
[----:B------:R-:W-:Y:S01]  /*15e010*/  LOP3.LUT R38, R38, 0xffff, RZ, 0xc0, !PT ;  /* 0x0000ffff26267812 */ /* 0x000fe200078ec0ff */
[----:B------:R0:W-:Y:S01]  /*15e020*/  STL [R1+0x15ac], R2 ;  /* 0x0015ac0201007387 */ /* 0x0001e20000100800 */
[----:B------:R-:W-:-:S03]  /*15e030*/  PRMT R37, R37, 0x3340, R0 ;  /* 0x0000334025257816 */ /* 0x000fc60000000000 */
[----:B------:R1:W-:Y:S01]  /*15e040*/  STL.64 [R1+0xc78], R54 ;  /* 0x000c783601007387 */ /* 0x0003e20000100a00 */
[----:B----4-:R-:W-:Y:S02]  /*15e050*/  LOP3.LUT R41, R49, 0xffff, RZ, 0xc0, !PT ;  /* 0x0000ffff31297812 */ /* 0x010fe400078ec0ff */
[----:B0-----:R-:W-:Y:S02]  /*15e060*/  PRMT R2, R39, 0x3340, R38 ;  /* 0x0000334027027816 */ /* 0x001fe40000000026 */
[----:B------:R-:W-:Y:S01]  /*15e070*/  LOP3.LUT R39, R52, 0xffff, RZ, 0xc0, !PT ;  /* 0x0000ffff34277812 */ /* 0x000fe200078ec0ff */
[----:B-1----:R-:W3:Y:S01]  /*15e080*/  LDL.LU.64 R54, [R1+0x84c0] ;  /* 0x0084c00001367983 */ /* 0x002ee20000300a00 */
[----:B------:R-:W-:-:S03]  /*15e090*/  LOP3.LUT R40, R53, 0xffff, RZ, 0xc0, !PT ;  /* 0x0000ffff35287812 */ /* 0x000fc600078ec0ff */
[----:B------:R0:W-:Y:S01]  /*15e0a0*/  STL [R1+0x1f0], R37 ;  /* 0x0001f02501007387 */ /* 0x0001e20000100800 */
[----:B------:R-:W-:-:S03]  /*15e0b0*/  PRMT R38, R41, 0x3340, R40 ;  /* 0x0000334029267816 */ /* 0x000fc60000000028 */
[----:B------:R1:W-:Y:S01]  /*15e0c0*/  STL [R1+0x35c], R2 ;  /* 0x00035c0201007387 */ /* 0x0003e20000100800 */
[----:B------:R-:W-:-:S03]  /*15e0d0*/  SHF.R.U32.HI R41, RZ, 0x8, R41 ;  /* 0x00000008ff297819 */ /* 0x000fc60000011629 */
[----:B------:R-:W4:Y:S01]  /*15e0e0*/  LDL.LU R49, [R1+0x11c] ;  /* 0x00011c0001317983 */ /* 0x000f220000300800 */
[----:B0-----:R-:W-:Y:S02]  /*15e0f0*/  PRMT R37, R39, 0x3340, R0 ;  /* 0x0000334027257816 */ /* 0x001fe40000000000 */
[----:B------:R-:W-:Y:S02]  /*15e100*/  IADD3 R52, P6, PT, R44, R28, RZ ;  /* 0x0000001c2c347210 */ /* 0x000fe40007fde0ff */
[----:B-1----:R-:W-:Y:S02]  /*15e110*/  PRMT R2, R38, 0x5410, R37 ;  /* 0x0000541026027816 */ /* 0x002fe40000000025 */
[----:B------:R-:W-:Y:S02]  /*15e120*/  SHF.R.U32.HI R38, RZ, 0x8, R40 ;  /* 0x00000008ff267819 */ /* 0x000fe40000011628 */
[----:B------:R-:W-:Y:S02]  /*15e130*/  SHF.R.U32.HI R37, RZ, 0x8, R39 ;  /* 0x00000008ff257819 */ /* 0x000fe40000011627 */
[----:B------:R-:W-:-:S02]  /*15e140*/  LOP3.LUT R39, R41, 0xffff, RZ, 0xc0, !PT ;  /* 0x0000ffff29277812 */ /* 0x000fc400078ec0ff */
[----:B------:R-:W-:Y:S01]  /*15e150*/  LOP3.LUT R38, R38, 0xffff, RZ, 0xc0, !PT ;  /* 0x0000ffff26267812 */ /* 0x000fe200078ec0ff */
[----:B------:R-:W-:Y:S01]  /*15e160*/  IMAD.X R53, R36, 0x1, R26, P6 ;  /* 0x0000000124357824 */ /* 0x000fe200030e061a */
[----:B------:R-:W-:Y:S01]  /*15e170*/  LOP3.LUT R37, R37, 0xffff, RZ, 0xc0, !PT ;  /* 0x0000ffff25257812 */ /* 0x000fe200078ec0ff */
[----:B------:R0:W-:Y:S01]  /*15e180*/  STL [R1+0x15a0], R2 ;  /* 0x0015a00201007387 */ /* 0x0001e20000100800 */
[----:B------:R-:W-:Y:S02]  /*15e190*/  PRMT R38, R39, 0x3340, R38 ;  /* 0x0000334027267816 */ /* 0x000fe40000000026 */
[----:B------:R-:W-:Y:S01]  /*15e1a0*/  LOP3.LUT R42, R57, 0xffff, RZ, 0xc0, !PT ;  /* 0x0000ffff392a7812 */ /* 0x000fe200078ec0ff */
[----:B------:R1:W-:Y:S01]  /*15e1b0*/  STL.64 [R1+0xc48], R52 ;  /* 0x000c483401007387 */ /* 0x0003e20000100a00 */
[----:B------:R-:W-:Y:S02]  /*15e1c0*/  LOP3.LUT R39, R3, 0xffff, RZ, 0xc0, !PT ;  /* 0x0000ffff03277812 */ /* 0x000fe400078ec0ff */
[----:B0-----:R-:W-:-:S02]  /*15e1d0*/  PRMT R2, R37, 0x3340, R0 ;  /* 0x0000334025027816 */ /* 0x001fc40000000000 */
[----:B------:R-:W-:Y:S01]  /*15e1e0*/  PRMT R37, R42, 0x3340, R0 ;  /* 0x000033402a257816 */ /* 0x000fe20000000000 */
[----:B-1----:R-:W4:Y:S04]  /*15e1f0*/  LDL.LU.64 R52, [R1+0x84b8] ;  /* 0x0084b80001347983 */ /* 0x002f280000300a00 */
[----:B------:R0:W-:Y:S04]  /*15e200*/  STL [R1+0x354], R38 ;  /* 0x0003542601007387 */ /* 0x0001e80000100800 */
[----:B------:R-:W-:Y:S01]  /*15e210*/  STL [R1+0x1ec], R2 ;  /* 0x0001ec0201007387 */ /* 0x000fe20000100800 */
[----:B------:R-:W-:-:S03]  /*15e220*/  IMAD.MOV.U32 R57, RZ, RZ, R58 ;  /* 0x000000ffff397224 */ /* 0x000fc600078e003a */
[----:B------:R-:W4:Y:S01]  /*15e230*/  LDL.LU R3, [R1+0x84b4] ;  /* 0x0084b40001037983 */ /* 0x000f220000300800 */
[----:B--2---:R-:W-:-:S03]  /*15e240*/  LOP3.LUT R40, R48, 0xffff, RZ, 0xc0, !PT ;  /* 0x0000ffff30287812 */ /* 0x004fc600078ec0ff */
[----:B------:R-:W2:Y:S01]  /*15e250*/  LDL.LU R48, [R1+0xf8] ;  /* 0x0000f80001307983 */ /* 0x000ea20000300800 */
[----:B0-----:R-:W-:-:S04]  /*15e260*/  PRMT R38, R40, 0x3340, R39 ;  /* 0x0000334028267816 */ /* 0x001fc80000000027 */
[----:B------:R-:W-:Y:S02]  /*15e270*/  PRMT R58, R38, 0x5410, R37 ;  /* 0x00005410263a7816 */ /* 0x000fe40000000025 */
[----:B------:R-:W-:Y:S02]  /*15e280*/  SHF.R.U32.HI R37, RZ, 0x8, R43 ;  /* 0x00000008ff257819 */ /* 0x000fe4000001162b */
[----:B------:R-:W-:Y:S01]  /*15e290*/  SHF.R.U32.HI R40, RZ, 0x8, R40 ;  /* 0x00000008ff287819 */ /* 0x000fe20000011628 */
[----:B------:R0:W-:Y:S01]  /*15e2a0*/  STL [R1+0x8150], R58 ;  /* 0x0081503a01007387 */ /* 0x0001e20000100800 */
[----:B------:R-:W-:Y:S02]  /*15e2b0*/  SHF.R.U32.HI R38, RZ, 0x8, R39 ;  /* 0x00000008ff267819 */ /* 0x000fe40000011627 */
[----:B------:R-:W-:Y:S02]  /*15e2c0*/  LOP3.LUT R37, R37, 0xffff, RZ, 0xc0, !PT ;  /* 0x0000ffff25257812 */ /* 0x000fe400078ec0ff */
[----:B------:R-:W-:-:S02]  /*15e2d0*/  LOP3.LUT R39, R40, 0xffff, RZ, 0xc0, !PT ;  /* 0x0000ffff28277812 */ /* 0x000fc400078ec0ff */
[----:B------:R-:W-:Y:S02]  /*15e2e0*/  LOP3.LUT R38, R38, 0xffff, RZ, 0xc0, !PT ;  /* 0x0000ffff26267812 */ /* 0x000fe400078ec0ff */
[----:B0-----:R-:W-:Y:S02]  /*15e2f0*/  IADD3 R58, P6, PT, R44, R25, RZ ;  /* 0x000000192c3a7210 */ /* 0x001fe40007fde0ff */
[----:B------:R-:W-:-:S03]  /*15e300*/  PRMT R37, R37, 0x3340, R0 ;  /* 0x0000334025257816 */ /* 0x000fc60000000000 */
[----:B------:R-:W-:Y:S01]  /*15e310*/  IMAD.X R59, R36, 0x1, R24, P6 ;  /* 0x00000001243b7824 */ /* 0x000fe200030e0618 */
[----:B------:R-:W-:Y:S02]  /*15e320*/  PRMT R2, R39, 0x3340, R38 ;  /* 0x0000334027027816 */ /* 0x000fe40000000026 */
[----:B------:R-:W-:Y:S02]  /*15e330*/  LOP3.LUT R40, R46, 0xffff, RZ, 0xc0, !PT ;  /* 0x0000ffff2e287812 */ /* 0x000fe400078ec0ff */
[----:B------:R-:W-:Y:S04]  /*15e340*/  STL.64 [R1+0xc40], R58 ;  /* 0x000c403a01007387 */ /* 0x000fe80000100a00 */
[----:B------:R0:W-:Y:S04]  /*15e350*/  STL [R1+0x1e8], R37 ;  /* 0x0001e82501007387 */ /* 0x0001e80000100800 */
[----:B------:R1:W-:Y:S04]  /*15e360*/  STL [R1+0x334], R2 ;  /* 0x0003340201007387 */ /* 0x0003e80000100800 */
[----:B------:R-:W2:Y:S01]  /*15e370*/  LDL.LU R46, [R1+0x84b0] ;  /* 0x0084b000012e7983 */ /* 0x000ea20000300800 */
[----:B---3--:R-:W-:-:S02]  /*15e380*/  LOP3.LUT R39, R55, 0xffff, RZ, 0xc0, !PT ;  /* 0x0000ffff37277812 */ /* 0x008fc400078ec0ff */
[----:B0-----:R-:W-:Y:S02]  /*15e390*/  PRMT R37, R40, 0x3340, R0 ;  /* 0x0000334028257816 */ /* 0x001fe40000000000 */
[----:B----4-:R-:W-:-:S04]  /*15e3a0*/  LOP3.LUT R41, R49, 0xffff, RZ, 0xc0, !PT ;  /* 0x0000ffff31297812 */ /* 0x010fc800078ec0ff */
[----:B------:R-:W-:Y:S02]  /*15e3b0*/  PRMT R38, R41, 0x3340, R39 ;  /* 0x0000334029267816 */ /* 0x000fe40000000027 */
[----:B------:R-:W-:Y:S02]  /*15e3c0*/  SHF.R.U32.HI R41, RZ, 0x8, R41 ;  /* 0x00000008ff297819 */ /* 0x000fe40000011629 */
[----:B------:R-:W-:Y:S02]  /*15e3d0*/  PRMT R55, R38, 0x5410, R37 ;  /* 0x0000541026377816 */ /* 0x000fe40000000025 */
[----:B------:R-:W-:Y:S02]  /*15e3e0*/  SHF.R.U32.HI R38, RZ, 0x8, R39 ;  /* 0x00000008ff267819 */ /* 0x000fe40000011627 */
[----:B------:R-:W-:Y:S02]  /*15e3f0*/  IADD3 R58, P6, PT, R44, R23, RZ ;  /* 0x000000172c3a7210 */ /* 0x000fe40007fde0ff */
[----:B------:R-:W-:-:S02]  /*15e400*/  LOP3.LUT R39, R41, 0xffff, RZ, 0xc0, !PT ;  /* 0x0000ffff29277812 */ /* 0x000fc400078ec0ff */
[----:B------:R-:W-:Y:S02]  /*15e410*/  LOP3.LUT R38, R38, 0xffff, RZ, 0xc0, !PT ;  /* 0x0000ffff26267812 */ /* 0x000fe400078ec0ff */
[----:B------:R-:W-:Y:S01]  /*15e420*/  SHF.R.U32.HI R37, RZ, 0x8, R40 ;  /* 0x00000008ff257819 */ /* 0x000fe20000011628 */
[----:B------:R-:W-:Y:S01]  /*15e430*/  IMAD.X R59, R36, 0x1, R21, P6 ;  /* 0x00000001243b7824 */ /* 0x000fe200030e0615 */
[----:B------:R-:W-:Y:S02]  /*15e440*/  PRMT R38, R39, 0x3340, R38 ;  /* 0x0000334027267816 */ /* 0x000fe40000000026 */
[----:B------:R-:W-:Y:S01]  /*15e450*/  LOP3.LUT R37, R37, 0xffff, RZ, 0xc0, !PT ;  /* 0x0000ffff25257812 */ /* 0x000fe200078ec0ff */
[----:B------:R-:W-:Y:S01]  /*15e460*/  STL [R1+0x8154], R55 ;  /* 0x0081543701007387 */ /* 0x000fe20000100800 */
[----:B------:R-:W-:Y:S02]  /*15e470*/  LOP3.LUT R41, R51, 0xffff, RZ, 0xc0, !PT ;  /* 0x0000ffff33297812 */ /* 0x000fe400078ec0ff */
[--C-:B-1----:R-:W-:Y:S01]  /*15e480*/  PRMT R2, R37, 0x3340, R0.reuse ;  /* 0x0000334025027816 */ /* 0x102fe20000000000 */
[----:B------:R-:W-:Y:S01]  /*15e490*/  STL.64 [R1+0xc30], R58 ;  /* 0x000c303a01007387 */ /* 0x000fe20000100a00 */
[----:B------:R-:W-:-:S02]  /*15e4a0*/  PRMT R37, R41, 0x3340, R0 ;  /* 0x0000334029257816 */ /* 0x000fc40000000000 */
[----:B------:R-:W-:Y:S01]  /*15e4b0*/  LOP3.LUT R39, R53, 0xffff, RZ, 0xc0, !PT ;  /* 0x0000ffff35277812 */ /* 0x000fe200078ec0ff */
[----:B------:R0:W-:Y:S04]  /*15e4c0*/  STL [R1+0x328], R38 ;  /* 0x0003282601007387 */ /* 0x0001e80000100800 */
[----:B------:R1:W-:Y:S01]  /*15e4d0*/  STL [R1+0x1e0], R2 ;  /* 0x0001e00201007387 */ /* 0x0003e20000100800 */
[----:B--2---:R-:W-:-:S04]  /*15e4e0*/  LOP3.LUT R40, R48, 0xffff, RZ, 0xc0, !PT ;  /* 0x0000ffff30287812 */ /* 0x004fc800078ec0ff */
[----:B0-----:R-:W-:Y:S02]  /*15e4f0*/  PRMT R38, R40, 0x3340, R39 ;  /* 0x0000334028267816 */ /* 0x001fe40000000027 */
[----:B------:R-:W-:Y:S02]  /*15e500*/  IADD3 R48, P6, PT, R44, R22, RZ ;  /* 0x000000162c307210 */ /* 0x000fe40007fde0ff */
[----:B------:R-:W-:Y:S02]  /*15e510*/  PRMT R53, R38, 0x5410, R37 ;  /* 0x0000541026357816 */ /* 0x000fe40000000025 */
[----:B------:R-:W-:Y:S02]  /*15e520*/  SHF.R.U32.HI R37, RZ, 0x8, R42 ;  /* 0x00000008ff257819 */ /* 0x000fe4000001162a */
[----:B------:R-:W-:Y:S02]  /*15e530*/  SHF.R.U32.HI R40, RZ, 0x8, R40 ;  /* 0x00000008ff287819 */ /* 0x000fe40000011628 */
[----:B------:R-:W-:Y:S01]  /*15e540*/  SHF.R.U32.HI R38, RZ, 0x8, R39 ;  /* 0x00000008ff267819 */ /* 0x000fe20000011627 */
[----:B------:R-:W-:Y:S01]  /*15e550*/  IMAD.X R49, R36, 0x1, R20, P6 ;  /* 0x0000000124317824 */ /* 0x000fe200030e0614 */
[----:B------:R-:W-:Y:S01]  /*15e560*/  LOP3.LUT R37, R37, 0xffff, RZ, 0xc0, !PT ;  /* 0x0000ffff25257812 */ /* 0x000fe200078ec0ff */
[----:B------:R-:W-:Y:S01]  /*15e570*/  STL [R1+0x8158], R53 ;  /* 0x0081583501007387 */ /* 0x000fe20000100800 */
[----:B------:R-:W-:-:S02]  /*15e580*/  LOP3.LUT R39, R40, 0xffff, RZ, 0xc0, !PT ;  /* 0x0000ffff28277812 */ /* 0x000fc400078ec0ff */
[----:B------:R-:W-:Y:S01]  /*15e590*/  LOP3.LUT R38, R38, 0xffff, RZ, 0xc0, !PT ;  /* 0x0000ffff26267812 */ /* 0x000fe200078ec0ff */
[----:B------:R-:W2:Y:S01]  /*15e5a0*/  LDL.LU R61, [R1+0x24c] ;  /* 0x00024c00013d7983 */ /* 0x000ea20000300800 */
[----:B------:R-:W-:-:S03]  /*15e5b0*/  PRMT R37, R37, 0x3340, R0 ;  /* 0x0000334025257816 */ /* 0x000fc60000000000 */
[----:B------:R-:W3:Y:S01]  /*15e5c0*/  LDL.LU R56, [R1+0x1b8] ;  /* 0x0001b80001387983 */ /* 0x000ee20000300800 */
[----:B-1----:R-:W-:-:S03]  /*15e5d0*/  PRMT R2, R39, 0x3340, R38 ;  /* 0x0000334027027816 */ /* 0x002fc60000000026 */
[----:B------:R0:W-:Y:S04]  /*15e5e0*/  STL.64 [R1+0xc28], R48 ;  /* 0x000c283001007387 */ /* 0x0001e80000100a00 */
[----:B0-----:R-:W4:Y:S01]  /*15e5f0*/  LDL.LU R49, [R1+0x240] ;  /* 0x0002400001317983 */ /* 0x001f220000300800 */
[----:B------:R-:W-:-:S03]  /*15e600*/  LOP3.LUT R40, R46, 0xffff, RZ, 0xc0, !PT ;  /* 0x0000ffff2e287812 */ /* 0x000fc600078ec0ff */
[----:B------:R-:W2:Y:S04]  /*15e610*/  LDL.LU R48, [R1+0x248] ;  /* 0x0002480001307983 */ /* 0x000ea80000300800 */
[----:B------:R-:W2:Y:S04]  /*15e620*/  LDL.LU R51, [R1+0x23c] ;  /* 0x00023c0001337983 */ /* 0x000ea80000300800 */
[----:B------:R-:W-:Y:S04]  /*15e630*/  STL [R1+0x1dc], R37 ;  /* 0x0001dc2501007387 */ /* 0x000fe80000100800 */
[----:B------:R-:W2:Y:S04]  /*15e640*/  LDL.LU R46, [R1+0x84ac] ;  /* 0x0084ac00012e7983 */ /* 0x000ea80000300800 */
[----:B------:R0:W-:Y:S02]  /*15e650*/  STL [R1+0x320], R2 ;  /* 0x0003200201007387 */ /* 0x0001e40000100800 */
[----:B0-----:R-:W-:-:S02]  /*15e660*/  LOP3.LUT R2, R45, 0xffff, RZ, 0xc0, !PT ;  /* 0x0000ffff2d027812 */ /* 0x001fc400078ec0ff */
[----:B------:R-:W2:Y:S01]  /*15e670*/  LDL.LU R45, [R1+0x84a8] ;  /* 0x0084a800012d7983 */ /* 0x000ea20000300800 */
[----:B------:R-:W-:Y:S02]  /*15e680*/  LOP3.LUT R39, R52, 0xffff, RZ, 0xc0, !PT ;  /* 0x0000ffff34277812 */ /* 0x000fe400078ec0ff */
[----:B------:R-:W-:Y:S02]  /*15e690*/  PRMT R37, R2, 0x3340, R0 ;  /* 0x0000334002257816 */ /* 0x000fe40000000000 */
[----:B------:R-:W-:Y:S02]  /*15e6a0*/  PRMT R38, R40, 0x3340, R39 ;  /* 0x0000334028267816 */ /* 0x000fe40000000027 */
[----:B------:R-:W-:Y:S02]  /*15e6b0*/  SHF.R.U32.HI R40, RZ, 0x8, R40 ;  /* 0x00000008ff287819 */ /* 0x000fe40000011628 */
[----:B------:R-:W-:Y:S02]  /*15e6c0*/  PRMT R52, R38, 0x5410, R37 ;  /* 0x0000541026347816 */ /* 0x000fe40000000025 */
[----:B------:R-:W-:-:S02]  /*15e6d0*/  SHF.R.U32.HI R37, RZ, 0x8, R41 ;  /* 0x00000008ff257819 */ /* 0x000fc40000011629 */
[----:B------:R-:W-:Y:S02]  /*15e6e0*/  SHF.R.U32.HI R38, RZ, 0x8, R39 ;  /* 0x00000008ff267819 */ /* 0x000fe40000011627 */
[----:B------:R-:W-:Y:S02]  /*15e6f0*/  IADD3 R42, P6, PT, R44, R19, RZ ;  /* 0x000000132c2a7210 */ /* 0x000fe40007fde0ff */
[----:B------:R-:W-:Y:S02]  /*15e700*/  LOP3.LUT R37, R37, 0xffff, RZ, 0xc0, !PT ;  /* 0x0000ffff25257812 */ /* 0x000fe400078ec0ff */
[----:B------:R-:W-:Y:S02]  /*15e710*/  LOP3.LUT R39, R40, 0xffff, RZ, 0xc0, !PT ;  /* 0x0000ffff28277812 */ /* 0x000fe400078ec0ff */
[----:B------:R-:W-:Y:S01]  /*15e720*/  LOP3.LUT R38, R38, 0xffff, RZ, 0xc0, !PT ;  /* 0x0000ffff26267812 */ /* 0x000fe200078ec0ff */
[----:B------:R0:W-:Y:S01]  /*15e730*/  STL [R1+0x831c], R2 ;  /* 0x00831c0201007387 */ /* 0x0001e20000100800 */
[----:B------:R-:W-:-:S03]  /*15e740*/  IMAD.X R43, R36, 0x1, R17, P6 ;  /* 0x00000001242b7824 */ /* 0x000fc600030e0611 */
[----:B------:R-:W-:Y:S01]  /*15e750*/  STL [R1+0x815c], R52 ;  /* 0x00815c3401007387 */ /* 0x000fe20000100800 */
[----:B0-----:R-:W-:Y:S02]  /*15e760*/  PRMT R2, R37, 0x3340, R0 ;  /* 0x0000334025027816 */ /* 0x001fe40000000000 */
[----:B------:R-:W-:Y:S01]  /*15e770*/  PRMT R37, R39, 0x3340, R38 ;  /* 0x0000334027257816 */ /* 0x000fe20000000026 */
[----:B------:R2:W-:Y:S04]  /*15e780*/  STL.64 [R1+0xbd8], R42 ;  /* 0x000bd82a01007387 */ /* 0x0005e80000100a00 */
[----:B------:R3:W-:Y:S04]  /*15e790*/  STL [R1+0x1e4], R2 ;  /* 0x0001e40201007387 */ /* 0x0007e80000100800 */
[----:B------:R0:W-:Y:S01]  /*15e7a0*/  STL [R1+0x32c], R37 ;  /* 0x00032c2501007387 */ /* 0x0001e20000100800 */
[----:B--2---:R-:W-:-:S03]  /*15e7b0*/  LOP3.LUT R43, R45, 0xffff, RZ, 0xc0, !PT ;  /* 0x0000ffff2d2b7812 */ /* 0x004fc600078ec0ff */
[----:B------:R-:W2:Y:S01]  /*15e7c0*/  LDL.LU R45, [R1+0x84a4] ;  /* 0x0084a400012d7983 */ /* 0x000ea20000300800 */
[----:B------:R-:W-:Y:S02]  /*15e7d0*/  LOP3.LUT R42, R61, 0xffff, RZ, 0xc0, !PT ;  /* 0x0000ffff3d2a7812 */ /* 0x000fe400078ec0ff */
[----:B---3--:R-:W-:Y:S01]  /*15e7e0*/  LOP3.LUT R2, R56, 0xffff, RZ, 0xc0, !PT ;  /* 0x0000ffff38027812 */ /* 0x008fe200078ec0ff */
[----:B------:R-:W3:Y:S01]  /*15e7f0*/  LDL.LU R53, [R1+0x244] ;  /* 0x0002440001357983 */ /* 0x000ee20000300800 */
[----:B----4-:R-:W-:Y:S02]  /*15e800*/  LOP3.LUT R41, R49, 0xffff, RZ, 0xc0, !PT ;  /* 0x0000ffff31297812 */ /* 0x010fe400078ec0ff */
[----:B0-----:R-:W-:Y:S01]  /*15e810*/  PRMT R37, R2, 0x3340, R0 ;  /* 0x0000334002257816 */ /* 0x001fe20000000000 */
[----:B------:R-:W4:Y:S01]  /*15e820*/  LDL.LU R59, [R1+0x1a0] ;  /* 0x0001a000013b7983 */ /* 0x000f220000300800 */
[----:B------:R-:W-:Y:S02]  /*15e830*/  PRMT R38, R42, 0x3340, R41 ;  /* 0x000033402a267816 */ /* 0x000fe40000000029 */
[----:B------:R-:W-:-:S02]  /*15e840*/  LOP3.LUT R40, R48, 0xffff, RZ, 0xc0, !PT ;  /* 0x0000ffff30287812 */ /* 0x000fc400078ec0ff */
[----:B------:R-:W-:Y:S02]  /*15e850*/  LOP3.LUT R39, R51, 0xffff, RZ, 0xc0, !PT ;  /* 0x0000ffff33277812 */ /* 0x000fe400078ec0ff */
[----:B------:R-:W-:Y:S02]  /*15e860*/  PRMT R55, R38, 0x5410, R37 ;  /* 0x0000541026377816 */ /* 0x000fe40000000025 */
[----:B------:R-:W-:Y:S02]  /*15e870*/  PRMT R37, R43, 0x3340, R0 ;  /* 0x000033402b257816 */ /* 0x000fe40000000000 */
[----:B------:R-:W-:Y:S02]  /*15e880*/  PRMT R38, R40, 0x3340, R39 ;  /* 0x0000334028267816 */ /* 0x000fe40000000027 */
[----:B------:R-:W-:Y:S02]  /*15e890*/  SHF.R.U32.HI R42, RZ, 0x8, R42 ;  /* 0x00000008ff2a7819 */ /* 0x000fe4000001162a */
[----:B------:R-:W-:-:S02]  /*15e8a0*/  PRMT R58, R38, 0x5410, R37 ;  /* 0x00005410263a7816 */ /* 0x000fc40000000025 */
[----:B------:R-:W-:Y:S02]  /*15e8b0*/  SHF.R.U32.HI R38, RZ, 0x8, R41 ;  /* 0x00000008ff267819 */ /* 0x000fe40000011629 */
[----:B------:R-:W-:Y:S02]  /*15e8c0*/  IADD3 R48, P6, PT, R44, R18, RZ ;  /* 0x000000122c307210 */ /* 0x000fe40007fde0ff */
[----:B------:R-:W-:Y:S02]  /*15e8d0*/  SHF.R.U32.HI R40, RZ, 0x8, R40 ;  /* 0x00000008ff287819 */ /* 0x000fe40000011628 */
[----:B------:R-:W-:Y:S02]  /*15e8e0*/  SHF.R.U32.HI R37, RZ, 0x8, R39 ;  /* 0x00000008ff257819 */ /* 0x000fe40000011627 */
[----:B------:R-:W-:Y:S02]  /*15e8f0*/  LOP3.LUT R39, R42, 0xffff, RZ, 0xc0, !PT ;  /* 0x0000ffff2a277812 */ /* 0x000fe400078ec0ff */
[----:B------:R-:W-:Y:S01]  /*15e900*/  LOP3.LUT R38, R38, 0xffff, RZ, 0xc0, !PT ;  /* 0x0000ffff26267812 */ /* 0x000fe200078ec0ff */
[----:B------:R-:W-:Y:S01]  /*15e910*/  IMAD.X R49, R36, 0x1, R16, P6 ;  /* 0x0000000124317824 */ /* 0x000fe200030e0610 */
[----:B------:R-:W-:-:S02]  /*15e920*/  LOP3.LUT R40, R40, 0xffff, RZ, 0xc0, !PT ;  /* 0x0000ffff28287812 */ /* 0x000fc400078ec0ff */
[----:B------:R-:W-:Y:S02]  /*15e930*/  LOP3.LUT R37, R37, 0xffff, RZ, 0xc0, !PT ;  /* 0x0000ffff25257812 */ /* 0x000fe400078ec0ff */
[----:B------:R-:W-:Y:S01]  /*15e940*/  PRMT R38, R39, 0x3340, R38 ;  /* 0x0000334027267816 */ /* 0x000fe20000000026 */
[----:B------:R-:W-:Y:S01]  /*15e950*/  STL [R1+0x8160], R55 ;  /* 0x0081603701007387 */ /* 0x000fe20000100800 */
[----:B------:R-:W-:-:S03]  /*15e960*/  PRMT R37, R40, 0x3340, R37 ;  /* 0x0000334028257816 */ /* 0x000fc60000000025 */
[----:B------:R-:W-:Y:S04]  /*15e970*/  STL [R1+0x8164], R58 ;  /* 0x0081643a01007387 */ /* 0x000fe80000100800 */
[----:B------:R0:W-:Y:S04]  /*15e980*/  STL.64 [R1+0xbd0], R48 ;  /* 0x000bd03001007387 */ /* 0x0001e80000100a00 */
[----:B------:R1:W-:Y:S04]  /*15e990*/  STL [R1+0x2ec], R38 ;  /* 0x0002ec2601007387 */ /* 0x0003e80000100800 */
[----:B------:R-:W4:Y:S04]  /*15e9a0*/  LDL.LU R50, [R1+0xa80] ;  /* 0x000a800001327983 */ /* 0x000f280000300800 */
[----:B------:R0:W-:Y:S04]  /*15e9b0*/  STL [R1+0x2e4], R37 ;  /* 0x0002e42501007387 */ /* 0x0001e80000100800 */
[----:B------:R-:W4:Y:S04]  /*15e9c0*/  LDL.LU R61, [R1+0x350] ;  /* 0x00035000013d7983 */ /* 0x000f280000300800 */
[----:B------:R-:W4:Y:S04]  /*15e9d0*/  LDL.LU R56, [R1+0x9c0] ;  /* 0x0009c00001387983 */ /* 0x000f280000300800 */
[----:B0-----:R-:W4:Y:S04]  /*15e9e0*/  LDL.LU R49, [R1+0xa84] ;  /* 0x000a840001317983 */ /* 0x001f280000300800 */
[----:B------:R-:W4:Y:S04]  /*15e9f0*/  LDL.LU R48, [R1+0x358] ;  /* 0x0003580001307983 */ /* 0x000f280000300800 */
[----:B------:R-:W4:Y:S01]  /*15ea00*/  LDL.LU R51, [R1+0x9c4] ;  /* 0x0009c40001337983 */ /* 0x000f220000300800 */
[----:B-1----:R-:W-:-:S05]  /*15ea10*/  IADD3 R38, P6, PT, R44, R15, RZ ;  /* 0x0000000f2c267210 */ /* 0x002fca0007fde0ff */
[----:B------:R-:W-:Y:S01]  /*15ea20*/  IMAD.X R39, R36, 0x1, R13, P6 ;  /* 0x0000000124277824 */ /* 0x000fe200030e060d */
[----:B------:R-:W-:-:S04]  /*15ea30*/  SHF.R.U32.HI R37, RZ, 0x8, R43 ;  /* 0x00000008ff257819 */ /* 0x000fc8000001162b */
[----:B------:R0:W-:Y:S01]  /*15ea40*/  STL.64 [R1+0xba8], R38 ;  /* 0x000ba82601007387 */ /* 0x0001e20000100a00 */
[----:B------:R-:W-:-:S04]  /*15ea50*/  LOP3.LUT R37, R37, 0xffff, RZ, 0xc0, !PT ;  /* 0x0000ffff25257812 */ /* 0x000fc800078ec0ff */
[----:B------:R-:W-:Y:S02]  /*15ea60*/  PRMT R37, R37, 0x3340, R0 ;  /* 0x0000334025257816 */ /* 0x000fe40000000000 */
[----:B0-----:R-:W-:-:S04]  /*15ea70*/  SHF.R.U32.HI R38, RZ, 0x8, R2 ;  /* 0x00000008ff267819 */ /* 0x001fc80000011602 */
[----:B------:R-:W-:-:S04]  /*15ea80*/  LOP3.LUT R38, R38, 0xffff, RZ, 0xc0, !PT ;  /* 0x0000ffff26267812 */ /* 0x000fc800078ec0ff */
[----:B------:R-:W-:Y:S01]  /*15ea90*/  PRMT R2, R38, 0x3340, R0 ;  /* 0x0000334026027816 */ /* 0x000fe20000000000 */
[----:B------:R0:W-:Y:S04]  /*15eaa0*/  STL [R1+0x1d4], R37 ;  /* 0x0001d42501007387 */ /* 0x0001e80000100800 */
[----:B------:R1:W-:Y:S01]  /*15eab0*/  STL [R1+0x1d0], R2 ;  /* 0x0001d00201007387 */ /* 0x0003e20000100800 */
[----:B--2---:R-:W-:-:S03]  /*15eac0*/  LOP3.LUT R39, R45, 0xffff, RZ, 0xc0, !PT ;  /* 0x0000ffff2d277812 */ /* 0x004fc600078ec0ff */
[----:B------:R-:W2:Y:S01]  /*15ead0*/  LDL.LU R45, [R1+0x84a0] ;  /* 0x0084a000012d7983 */ /* 0x000ea20000300800 */
[----:B---3--:R-:W-:Y:S02]  /*15eae0*/  LOP3.LUT R41, R53, 0xffff, RZ, 0xc0, !PT ;  /* 0x0000ffff35297812 */ /* 0x008fe400078ec0ff */
[----:B----4-:R-:W-:Y:S02]  /*15eaf0*/  LOP3.LUT R40, R59, 0xffff, RZ, 0xc0, !PT ;  /* 0x0000ffff3b287812 */ /* 0x010fe400078ec0ff */
[----:B------:R-:W-:Y:S02]  /*15eb00*/  PRMT R38, R41, 0x3340, R39 ;  /* 0x0000334029267816 */ /* 0x000fe40000000027 */
[----:B0-----:R-:W-:Y:S02]  /*15eb10*/  PRMT R37, R40, 0x3340, R0 ;  /* 0x0000334028257816 */ /* 0x001fe40000000000 */
[----:B------:R-:W-:Y:S02]  /*15eb20*/  SHF.R.U32.HI R41, RZ, 0x8, R41 ;  /* 0x00000008ff297819 */ /* 0x000fe40000011629 */
[----:B------:R-:W-:-:S02]  /*15eb30*/  PRMT R59, R38, 0x5410, R37 ;  /* 0x00005410263b7816 */ /* 0x000fc40000000025 */
[----:B------:R-:W-:Y:S02]  /*15eb40*/  SHF.R.U32.HI R38, RZ, 0x8, R39 ;  /* 0x00000008ff267819 */ /* 0x000fe40000011627 */
[----:B------:R-:W-:Y:S02]  /*15eb50*/  SHF.R.U32.HI R37, RZ, 0x8, R40 ;  /* 0x00000008ff257819 */ /* 0x000fe40000011628 */
[----:B------:R-:W-:Y:S02]  /*15eb60*/  IADD3 R42, P6, PT, R44, R14, RZ ;  /* 0x0000000e2c2a7210 */ /* 0x000fe40007fde0ff */
[----:B------:R-:W-:Y:S02]  /*15eb70*/  LOP3.LUT R39, R41, 0xffff, RZ, 0xc0, !PT ;  /* 0x0000ffff29277812 */ /* 0x000fe400078ec0ff */
[----:B------:R-:W-:Y:S02]  /*15eb80*/  LOP3.LUT R38, R38, 0xffff, RZ, 0xc0, !PT ;  /* 0x0000ffff26267812 */ /* 0x000fe400078ec0ff */
[----:B------:R-:W-:Y:S01]  /*15eb90*/  LOP3.LUT R37, R37, 0xffff, RZ, 0xc0, !PT ;  /* 0x0000ffff25257812 */ /* 0x000fe200078ec0ff */
[----:B------:R-:W-:Y:S01]  /*15eba0*/  IMAD.X R43, R36, 0x1, R12, P6 ;  /* 0x00000001242b7824 */ /* 0x000fe200030e060c */
[----:B------:R-:W-:-:S02]  /*15ebb0*/  PRMT R38, R39, 0x3340, R38 ;  /* 0x0000334027267816 */ /* 0x000fc40000000026 */
[----:B-1----:R-:W-:Y:S01]  /*15ebc0*/  PRMT R2, R37, 0x3340, R0 ;  /* 0x0000334025027816 */ /* 0x002fe20000000000 */
[----:B------:R-:W-:Y:S04]  /*15ebd0*/  STL [R1+0x8168], R59 ;  /* 0x0081683b01007387 */ /* 0x000fe80000100800 */
[----:B------:R0:W-:Y:S04]  /*15ebe0*/  STL.64 [R1+0xb80], R42 ;  /* 0x000b802a01007387 */ /* 0x0001e80000100a00 */
[----:B------:R-:W-:Y:S04]  /*15ebf0*/  STL [R1+0x2dc], R38 ;  /* 0x0002dc2601007387 */ /* 0x000fe80000100800 */
[----:B------:R1:W-:Y:S01]  /*15ec00*/  STL [R1+0x1d8], R2 ;  /* 0x0001d80201007387 */ /* 0x0003e20000100800 */
[----:B0-----:R-:W-:-:S02]  /*15ec10*/  LOP3.LUT R42, R50, 0xffff, RZ, 0xc0, !PT ;  /* 0x0000ffff322a7812 */ /* 0x001fc400078ec0ff */
[----:B-1----:R-:W-:Y:S02]  /*15ec20*/  LOP3.LUT R2, R61, 0xffff, RZ, 0xc0, !PT ;  /* 0x0000ffff3d027812 */ /* 0x002fe400078ec0ff */
[----:B------:R-:W-:Y:S02]  /*15ec30*/  LOP3.LUT R40, R56, 0xffff, RZ, 0xc0, !PT ;  /* 0x0000ffff38287812 */ /* 0x000fe400078ec0ff */
[----:B------:R-:W-:Y:S01]  /*15ec40*/  PRMT R37, R2, 0x3340, R0 ;  /* 0x0000334002257816 */ /* 0x000fe20000000000 */
[----:B------:R-:W3:Y:S01]  /*15ec50*/  LDL.LU R56, [R1+0xa00] ;  /* 0x000a000001387983 */ /* 0x000ee20000300800 */
[----:B------:R-:W-:Y:S02]  /*15ec60*/  PRMT R38, R42, 0x3340, R40 ;  /* 0x000033402a267816 */ /* 0x000fe40000000028 */
[----:B------:R-:W-:Y:S02]  /*15ec70*/  LOP3.LUT R41, R49, 0xffff, RZ, 0xc0, !PT ;  /* 0x0000ffff31297812 */ /* 0x000fe400078ec0ff */
[----:B------:R-:W-:Y:S01]  /*15ec80*/  LOP3.LUT R43, R48, 0xffff, RZ, 0xc0, !PT ;  /* 0x0000ffff302b7812 */ /* 0x000fe200078ec0ff */
[----:B------:R-:W4:Y:S01]  /*15ec90*/  LDL.LU R49, [R1+0x7c8] ;  /* 0x0007c80001317983 */ /* 0x000f220000300800 */
[----:B------:R-:W-:-:S02]  /*15eca0*/  LOP3.LUT R39, R51, 0xffff, RZ, 0xc0, !PT ;  /* 0x0000ffff33277812 */ /* 0x000fc400078ec0ff */
[----:B------:R-:W-:Y:S02]  /*15ecb0*/  PRMT R58, R38, 0x5410, R37 ;  /* 0x00005410263a7816 */ /* 0x000fe40000000025 */
[----:B------:R-:W-:Y:S02]  /*15ecc0*/  PRMT R37, R43, 0x3340, R0 ;  /* 0x000033402b257816 */ /* 0x000fe40000000000 */
[----:B------:R-:W-:Y:S02]  /*15ecd0*/  PRMT R38, R41, 0x3340, R39 ;  /* 0x0000334029267816 */ /* 0x000fe40000000027 */
[----:B------:R-:W-:Y:S02]  /*15ece0*/  IADD3 R50, P6, PT, R44, R11, RZ ;  /* 0x0000000b2c327210 */ /* 0x000fe40007fde0ff */
[----:B------:R-:W-:Y:S02]  /*15ecf0*/  PRMT R55, R38, 0x5410, R37 ;  /* 0x0000541026377816 */ /* 0x000fe40000000025 */
[----:B------:R-:W-:-:S02]  /*15ed00*/  SHF.R.U32.HI R38, RZ, 0x8, R40 ;  /* 0x00000008ff267819 */ /* 0x000fc40000011628 */
[----:B------:R-:W-:Y:S02]  /*15ed10*/  SHF.R.U32.HI R42, RZ, 0x8, R42 ;  /* 0x00000008ff2a7819 */ /* 0x000fe4000001162a */
[----:B------:R-:W-:Y:S02]  /*15ed20*/  SHF.R.U32.HI R41, RZ, 0x8, R41 ;  /* 0x00000008ff297819 */ /* 0x000fe40000011629 */
[----:B------:R-:W-:Y:S02]  /*15ed30*/  SHF.R.U32.HI R37, RZ, 0x8, R39 ;  /* 0x00000008ff257819 */ /* 0x000fe40000011627 */
[----:B------:R-:W-:Y:S01]  /*15ed40*/  LOP3.LUT R39, R38, 0xffff, RZ, 0xc0, !PT ;  /* 0x0000ffff26277812 */ /* 0x000fe200078ec0ff */
[----:B------:R-:W-:Y:S01]  /*15ed50*/  IMAD.X R51, R36, 0x1, R10, P6 ;  /* 0x0000000124337824 */ /* 0x000fe200030e060a */
[----:B------:R-:W-:Y:S02]  /*15ed60*/  LOP3.LUT R40, R42, 0xffff, RZ, 0xc0, !PT ;  /* 0x0000ffff2a287812 */ /* 0x000fe400078ec0ff */
[----:B------:R-:W-:-:S02]  /*15ed70*/  LOP3.LUT R38, R41, 0xffff, RZ, 0xc0, !PT ;  /* 0x0000ffff29267812 */ /* 0x000fc400078ec0ff */
[----:B------:R-:W-:Y:S01]  /*15ed80*/  LOP3.LUT R37, R37, 0xffff, RZ, 0xc0, !PT ;  /* 0x0000ffff25257812 */ /* 0x000fe200078ec0ff */
[----:B------:R-:W-:Y:S01]  /*15ed90*/  STL [R1+0x816c], R58 ;  /* 0x00816c3a01007387 */ /* 0x000fe20000100800 */
[----:B------:R-:W-:Y:S02]  /*15eda0*/  PRMT R39, R40, 0x3340, R39 ;  /* 0x0000334028277816 */ /* 0x000fe40000000027 */
[----:B------:R-:W-:Y:S01]  /*15edb0*/  PRMT R37, R38, 0x3340, R37 ;  /* 0x0000334026257816 */ /* 0x000fe20000000025 */
[----:B------:R-:W-:Y:S01]  /*15edc0*/  STL [R1+0x8170], R55 ;  /* 0x0081703701007387 */ /* 0x000fe20000100800 */
[----:B------:R-:W-:-:S03]  /*15edd0*/  IADD3 R38, P6, PT, R44, R9, RZ ;  /* 0x000000092c267210 */ /* 0x000fc60007fde0ff */
[----:B------:R0:W-:Y:S04]  /*15ede0*/  STL.64 [R1+0xb78], R50 ;  /* 0x000b783201007387 */ /* 0x0001e80000100a00 */
[----:B------:R-:W4:Y:S04]  /*15edf0*/  LDL.LU R48, [R1+0xa04] ;  /* 0x000a040001307983 */ /* 0x000f280000300800 */
[----:B0-----:R-:W4:Y:S04]  /*15ee00*/  LDL.LU R51, [R1+0x364] ;  /* 0x0003640001337983 */ /* 0x001f280000300800 */
[----:B------:R0:W-:Y:S04]  /*15ee10*/  STL [R1+0x2d8], R39 ;  /* 0x0002d82701007387 */ /* 0x0001e80000100800 */
[----:B------:R1:W-:Y:S01]  /*15ee20*/  STL [R1+0x2cc], R37 ;  /* 0x0002cc2501007387 */ /* 0x0003e20000100800 */
[----:B0-----:R-:W-:Y:S01]  /*15ee30*/  IMAD.X R39, R36, 0x1, R8, P6 ;  /* 0x0000000124277824 */ /* 0x001fe200030e0608 */
[----:B-1----:R-:W-:-:S04]  /*15ee40*/  SHF.R.U32.HI R37, RZ, 0x8, R43 ;  /* 0x00000008ff257819 */ /* 0x002fc8000001162b */
[----:B------:R0:W-:Y:S01]  /*15ee50*/  STL.64 [R1+0xb70], R38 ;  /* 0x000b702601007387 */ /* 0x0001e20000100a00 */
[----:B------:R-:W-:Y:S02]  /*15ee60*/  LOP3.LUT R37, R37, 0xffff, RZ, 0xc0, !PT ;  /* 0x0000ffff25257812 */ /* 0x000fe400078ec0ff */
[----:B0-----:R-:W-:-:S04]  /*15ee70*/  SHF.R.U32.HI R38, RZ, 0x8, R2 ;  /* 0x00000008ff267819 */ /* 0x001fc80000011602 */
[----:B------:R-:W-:Y:S02]  /*15ee80*/  LOP3.LUT R38, R38, 0xffff, RZ, 0xc0, !PT ;  /* 0x0000ffff26267812 */ /* 0x000fe400078ec0ff */
[--C-:B------:R-:W-:Y:S02]  /*15ee90*/  PRMT R37, R37, 0x3340, R0.reuse ;  /* 0x0000334025257816 */ /* 0x100fe40000000000 */
[----:B------:R-:W-:-:S03]  /*15eea0*/  PRMT R2, R38, 0x3340, R0 ;  /* 0x0000334026027816 */ /* 0x000fc60000000000 */
[----:B------:R0:W-:Y:S04]  /*15eeb0*/  STL [R1+0xec], R37 ;  /* 0x0000ec2501007387 */ /* 0x0001e80000100800 */
[----:B------:R-:W-:Y:S01]  /*15eec0*/  STL [R1+0xe8], R2 ;  /* 0x0000e80201007387 */ /* 0x000fe20000100800 */
[----:B--2---:R-:W-:-:S03]  /*15eed0*/  LOP3.LUT R41, R45, 0xffff, RZ, 0xc0, !PT ;  /* 0x0000ffff2d297812 */ /* 0x004fc600078ec0ff */
[----:B------:R-:W2:Y:S01]  /*15eee0*/  LDL.LU R45, [R1+0x849c] ;  /* 0x00849c00012d7983 */ /* 0x000ea20000300800 */
[----:B------:R-:W-:Y:S02]  /*15eef0*/  IADD3 R42, P6, PT, R44, R7, RZ ;  /* 0x000000072c2a7210 */ /* 0x000fe40007fde0ff */
[----:B0-----:R-:W-:Y:S01]  /*15ef00*/  PRMT R37, R41, 0x3340, R0 ;  /* 0x0000334029257816 */ /* 0x001fe20000000000 */
[----:B------:R-:W2:Y:S02]  /*15ef10*/  LDL.LU R50, [R1+0x28f4] ;  /* 0x0028f40001327983 */ /* 0x000ea40000300800 */
[----:B------:R-:W-:Y:S02]  /*15ef20*/  IMAD.X R43, R36, 0x1, R6, P6 ;  /* 0x00000001242b7824 */ /* 0x000fe400030e0606 */
[----:B------:R-:W2:Y:S01]  /*15ef30*/  LDL.LU R61, [R1+0x28d4] ;  /* 0x0028d400013d7983 */ /* 0x000ea20000300800 */
[----:B---3--:R-:W-:-:S03]  /*15ef40*/  LOP3.LUT R40, R56, 0xffff, RZ, 0xc0, !PT ;  /* 0x0000ffff38287812 */ /* 0x008fc600078ec0ff */
[----:B------:R-:W3:Y:S01]  /*15ef50*/  LDL.LU R56, [R1+0x28e4] ;  /* 0x0028e40001387983 */ /* 0x000ee20000300800 */
[----:B----4-:R-:W-:-:S04]  /*15ef60*/  LOP3.LUT R39, R49, 0xffff, RZ, 0xc0, !PT ;  /* 0x0000ffff31277812 */ /* 0x010fc800078ec0ff */
[----:B------:R-:W-:-:S04]  /*15ef70*/  PRMT R38, R40, 0x3340, R39 ;  /* 0x0000334028267816 */ /* 0x000fc80000000027 */
[----:B------:R-:W-:-:S05]  /*15ef80*/  PRMT R52, R38, 0x5410, R37 ;  /* 0x0000541026347816 */ /* 0x000fca0000000025 */
[----:B------:R-:W-:Y:S04]  /*15ef90*/  STL [R1+0x8174], R52 ;  /* 0x0081743401007387 */ /* 0x000fe80000100800 */
[----:B------:R0:W-:Y:S01]  /*15efa0*/  STL.64 [R1+0xb58], R42 ;  /* 0x000b582a01007387 */ /* 0x0001e20000100a00 */
[----:B------:R-:W-:Y:S02]  /*15efb0*/  SHF.R.U32.HI R37, RZ, 0x8, R40 ;  /* 0x00000008ff257819 */ /* 0x000fe40000011628 */
[----:B0-----:R-:W-:-:S05]  /*15efc0*/  IADD3 R42, P6, PT, R44, R5, RZ ;  /* 0x000000052c2a7210 */ /* 0x001fca0007fde0ff */
[----:B------:R-:W-:Y:S01]  /*15efd0*/  IMAD.X R43, R36, 0x1, R4, P6 ;  /* 0x00000001242b7824 */ /* 0x000fe200030e0604 */
[----:B------:R-:W-:Y:S02]  /*15efe0*/  SHF.R.U32.HI R36, RZ, 0x8, R39 ;  /* 0x00000008ff247819 */ /* 0x000fe40000011627 */
[----:B------:R-:W-:Y:S02]  /*15eff0*/  LOP3.LUT R37, R37, 0xffff, RZ, 0xc0, !PT ;  /* 0x0000ffff25257812 */ /* 0x000fe400078ec0ff */
[----:B------:R-:W-:-:S04]  /*15f000*/  LOP3.LUT R36, R36, 0xffff, RZ, 0xc0, !PT ;  /* 0x0000ffff24247812 */ /* 0x000fc800078ec0ff */
[----:B------:R-:W-:Y:S01]  /*15f010*/  PRMT R2, R37, 0x3340, R36 ;  /* 0x0000334025027816 */ /* 0x000fe20000000024 */
[----:B------:R-:W-:Y:S04]  /*15f020*/  STL.64 [R1+0xb50], R42 ;  /* 0x000b502a01007387 */ /* 0x000fe80000100a00 */
[----:B------:R0:W-:Y:S01]  /*15f030*/  STL [R1+0x2c4], R2 ;  /* 0x0002c40201007387 */ /* 0x0001e20000100800 */
[----:B------:R-:W-:Y:S02]  /*15f040*/  LOP3.LUT R40, R48, 0xffff, RZ, 0xc0, !PT ;  /* 0x0000ffff30287812 */ /* 0x000fe400078ec0ff */
[----:B------:R-:W-:Y:S02]  /*15f050*/  LOP3.LUT R38, R51, 0xffff, RZ, 0xc0, !PT ;  /* 0x0000ffff33267812 */ /* 0x000fe400078ec0ff */
[----:B--2---:R-:W-:-:S02]  /*15f060*/  LOP3.LUT R39, R45, 0xffff, RZ, 0xc0, !PT ;  /* 0x0000ffff2d277812 */ /* 0x004fc400078ec0ff */
[----:B------:R-:W2:Y:S04]  /*15f070*/  LDL.LU R45, [R1+0x8498] ;  /* 0x00849800012d7983 */ /* 0x000ea80000300800 */
[----:B------:R-:W4:Y:S04]  /*15f080*/  LDL.LU R49, [R1+0x28fc] ;  /* 0x0028fc0001317983 */ /* 0x000f280000300800 */
[----:B------:R-:W4:Y:S04]  /*15f090*/  LDL.LU R48, [R1+0x28dc] ;  /* 0x0028dc0001307983 */ /* 0x000f280000300800 */
[----:B------:R-:W4:Y:S01]  /*15f0a0*/  LDL.LU R51, [R1+0x28ec] ;  /* 0x0028ec0001337983 */ /* 0x000f220000300800 */
[----:B------:R-:W-:-:S02]  /*15f0b0*/  PRMT R36, R38, 0x3340, R0 ;  /* 0x0000334026247816 */ /* 0x000fc40000000000 */
[--C-:B------:R-:W-:Y:S02]  /*15f0c0*/  PRMT R37, R40, 0x3340, R39.reuse ;  /* 0x0000334028257816 */ /* 0x100fe40000000027 */
[----:B------:R-:W-:Y:S02]  /*15f0d0*/  SHF.R.U32.HI R40, RZ, 0x8, R40 ;  /* 0x00000008ff287819 */ /* 0x000fe40000011628 */
[----:B------:R-:W-:Y:S02]  /*15f0e0*/  PRMT R53, R37, 0x5410, R36 ;  /* 0x0000541025357816 */ /* 0x000fe40000000024 */
[----:B------:R-:W-:Y:S02]  /*15f0f0*/  SHF.R.U32.HI R37, RZ, 0x8, R39 ;  /* 0x00000008ff257819 */ /* 0x000fe40000011627 */
[----:B------:R-:W-:Y:S02]  /*15f100*/  SHF.R.U32.HI R36, RZ, 0x8, R38 ;  /* 0x00000008ff247819 */ /* 0x000fe40000011626 */
[----:B------:R-:W-:-:S02]  /*15f110*/  LOP3.LUT R38, R40, 0xffff, RZ, 0xc0, !PT ;  /* 0x0000ffff28267812 */ /* 0x000fc400078ec0ff */
[----:B------:R-:W-:Y:S02]  /*15f120*/  LOP3.LUT R37, R37, 0xffff, RZ, 0xc0, !PT ;  /* 0x0000ffff25257812 */ /* 0x000fe400078ec0ff */
[----:B------:R-:W-:Y:S02]  /*15f130*/  LOP3.LUT R36, R36, 0xffff, RZ, 0xc0, !PT ;  /* 0x0000ffff24247812 */ /* 0x000fe400078ec0ff */
[----:B------:R-:W-:Y:S02]  /*15f140*/  PRMT R37, R38, 0x3340, R37 ;  /* 0x0000334026257816 */ /* 0x000fe40000000025 */
[--C-:B0-----:R-:W-:Y:S02]  /*15f150*/  PRMT R2, R36, 0x3340, R0.reuse ;  /* 0x0000334024027816 */ /* 0x101fe40000000000 */
[----:B------:R-:W-:Y:S02]  /*15f160*/  LOP3.LUT R39, R50, 0xffff, RZ, 0xc0, !PT ;  /* 0x0000ffff32277812 */ /* 0x000fe400078ec0ff */
[----:B------:R-:W-:Y:S01]  /*15f170*/  LOP3.LUT R42, R61, 0xffff, RZ, 0xc0, !PT ;  /* 0x0000ffff3d2a7812 */ /* 0x000fe200078ec0ff */
[----:B------:R0:W-:Y:S03]  /*15f180*/  STL [R1+0x2c0], R37 ;  /* 0x0002c02501007387 */ /* 0x0001e60000100800 */
[----:B------:R-:W-:Y:S01]  /*15f190*/  PRMT R36, R42, 0x3340, R0 ;  /* 0x000033402a247816 */ /* 0x000fe20000000000 */
[----:B------:R1:W-:Y:S04]  /*15f1a0*/  STL [R1+0xe0], R2 ;  /* 0x0000e00201007387 */ /* 0x0003e80000100800 */
[----:B------:R-:W4:Y:S04]  /*15f1b0*/  LDL.LU R50, [R1+0x28f0] ;  /* 0x0028f00001327983 */ /* 0x000f280000300800 */
[----:B------:R-:W4:Y:S01]  /*15f1c0*/  LDL.LU R61, [R1+0x28d0] ;  /* 0x0028d000013d7983 */ /* 0x000f220000300800 */
[----:B---3--:R-:W-:-:S03]  /*15f1d0*/  LOP3.LUT R38, R56, 0xffff, RZ, 0xc0, !PT ;  /* 0x0000ffff38267812 */ /* 0x008fc600078ec0ff */
[----:B------:R-:W3:Y:S01]  /*15f1e0*/  LDL.LU R56, [R1+0x28e0] ;  /* 0x0028e00001387983 */ /* 0x000ee20000300800 */
[----:B0-----:R-:W-:Y:S02]  /*15f1f0*/  PRMT R37, R39, 0x3340, R38 ;  /* 0x0000334027257816 */ /* 0x001fe40000000026 */
        /* <DEDUP_REMOVED lines=8> */
[----:B-1----:R-:W-:Y:S02]  /*15f280*/  PRMT R2, R39, 0x3340, R38 ;  /* 0x0000334027027816 */ /* 0x002fe40000000026 */
[----:B--2---:R-:W-:Y:S02]  /*15f290*/  SHF.R.S32.HI R36, RZ, 0x1f, R45 ;  /* 0x0000001fff247819 */ /* 0x004fe4000001142d */
[----:B------:R-:W-:-:S05]  /*15f2a0*/  IADD3 R58, P6, PT, R45, R35, RZ ;  /* 0x000000232d3a7210 */ /* 0x000fca0007fde0ff */
[----:B------:R-:W-:Y:S01]  /*15f2b0*/  IMAD.X R59, R36, 0x1, R34, P6 ;  /* 0x00000001243b7824 */ /* 0x000fe200030e0622 */
[----:B----4-:R-:W-:-:S04]  /*15f2c0*/  LOP3.LUT R41, R49, 0xffff, RZ, 0xc0, !PT ;  /* 0x0000ffff31297812 */ /* 0x010fc800078ec0ff */
[----:B------:R-:W-:Y:S01]  /*15f2d0*/  STL.64 [R1+0xb38], R58 ;  /* 0x000b383a01007387 */ /* 0x000fe20000100a00 */
[----:B------:R-:W-:-:S03]  /*15f2e0*/  LOP3.LUT R39, R48, 0xffff, RZ, 0xc0, !PT ;  /* 0x0000ffff30277812 */ /* 0x000fc600078ec0ff */
[----:B------:R0:W-:Y:S01]  /*15f2f0*/  STL [R1+0xd8], R37 ;  /* 0x0000d82501007387 */ /* 0x0001e20000100800 */
[----:B------:R-:W-:-:S03]  /*15f300*/  LOP3.LUT R40, R51, 0xffff, RZ, 0xc0, !PT ;  /* 0x0000ffff33287812 */ /* 0x000fc600078ec0ff */
[----:B------:R1:W-:Y:S04]  /*15f310*/  STL [R1+0x29c], R2 ;  /* 0x00029c0201007387 */ /* 0x0003e80000100800 */
[----:B------:R-:W2:Y:S04]  /*15f320*/  LDL.LU R49, [R1+0x28f8] ;  /* 0x0028f80001317983 */ /* 0x000ea80000300800 */
[----:B------:R-:W4:Y:S04]  /*15f330*/  LDL.LU R48, [R1+0x28d8] ;  /* 0x0028d80001307983 */ /* 0x000f280000300800 */
[----:B------:R-:W4:Y:S01]  /*15f340*/  LDL.LU R51, [R1+0x28e8] ;  /* 0x0028e80001337983 */ /* 0x000f220000300800 */
[----:B0-----:R-:W-:-:S02]  /*15f350*/  PRMT R37, R39, 0x3340, R0 ;  /* 0x0000334027257816 */ /* 0x001fc40000000000 */
[--C-:B------:R-:W-:Y:S02]  /*15f360*/  PRMT R38, R41, 0x3340, R40.reuse ;  /* 0x0000334029267816 */ /* 0x100fe40000000028 */
[----:B------:R-:W-:Y:S02]  /*15f370*/  SHF.R.U32.HI R41, RZ, 0x8, R41 ;  /* 0x00000008ff297819 */ /* 0x000fe40000011629 */
[----:B------:R-:W-:Y:S02]  /*15f380*/  PRMT R55, R38, 0x5410, R37 ;  /* 0x0000541026377816 */ /* 0x000fe40000000025 */
        /* <DEDUP_REMOVED lines=8> */
[----:B------:R-:W-:Y:S02]  /*15f410*/  LOP3.LUT R40, R50, 0xffff, RZ, 0xc0, !PT ;  /* 0x0000ffff32287812 */ /* 0x000fe400078ec0ff */
[----:B------:R-:W-:Y:S01]  /*15f420*/  LOP3.LUT R43, R61, 0xffff, RZ, 0xc0, !PT ;  /* 0x0000ffff3d2b7812 */ /* 0x000fe200078ec0ff */
[----:B------:R-:W-:Y:S01]  /*15f430*/  STL.64 [R1+0xb18], R58 ;  /* 0x000b183a01007387 */ /* 0x000fe20000100a00 */
[----:B-1----:R-:W-:-:S02]  /*15f440*/  PRMT R2, R37, 0x3340, R0 ;  /* 0x0000334025027816 */ /* 0x002fc40000000000 */
[----:B------:R-:W-:Y:S01]  /*15f450*/  PRMT R37, R43, 0x3340, R0 ;  /* 0x000033402b257816 */ /* 0x000fe20000000000 */
[----:B------:R0:W-:Y:S01]  /*15f460*/  STL [R1+0x27c], R38 ;  /* 0x00027c2601007387 */ /* 0x0001e20000100800 */
[----:B---3--:R-:W-:-:S04]  /*15f470*/  LOP3.LUT R39, R56, 0xffff, RZ, 0xc0, !PT ;  /* 0x0000ffff38277812 */ /* 0x008fc800078ec0ff */
[----:B0-----:R-:W-:Y:S02]  /*15f480*/  PRMT R38, R40, 0x3340, R39 ;  /* 0x0000334028267816 */ /* 0x001fe40000000027 */
[----:B------:R-:W-:Y:S02]  /*15f490*/  SHF.R.U32.HI R40, RZ, 0x8, R40 ;  /* 0x00000008ff287819 */ /* 0x000fe40000011628 */
[----:B------:R-:W-:Y:S02]  /*15f4a0*/  PRMT R59, R38, 0x5410, R37 ;  /* 0x00005410263b7816 */ /* 0x000fe40000000025 */
[----:B------:R-:W-:Y:S02]  /*15f4b0*/  SHF.R.U32.HI R37, RZ, 0x8, R42 ;  /* 0x00000008ff257819 */ /* 0x000fe4000001162a */
[----:B------:R-:W-:Y:S02]  /*15f4c0*/  SHF.R.U32.HI R38, RZ, 0x8, R39 ;  /* 0x00000008ff267819 */ /* 0x000fe40000011627 */
[----:B------:R-:W-:Y:S01]  /*15f4d0*/  IADD3 R58, P6, PT, R45, R32, RZ ;  /* 0x000000202d3a7210 */ /* 0x000fe20007fde0ff */
[----:B------:R0:W-:Y:S01]  /*15f4e0*/  STL [R1+0xd4], R2 ;  /* 0x0000d40201007387 */ /* 0x0001e20000100800 */
[----:B------:R-:W-:-:S02]  /*15f4f0*/  LOP3.LUT R37, R37, 0xffff, RZ, 0xc0, !PT ;  /* 0x0000ffff25257812 */ /* 0x000fc400078ec0ff */
[----:B------:R-:W-:Y:S01]  /*15f500*/  LOP3.LUT R39, R40, 0xffff, RZ, 0xc0, !PT ;  /* 0x0000ffff28277812 */ /* 0x000fe200078ec0ff */
[----:B------:R1:W-:Y:S01]  /*15f510*/  STL [R1+0x8188], R59 ;  /* 0x0081883b01007387 */ /* 0x0003e20000100800 */
[----:B------:R-:W-:Y:S02]  /*15f520*/  LOP3.LUT R38, R38, 0xffff, RZ, 0xc0, !PT ;  /* 0x0000ffff26267812 */ /* 0x000fe400078ec0ff */
[----:B------:R-:W-:Y:S02]  /*15f530*/  PRMT R37, R37, 0x3340, R0 ;  /* 0x0000334025257816 */ /* 0x000fe40000000000 */
[----:B0-----:R-:W-:Y:S01]  /*15f540*/  PRMT R2, R39, 0x3340, R38 ;  /* 0x0000334027027816 */ /* 0x001fe20000000026 */
[----:B-1----:R-:W-:-:S05]  /*15f550*/  IMAD.X R59, R36, 0x1, R30, P6 ;  /* 0x00000001243b7824 */ /* 0x002fca00030e061e */
[----:B------:R-:W-:Y:S04]  /*15f560*/  STL.64 [R1+0xb10], R58 ;  /* 0x000b103a01007387 */ /* 0x000fe80000100a00 */
[----:B------:R0:W-:Y:S04]  /*15f570*/  STL [R1+0xd0], R37 ;  /* 0x0000d02501007387 */ /* 0x0001e80000100800 */
[----:B------:R-:W-:Y:S01]  /*15f580*/  STL [R1+0x278], R2 ;  /* 0x0002780201007387 */ /* 0x000fe20000100800 */
[----:B------:R-:W-:Y:S02]  /*15f590*/  LOP3.LUT R54, R54, 0xffff, RZ, 0xc0, !PT ;  /* 0x0000ffff36367812 */ /* 0x000fe400078ec0ff */
[----:B--2---:R-:W-:-:S02]  /*15f5a0*/  LOP3.LUT R41, R49, 0xffff, RZ, 0xc0, !PT ;  /* 0x0000ffff31297812 */ /* 0x004fc400078ec0ff */
[----:B----4-:R-:W-:Y:S02]  /*15f5b0*/  LOP3.LUT R39, R48, 0xffff, RZ, 0xc0, !PT ;  /* 0x0000ffff30277812 */ /* 0x010fe400078ec0ff */
[----:B------:R-:W-:Y:S02]  /*15f5c0*/  LOP3.LUT R40, R51, 0xffff, RZ, 0xc0, !PT ;  /* 0x0000ffff33287812 */ /* 0x000fe400078ec0ff */
[----:B0-----:R-:W-:Y:S02]  /*15f5d0*/  PRMT R37, R39, 0x3340, R0 ;  /* 0x0000334027257816 */ /* 0x001fe40000000000 */
[----:B------:R-:W-:Y:S02]  /*15f5e0*/  PRMT R38, R41, 0x3340, R40 ;  /* 0x0000334029267816 */ /* 0x000fe40000000028 */
[----:B------:R-:W-:Y:S02]  /*15f5f0*/  IADD3 R48, P6, PT, R45, R29, RZ ;  /* 0x0000001d2d307210 */ /* 0x000fe40007fde0ff */
[----:B------:R-:W-:-:S03]  /*15f600*/  PRMT R58, R38, 0x5410, R37 ;  /* 0x00005410263a7816 */ /* 0x000fc60000000025 */
[----:B------:R-:W-:Y:S02]  /*15f610*/  IMAD.X R49, R36, 0x1, R27, P6 ;  /* 0x0000000124317824 */ /* 0x000fe400030e061b */
[----:B------:R-:W-:Y:S04]  /*15f620*/  STL [R1+0x818c], R58 ;  /* 0x00818c3a01007387 */ /* 0x000fe80000100800 */
[----:B------:R0:W-:Y:S04]  /*15f630*/  STL.64 [R1+0xaf0], R48 ;  /* 0x000af03001007387 */ /* 0x0001e80000100a00 */
[----:B0-----:R-:W2:Y:S04]  /*15f640*/  LDL.LU R49, [R1+0x34c] ;  /* 0x00034c0001317983 */ /* 0x001ea80000300800 */
[----:B------:R-:W3:Y:S04]  /*15f650*/  LDL.LU R48, [R1+0x234] ;  /* 0x0002340001307983 */ /* 0x000ee80000300800 */
        /* <DEDUP_REMOVED lines=10> */
[----:B------:R0:W-:Y:S01]  /*15f700*/  STL [R1+0x274], R38 ;  /* 0x0002742601007387 */ /* 0x0001e20000100800 */
[----:B------:R-:W-:-:S03]  /*15f710*/  LOP3.LUT R39, R3, 0xffff, RZ, 0xc0, !PT ;  /* 0x0000ffff03277812 */ /* 0x000fc600078ec0ff */
[----:B------:R-:W4:Y:S01]  /*15f720*/  LDL.LU R46, [R1+0x8494] ;  /* 0x00849400012e7983 */ /* 0x000f220000300800 */
[----:B------:R-:W-:-:S03]  /*15f730*/  PRMT R37, R54, 0x3340, R0 ;  /* 0x0000334036257816 */ /* 0x000fc60000000000 */
[----:B------:R-:W-:Y:S01]  /*15f740*/  STL [R1+0xcc], R2 ;  /* 0x0000cc0201007387 */ /* 0x000fe20000100800 */
[----:B0-----:R-:W-:-:S03]  /*15f750*/  PRMT R38, R40, 0x3340, R39 ;  /* 0x0000334028267816 */ /* 0x001fc60000000027 */
[----:B------:R-:W4:Y:S04]  /*15f760*/  LDL.LU R3, [R1+0x8490] ;  /* 0x0084900001037983 */ /* 0x000f280000300800 */
[----:B------:R0:W-:Y:S01]  /*15f770*/  STL.64 [R1+0x82c8], R54 ;  /* 0x0082c83601007387 */ /* 0x0001e20000100a00 */
[----:B------:R-:W-:-:S03]  /*15f780*/  PRMT R58, R38, 0x5410, R37 ;  /* 0x00005410263a7816 */ /* 0x000fc60000000025 */
[----:B------:R-:W-:Y:S01]  /*15f790*/  STL.64 [R1+0x82c0], R52 ;  /* 0x0082c03401007387 */ /* 0x000fe20000100a00 */
[----:B0-----:R-:W-:-:S03]  /*15f7a0*/  IADD3 R54, P6, PT, R45, R28, RZ ;  /* 0x0000001c2d367210 */ /* 0x001fc60007fde0ff */
[----:B------:R-:W-:Y:S02]  /*15f7b0*/  STL [R1+0x8190], R58 ;  /* 0x0081903a01007387 */ /* 0x000fe40000100800 */
[----:B------:R-:W-:Y:S02]  /*15f7c0*/  IMAD.X R55, R36, 0x1, R26, P6 ;  /* 0x0000000124377824 */ /* 0x000fe400030e061a */
[----:B------:R-:W4:Y:S04]  /*15f7d0*/  LDL.LU R44, [R1+0x36c] ;  /* 0x00036c00012c7983 */ /* 0x000f280000300800 */
[----:B------:R-:W4:Y:S04]  /*15f7e0*/  LDL.LU R2, [R1+0x238] ;  /* 0x0002380001027983 */ /* 0x000f280000300800 */
[----:B------:R-:W-:Y:S04]  /*15f7f0*/  STL.64 [R1+0xae8], R54 ;  /* 0x000ae83601007387 */ /* 0x000fe80000100a00 */
        /* <DEDUP_REMOVED lines=8> */
[----:B------:R-:W-:-:S03]  /*15f880*/  PRMT R37, R39, 0x3340, R38 ;  /* 0x0000334027257816 */ /* 0x000fc60000000026 */
[----:B------:R4:W-:Y:S04]  /*15f890*/  STL [R1+0xc8], R40 ;  /* 0x0000c82801007387 */ /* 0x0009e80000100800 */
[----:B------:R0:W-:Y:S01]  /*15f8a0*/  STL [R1+0x240], R37 ;  /* 0x0002402501007387 */ /* 0x0001e20000100800 */
[----:B------:R-:W-:-:S05]  /*15f8b0*/  IADD3 R42, P6, PT, R45, R25, RZ ;  /* 0x000000192d2a7210 */ /* 0x000fca0007fde0ff */
[----:B------:R-:W-:Y:S01]  /*15f8c0*/  IMAD.X R43, R36, 0x1, R24, P6 ;  /* 0x00000001242b7824 */ /* 0x000fe200030e0618 */
[----:B--2---:R-:W-:Y:S02]  /*15f8d0*/  LOP3.LUT R41, R49, 0xffff, RZ, 0xc0, !PT ;  /* 0x0000ffff31297812 */ /* 0x004fe400078ec0ff */
[----:B---3--:R-:W-:Y:S02]  /*15f8e0*/  LOP3.LUT R39, R48, 0xffff, RZ, 0xc0, !PT ;  /* 0x0000ffff30277812 */ /* 0x008fe400078ec0ff */
[----:B----4-:R-:W-:Y:S02]  /*15f8f0*/  LOP3.LUT R40, R51, 0xffff, RZ, 0xc0, !PT ;  /* 0x0000ffff33287812 */ /* 0x010fe400078ec0ff */
[----:B0-----:R-:W-:Y:S02]  /*15f900*/  PRMT R37, R39, 0x3340, R0 ;  /* 0x0000334027257816 */ /* 0x001fe40000000000 */
[----:B------:R-:W-:-:S04]  /*15f910*/  PRMT R38, R41, 0x3340, R40 ;  /* 0x0000334029267816 */ /* 0x000fc80000000028 */
[----:B------:R-:W-:-:S05]  /*15f920*/  PRMT R37, R38, 0x5410, R37 ;  /* 0x0000541026257816 */ /* 0x000fca0000000025 */
[----:B------:R0:W-:Y:S04]  /*15f930*/  STL [R1+0x138], R37 ;  /* 0x0001382501007387 */ /* 0x0001e80000100800 */
[----:B------:R-:W2:Y:S04]  /*15f940*/  LDL.LU R61, [R1+0x348] ;  /* 0x00034800013d7983 */ /* 0x000ea80000300800 */
[----:B------:R-:W3:Y:S04]  /*15f950*/  LDL.LU R56, [R1+0x314] ;  /* 0x0003140001387983 */ /* 0x000ee80000300800 */
[----:B------:R-:W4:Y:S04]  /*15f960*/  LDL.LU R49, [R1+0xa88] ;  /* 0x000a880001317983 */ /* 0x000f280000300800 */
[----:B------:R-:W-:Y:S04]  /*15f970*/  STL.64 [R1+0xad0], R42 ;  /* 0x000ad02a01007387 */ /* 0x000fe80000100a00 */
[----:B------:R-:W4:Y:S04]  /*15f980*/  LDL.LU R48, [R1+0x9a4] ;  /* 0x0009a40001307983 */ /* 0x000f280000300800 */
[----:B------:R-:W4:Y:S01]  /*15f990*/  LDL.LU R51, [R1+0x9e0] ;  /* 0x0009e00001337983 */ /* 0x000f220000300800 */
[----:B------:R-:W-:-:S02]  /*15f9a0*/  SHF.R.U32.HI R39, RZ, 0x8, R39 ;  /* 0x00000008ff277819 */ /* 0x000fc40000011627 */
[----:B------:R-:W-:Y:S02]  /*15f9b0*/  SHF.R.U32.HI R38, RZ, 0x8, R41 ;  /* 0x00000008ff267819 */ /* 0x000fe40000011629 */
[----:B0-----:R-:W-:Y:S02]  /*15f9c0*/  SHF.R.U32.HI R37, RZ, 0x8, R40 ;  /* 0x00000008ff257819 */ /* 0x001fe40000011628 */
[----:B------:R-:W-:Y:S01]  /*15f9d0*/  LOP3.LUT R39, R39, 0xffff, RZ, 0xc0, !PT ;  /* 0x0000ffff27277812 */ /* 0x000fe200078ec0ff */
[----:B------:R0:W-:Y:S01]  /*15f9e0*/  STL.64 [R1+0x8468], R24 ;  /* 0x0084681801007387 */ /* 0x0001e20000100a00 */
[----:B------:R-:W-:Y:S02]  /*15f9f0*/  LOP3.LUT R38, R38, 0xffff, RZ, 0xc0, !PT ;  /* 0x0000ffff26267812 */ /* 0x000fe400078ec0ff */
[----:B------:R-:W-:Y:S02]  /*15fa00*/  LOP3.LUT R37, R37, 0xffff, RZ, 0xc0, !PT ;  /* 0x0000ffff25257812 */ /* 0x000fe400078ec0ff */
[----:B------:R-:W-:-:S02]  /*15fa10*/  LOP3.LUT R41, R44, 0xffff, RZ, 0xc0, !PT ;  /* 0x0000ffff2c297812 */ /* 0x000fc400078ec0ff */
[----:B------:R-:W-:Y:S02]  /*15fa20*/  PRMT R53, R38, 0x3340, R37 ;  /* 0x0000334026357816 */ /* 0x000fe40000000025 */
[--C-:B0-----:R-:W-:Y:S02]  /*15fa30*/  PRMT R24, R39, 0x3340, R0.reuse ;  /* 0x0000334027187816 */ /* 0x101fe40000000000 */
[----:B------:R-:W-:Y:S02]  /*15fa40*/  LOP3.LUT R39, R2, 0xffff, RZ, 0xc0, !PT ;  /* 0x0000ffff02277812 */ /* 0x000fe400078ec0ff */
[----:B------:R-:W-:Y:S02]  /*15fa50*/  LOP3.LUT R40, R50, 0xffff, RZ, 0xc0, !PT ;  /* 0x0000ffff32287812 */ /* 0x000fe400078ec0ff */
[----:B------:R-:W-:Y:S02]  /*15fa60*/  PRMT R37, R39, 0x3340, R0 ;  /* 0x0000334027257816 */ /* 0x000fe40000000000 */
[----:B------:R-:W-:Y:S01]  /*15fa70*/  PRMT R38, R41, 0x3340, R40 ;  /* 0x0000334029267816 */ /* 0x000fe20000000028 */
[----:B------:R-:W-:Y:S01]  /*15fa80*/  STL [R1+0x8450], R53 ;  /* 0x0084503501007387 */ /* 0x000fe20000100800 */
[----:B------:R-:W-:-:S02]  /*15fa90*/  SHF.R.U32.HI R39, RZ, 0x8, R39 ;  /* 0x00000008ff277819 */ /* 0x000fc40000011627 */
[----:B------:R-:W-:Y:S01]  /*15faa0*/  PRMT R2, R38, 0x5410, R37 ;  /* 0x0000541026027816 */ /* 0x000fe20000000025 */
[----:B------:R0:W-:Y:S01]  /*15fab0*/  STL [R1+0x34], R24 ;  /* 0x0000341801007387 */ /* 0x0001e20000100800 */
[----:B------:R-:W-:-:S03]  /*15fac0*/  LOP3.LUT R39, R39, 0xffff, RZ, 0xc0, !PT ;  /* 0x0000ffff27277812 */ /* 0x000fc600078ec0ff */
[----:B------:R1:W-:Y:S01]  /*15fad0*/  STL [R1+0x110], R2 ;  /* 0x0001100201007387 */ /* 0x0003e20000100800 */
[----:B0-----:R-:W-:Y:S02]  /*15fae0*/  IADD3 R24, P6, PT, R45, R23, RZ ;  /* 0x000000172d187210 */ /* 0x001fe40007fde0ff */
[----:B-1----:R-:W-:-:S03]  /*15faf0*/  PRMT R2, R39, 0x3340, R0 ;  /* 0x0000334027027816 */ /* 0x002fc60000000000 */
[----:B------:R-:W-:Y:S01]  /*15fb00*/  IMAD.X R25, R36, 0x1, R21, P6 ;  /* 0x0000000124197824 */ /* 0x000fe200030e0615 */
[----:B------:R-:W-:-:S04]  /*15fb10*/  LOP3.LUT R43, R3, 0xffff, RZ, 0xc0, !PT ;  /* 0x0000ffff032b7812 */ /* 0x000fc800078ec0ff */
[----:B------:R0:W-:Y:S04]  /*15fb20*/  STL.64 [R1+0xac8], R24 ;  /* 0x000ac81801007387 */ /* 0x0001e80000100a00 */
[----:B------:R1:W-:Y:S04]  /*15fb30*/  STL [R1+0x24], R2 ;  /* 0x0000240201007387 */ /* 0x0003e80000100800 */
[----:B------:R-:W4:Y:S01]  /*15fb40*/  LDL.LU R3, [R1+0x848c] ;  /* 0x00848c0001037983 */ /* 0x000f220000300800 */
[----:B------:R-:W-:Y:S02]  /*15fb50*/  SHF.R.U32.HI R37, RZ, 0x8, R40 ;  /* 0x00000008ff257819 */ /* 0x000fe40000011628 */
[----:B------:R-:W-:-:S02]  /*15fb60*/  SHF.R.U32.HI R38, RZ, 0x8, R41 ;  /* 0x00000008ff267819 */ /* 0x000fc40000011629 */
[----:B------:R-:W-:Y:S02]  /*15fb70*/  LOP3.LUT R37, R37, 0xffff, RZ, 0xc0, !PT ;  /* 0x0000ffff25257812 */ /* 0x000fe400078ec0ff */
[----:B------:R-:W-:-:S04]  /*15fb80*/  LOP3.LUT R38, R38, 0xffff, RZ, 0xc0, !PT ;  /* 0x0000ffff26267812 */ /* 0x000fc800078ec0ff */
[----:B------:R-:W-:Y:S02]  /*15fb90*/  PRMT R54, R38, 0x3340, R37 ;  /* 0x0000334026367816 */ /* 0x000fe40000000025 */
[----:B------:R-:W-:Y:S02]  /*15fba0*/  PRMT R37, R43, 0x3340, R0 ;  /* 0x000033402b257816 */ /* 0x000fe40000000000 */
[----:B0-----:R-:W-:-:S05]  /*15fbb0*/  IADD3 R24, P6, PT, R45, R22, RZ ;  /* 0x000000162d187210 */ /* 0x001fca0007fde0ff */
[----:B------:R-:W-:Y:S01]  /*15fbc0*/  IMAD.X R25, R36, 0x1, R20, P6 ;  /* 0x0000000124197824 */ /* 0x000fe200030e0614 */
[----:B------:R-:W-:Y:S02]  /*15fbd0*/  LOP3.LUT R53, R46, 0xffff, RZ, 0xc0, !PT ;  /* 0x0000ffff2e357812 */ /* 0x000fe400078ec0ff */
[----:B--2---:R-:W-:Y:S02]  /*15fbe0*/  LOP3.LUT R42, R61, 0xffff, RZ, 0xc0, !PT ;  /* 0x0000ffff3d2a7812 */ /* 0x004fe400078ec0ff */
[----:B------:R-:W2:Y:S01]  /*15fbf0*/  LDL.LU R61, [R1+0xae0] ;  /* 0x000ae000013d7983 */ /* 0x000ea20000300800 */
[----:B---3--:R-:W-:-:S03]  /*15fc00*/  LOP3.LUT R40, R56, 0xffff, RZ, 0xc0, !PT ;  /* 0x0000ffff38287812 */ /* 0x008fc600078ec0ff */
[----:B------:R-:W3:Y:S01]  /*15fc10*/  LDL.LU R56, [R1+0x9b8] ;  /* 0x0009b80001387983 */ /* 0x000ee20000300800 */
[----:B----4-:R-:W-:-:S03]  /*15fc20*/  LOP3.LUT R41, R49, 0xffff, RZ, 0xc0, !PT ;  /* 0x0000ffff31297812 */ /* 0x010fc600078ec0ff */
[----:B------:R-:W4:Y:S01]  /*15fc30*/  LDL.LU R49, [R1+0x9e4] ;  /* 0x0009e40001317983 */ /* 0x000f220000300800 */
[----:B------:R-:W-:-:S03]  /*15fc40*/  LOP3.LUT R39, R51, 0xffff, RZ, 0xc0, !PT ;  /* 0x0000ffff33277812 */ /* 0x000fc600078ec0ff */
[----:B------:R-:W4:Y:S01]  /*15fc50*/  LDL.LU R51, [R1+0x370] ;  /* 0x0003700001337983 */ /* 0x000f220000300800 */
[----:B------:R-:W-:Y:S02]  /*15fc60*/  PRMT R38, R42, 0x3340, R40 ;  /* 0x000033402a267816 */ /* 0x000fe40000000028 */
[----:B------:R-:W-:Y:S02]  /*15fc70*/  LOP3.LUT R44, R48, 0xffff, RZ, 0xc0, !PT ;  /* 0x0000ffff302c7812 */ /* 0x000fe400078ec0ff */
[----:B-1----:R-:W-:Y:S02]  /*15fc80*/  PRMT R2, R38, 0x5410, R37 ;  /* 0x0000541026027816 */ /* 0x002fe40000000025 */
[----:B------:R-:W-:Y:S02]  /*15fc90*/  PRMT R37, R44, 0x3340, R0 ;  /* 0x000033402c257816 */ /* 0x000fe40000000000 */
[----:B------:R-:W-:Y:S01]  /*15fca0*/  PRMT R38, R41, 0x3340, R39 ;  /* 0x0000334029267816 */ /* 0x000fe20000000027 */
[----:B------:R0:W-:Y:S03]  /*15fcb0*/  STL [R1+0x83d4], R2 ;  /* 0x0083d40201007387 */ /* 0x0001e60000100800 */
[----:B0-----:R-:W-:-:S02]  /*15fcc0*/  PRMT R2, R38, 0x5410, R37 ;  /* 0x0000541026027816 */ /* 0x001fc40000000025 */
[----:B------:R-:W-:Y:S02]  /*15fcd0*/  SHF.R.U32.HI R38, RZ, 0x8, R41 ;  /* 0x00000008ff267819 */ /* 0x000fe40000011629 */
[----:B------:R-:W-:Y:S01]  /*15fce0*/  SHF.R.U32.HI R37, RZ, 0x8, R39 ;  /* 0x00000008ff257819 */ /* 0x000fe20000011627 */
[----:B------:R0:W-:Y:S01]  /*15fcf0*/  STL [R1+0x128], R2 ;  /* 0x0001280201007387 */ /* 0x0001e20000100800 */
[----:B------:R-:W-:Y:S02]  /*15fd00*/  LOP3.LUT R38, R38, 0xffff, RZ, 0xc0, !PT ;  /* 0x0000ffff26267812 */ /* 0x000fe400078ec0ff */
[----:B------:R-:W-:Y:S01]  /*15fd10*/  LOP3.LUT R37, R37, 0xffff, RZ, 0xc0, !PT ;  /* 0x0000ffff25257812 */ /* 0x000fe200078ec0ff */
[----:B------:R1:W-:Y:S03]  /*15fd20*/  STL.64 [R1+0xa88], R24 ;  /* 0x000a881801007387 */ /* 0x0003e60000100a00 */
[----:B0-----:R-:W-:-:S02]  /*15fd30*/  PRMT R2, R38, 0x3340, R37 ;  /* 0x0000334026027816 */ /* 0x001fc40000000025 */
[----:B------:R-:W-:Y:S02]  /*15fd40*/  SHF.R.U32.HI R37, RZ, 0x8, R43 ;  /* 0x00000008ff257819 */ /* 0x000fe4000001162b */
[----:B-1----:R-:W-:Y:S02]  /*15fd50*/  IADD3 R24, P6, PT, R45, R19, RZ ;  /* 0x000000132d187210 */ /* 0x002fe40007fde0ff */
[----:B------:R-:W-:-:S03]  /*15fd60*/  SHF.R.U32.HI R38, RZ, 0x8, R44 ;  /* 0x00000008ff267819 */ /* 0x000fc6000001162c */
[----:B------:R-:W-:Y:S01]  /*15fd70*/  IMAD.X R25, R36, 0x1, R17, P6 ;  /* 0x0000000124197824 */ /* 0x000fe200030e0611 */
[----:B------:R-:W-:Y:S01]  /*15fd80*/  LOP3.LUT R37, R37, 0xffff, RZ, 0xc0, !PT ;  /* 0x0000ffff25257812 */ /* 0x000fe200078ec0ff */
[----:B------:R0:W-:Y:S01]  /*15fd90*/  STL [R1+0xa4], R2 ;  /* 0x0000a40201007387 */ /* 0x0001e20000100800 */
[----:B------:R-:W-:Y:S02]  /*15fda0*/  LOP3.LUT R38, R38, 0xffff, RZ, 0xc0, !PT ;  /* 0x0000ffff26267812 */ /* 0x000fe400078ec0ff */
[----:B------:R-:W-:Y:S01]  /*15fdb0*/  SHF.R.U32.HI R42, RZ, 0x8, R42 ;  /* 0x00000008ff2a7819 */ /* 0x000fe2000001162a */
[----:B------:R-:W4:Y:S01]  /*15fdc0*/  LDL.LU R48, [R1+0xa08] ;  /* 0x000a080001307983 */ /* 0x000f220000300800 */
[----:B------:R-:W-:-:S03]  /*15fdd0*/  SHF.R.U32.HI R39, RZ, 0x8, R40 ;  /* 0x00000008ff277819 */ /* 0x000fc60000011628 */
[----:B------:R1:W-:Y:S01]  /*15fde0*/  STL.64 [R1+0xab0], R24 ;  /* 0x000ab01801007387 */ /* 0x0003e20000100a00 */
[----:B------:R-:W-:Y:S02]  /*15fdf0*/  LOP3.LUT R40, R42, 0xffff, RZ, 0xc0, !PT ;  /* 0x0000ffff2a287812 */ /* 0x000fe400078ec0ff */
[--C-:B0-----:R-:W-:Y:S02]  /*15fe00*/  PRMT R2, R38, 0x3340, R0.reuse ;  /* 0x0000334026027816 */ /* 0x101fe40000000000 */
[----:B------:R-:W-:Y:S02]  /*15fe10*/  LOP3.LUT R39, R39, 0xffff, RZ, 0xc0, !PT ;  /* 0x0000ffff27277812 */ /* 0x000fe400078ec0ff */
[----:B-1----:R-:W-:Y:S02]  /*15fe20*/  PRMT R24, R37, 0x3340, R0 ;  /* 0x0000334025187816 */ /* 0x002fe40000000000 */
[----:B------:R-:W-:-:S03]  /*15fe30*/  PRMT R52, R40, 0x3340, R39 ;  /* 0x0000334028347816 */ /* 0x000fc60000000027 */
[----:B------:R0:W-:Y:S01]  /*15fe40*/  STL [R1+0x38], R24 ;  /* 0x0000381801007387 */ /* 0x0001e20000100800 */
[----:B------:R-:W-:-:S03]  /*15fe50*/  LOP3.LUT R39, R3, 0xffff, RZ, 0xc0, !PT ;  /* 0x0000ffff03277812 */ /* 0x000fc600078ec0ff */
[----:B------:R1:W-:Y:S04]  /*15fe60*/  STL [R1+0x48], R2 ;  /* 0x0000480201007387 */ /* 0x0003e80000100800 */
[----:B------:R-:W4:Y:S04]  /*15fe70*/  LDL.LU R46, [R1+0x8488] ;  /* 0x00848800012e7983 */ /* 0x000f280000300800 */
[----:B------:R-:W4:Y:S01]  /*15fe80*/  LDL.LU R3, [R1+0x8484] ;  /* 0x0084840001037983 */ /* 0x000f220000300800 */
[----:B0-----:R-:W-:-:S05]  /*15fe90*/  IADD3 R24, P6, PT, R45, R18, RZ ;  /* 0x000000122d187210 */ /* 0x001fca0007fde0ff */
[----:B------:R-:W-:Y:S01]  /*15fea0*/  IMAD.X R25, R36, 0x1, R16, P6 ;  /* 0x0000000124197824 */ /* 0x000fe200030e0610 */
[----:B--2---:R-:W-:Y:S02]  /*15feb0*/  LOP3.LUT R42, R61, 0xffff, RZ, 0xc0, !PT ;  /* 0x0000ffff3d2a7812 */ /* 0x004fe400078ec0ff */
[----:B---3--:R-:W-:Y:S02]  /*15fec0*/  LOP3.LUT R43, R56, 0xffff, RZ, 0xc0, !PT ;  /* 0x0000ffff382b7812 */ /* 0x008fe400078ec0ff */
[----:B----4-:R-:W-:Y:S02]  /*15fed0*/  LOP3.LUT R41, R49, 0xffff, RZ, 0xc0, !PT ;  /* 0x0000ffff31297812 */ /* 0x010fe400078ec0ff */
[----:B------:R-:W-:Y:S02]  /*15fee0*/  PRMT R37, R43, 0x3340, R0 ;  /* 0x000033402b257816 */ /* 0x000fe40000000000 */
[----:B------:R-:W-:-:S04]  /*15fef0*/  PRMT R38, R42, 0x3340, R41 ;  /* 0x000033402a267816 */ /* 0x000fc80000000029 */
[----:B-1----:R-:W-:Y:S02]  /*15ff00*/  PRMT R2, R38, 0x5410, R37 ;  /* 0x0000541026027816 */ /* 0x002fe40000000025 */
[----:B------:R-:W-:Y:S02]  /*15ff10*/  LOP3.LUT R40, R51, 0xffff, RZ, 0xc0, !PT ;  /* 0x0000ffff33287812 */ /* 0x000fe400078ec0ff */
[----:B------:R-:W-:Y:S02]  /*15ff20*/  PRMT R37, R53, 0x3340, R0 ;  /* 0x0000334035257816 */ /* 0x000fe40000000000 */
[----:B------:R-:W-:Y:S01]  /*15ff30*/  PRMT R38, R40, 0x3340, R39 ;  /* 0x0000334028267816 */ /* 0x000fe20000000027 */
[----:B------:R0:W-:Y:S03]  /*15ff40*/  STL [R1+0x120], R2 ;  /* 0x0001200201007387 */ /* 0x0001e60000100800 */
[----:B0-----:R-:W-:-:S05]  /*15ff50*/  PRMT R2, R38, 0x5410, R37 ;  /* 0x0000541026027816 */ /* 0x001fca0000000025 */
[----:B------:R-:W-:Y:S04]  /*15ff60*/  STL [R1+0x144], R2 ;  /* 0x0001440201007387 */ /* 0x000fe80000100800 */
[----:B------:R-:W2:Y:S04]  /*15ff70*/  LDL.LU R56, [R1+0x2924] ;  /* 0x0029240001387983 */ /* 0x000ea80000300800 */
[----:B------:R-:W3:Y:S04]  /*15ff80*/  LDL.LU R49, [R1+0x2900] ;  /* 0x0029000001317983 */ /* 0x000ee80000300800 */
[----:B------:R0:W-:Y:S04]  /*15ff90*/  STL.64 [R1+0xa70], R24 ;  /* 0x000a701801007387 */ /* 0x0001e80000100a00 */
        /* <DEDUP_REMOVED lines=9> */
[----:B0-----:R-:W-:Y:S02]  /*160030*/  PRMT R24, R40, 0x3340, R39 ;  /* 0x0000334028187816 */ /* 0x001fe40000000027 */
[----:B------:R-:W-:Y:S02]  /*160040*/  LOP3.LUT R41, R48, 0xffff, RZ, 0xc0, !PT ;  /* 0x0000ffff30297812 */ /* 0x000fe400078ec0ff */
[----:B------:R-:W-:Y:S01]  /*160050*/  PRMT R2, R38, 0x3340, R37 ;  /* 0x0000334026027816 */ /* 0x000fe20000000025 */
[----:B------:R-:W-:Y:S01]  /*160060*/  STL [R1+0x9c], R24 ;  /* 0x00009c1801007387 */ /* 0x000fe20000100800 */
[----:B------:R-:W-:-:S03]  /*160070*/  LOP3.LUT R39, R46, 0xffff, RZ, 0xc0, !PT ;  /* 0x0000ffff2e277812 */ /* 0x000fc600078ec0ff */
[----:B------:R-:W4:Y:S01]  /*160080*/  LDL.LU R46, [R1+0x8480] ;  /* 0x00848000012e7983 */ /* 0x000f220000300800 */
[----:B------:R-:W-:Y:S02]  /*160090*/  LOP3.LUT R40, R3, 0xffff, RZ, 0xc0, !PT ;  /* 0x0000ffff03287812 */ /* 0x000fe400078ec0ff */
[----:B------:R-:W-:Y:S02]  /*1600a0*/  PRMT R37, R39, 0x3340, R0 ;  /* 0x0000334027257816 */ /* 0x000fe40000000000 */
[----:B------:R-:W-:-:S04]  /*1600b0*/  PRMT R38, R41, 0x3340, R40 ;  /* 0x0000334029267816 */ /* 0x000fc80000000028 */
[----:B------:R-:W-:-:S05]  /*1600c0*/  PRMT R3, R38, 0x5410, R37 ;  /* 0x0000541026037816 */ /* 0x000fca0000000025 */
[----:B------:R0:W-:Y:S04]  /*1600d0*/  STL [R1+0x11c], R3 ;  /* 0x00011c0301007387 */ /* 0x0001e80000100800 */
[----:B------:R-:W4:Y:S04]  /*1600e0*/  LDL.LU R61, [R1+0x292c] ;  /* 0x00292c00013d7983 */ /* 0x000f280000300800 */
[----:B------:R-:W4:Y:S04]  /*1600f0*/  LDL.LU R48, [R1+0x290c] ;  /* 0x00290c0001307983 */ /* 0x000f280000300800 */
[----:B0-----:R-:W4:Y:S01]  /*160100*/  LDL.LU R3, [R1+0x291c] ;  /* 0x00291c0001037983 */ /* 0x001f220000300800 */
[----:B------:R-:W-:-:S02]  /*160110*/  IADD3 R24, P6, PT, R45, R15, RZ ;  /* 0x0000000f2d187210 */ /* 0x000fc40007fde0ff */
[----:B------:R-:W-:-:S03]  /*160120*/  SHF.R.U32.HI R39, RZ, 0x8, R39 ;  /* 0x00000008ff277819 */ /* 0x000fc60000011627 */
[----:B------:R-:W-:Y:S01]  /*160130*/  IMAD.X R25, R36, 0x1, R13, P6 ;  /* 0x0000000124197824 */ /* 0x000fe200030e060d */
[----:B------:R-:W-:Y:S02]  /*160140*/  LOP3.LUT R39, R39, 0xffff, RZ, 0xc0, !PT ;  /* 0x0000ffff27277812 */ /* 0x000fe400078ec0ff */
[----:B------:R-:W-:Y:S02]  /*160150*/  SHF.R.U32.HI R38, RZ, 0x8, R41 ;  /* 0x00000008ff267819 */ /* 0x000fe40000011629 */
[----:B------:R-:W-:Y:S01]  /*160160*/  SHF.R.U32.HI R37, RZ, 0x8, R40 ;  /* 0x00000008ff257819 */ /* 0x000fe20000011628 */
[----:B------:R0:W-:Y:S01]  /*160170*/  STL.64 [R1+0xa80], R24 ;  /* 0x000a801801007387 */ /* 0x0001e20000100a00 */
[----:B------:R-:W-:Y:S02]  /*160180*/  LOP3.LUT R38, R38, 0xffff, RZ, 0xc0, !PT ;  /* 0x0000ffff26267812 */ /* 0x000fe400078ec0ff */
[----:B------:R-:W-:-:S04]  /*160190*/  LOP3.LUT R37, R37, 0xffff, RZ, 0xc0, !PT ;  /* 0x0000ffff25257812 */ /* 0x000fc800078ec0ff */
[----:B------:R-:W-:Y:S02]  /*1601a0*/  PRMT R50, R38, 0x3340, R37 ;  /* 0x0000334026327816 */ /* 0x000fe40000000025 */
[----:B0-----:R-:W-:-:S05]  /*1601b0*/  PRMT R24, R39, 0x3340, R0 ;  /* 0x0000334027187816 */ /* 0x001fca0000000000 */
[----:B------:R0:W-:Y:S02]  /*1601c0*/  STL [R1+0x44], R24 ;  /* 0x0000441801007387 */ /* 0x0001e40000100800 */
[----:B0-----:R-:W-:-:S05]  /*1601d0*/  IADD3 R24, P6, PT, R45, R14, RZ ;  /* 0x0000000e2d187210 */ /* 0x001fca0007fde0ff */
[----:B------:R-:W-:Y:S01]  /*1601e0*/  IMAD.X R25, R36, 0x1, R12, P6 ;  /* 0x0000000124197824 */ /* 0x000fe200030e060c */
[----:B--2---:R-:W-:Y:S02]  /*1601f0*/  LOP3.LUT R40, R56, 0xffff, RZ, 0xc0, !PT ;  /* 0x0000ffff38287812 */ /* 0x004fe400078ec0ff */
[----:B---3--:R-:W-:-:S04]  /*160200*/  LOP3.LUT R44, R49, 0xffff, RZ, 0xc0, !PT ;  /* 0x0000ffff312c7812 */ /* 0x008fc800078ec0ff */
[----:B------:R-:W-:Y:S02]  /*160210*/  PRMT R37, R44, 0x3340, R0 ;  /* 0x000033402c257816 */ /* 0x000fe40000000000 */
[----:B----4-:R-:W-:-:S04]  /*160220*/  LOP3.LUT R39, R51, 0xffff, RZ, 0xc0, !PT ;  /* 0x0000ffff33277812 */ /* 0x010fc800078ec0ff */
[----:B------:R-:W-:-:S04]  /*160230*/  PRMT R38, R40, 0x3340, R39 ;  /* 0x0000334028267816 */ /* 0x000fc80000000027 */
[----:B------:R-:W-:-:S05]  /*160240*/  PRMT R56, R38, 0x5410, R37 ;  /* 0x0000541026387816 */ /* 0x000fca0000000025 */
        /* <DEDUP_REMOVED lines=13> */
[----:B------:R-:W-:Y:S01]  /*160320*/  STL.64 [R1+0x8440], R50 ;  /* 0x0084403201007387 */ /* 0x000fe20000100a00 */
[----:B------:R-:W-:Y:S02]  /*160330*/  LOP3.LUT R41, R61, 0xffff, RZ, 0xc0, !PT ;  /* 0x0000ffff3d297812 */ /* 0x000fe400078ec0ff */
[----:B------:R-:W-:Y:S02]  /*160340*/  LOP3.LUT R39, R48, 0xffff, RZ, 0xc0, !PT ;  /* 0x0000ffff30277812 */ /* 0x000fe400078ec0ff */
[----:B------:R-:W-:Y:S02]  /*160350*/  LOP3.LUT R40, R3, 0xffff, RZ, 0xc0, !PT ;  /* 0x0000ffff03287812 */ /* 0x000fe400078ec0ff */
[----:B------:R-:W-:Y:S02]  /*160360*/  PRMT R37, R39, 0x3340, R0 ;  /* 0x0000334027257816 */ /* 0x000fe40000000000 */
[----:B------:R-:W-:-:S04]  /*160370*/  PRMT R38, R41, 0x3340, R40 ;  /* 0x0000334029267816 */ /* 0x000fc80000000028 */
[----:B------:R-:W-:Y:S01]  /*160380*/  PRMT R61, R38, 0x5410, R37 ;  /* 0x00005410263d7816 */ /* 0x000fe20000000025 */
[----:B------:R0:W-:Y:S04]  /*160390*/  STL [R1+0x40], R24 ;  /* 0x0000401801007387 */ /* 0x0001e80000100800 */
[----:B------:R-:W-:Y:S04]  /*1603a0*/  STL [R1+0x83e8], R61 ;  /* 0x0083e83d01007387 */ /* 0x000fe80000100800 */
[----:B------:R-:W4:Y:S04]  /*1603b0*/  LDL.LU R58, [R1+0x2928] ;  /* 0x00292800013a7983 */ /* 0x000f280000300800 */
[----:B------:R-:W4:Y:S04]  /*1603c0*/  LDL.LU R55, [R1+0x2908] ;  /* 0x0029080001377983 */ /* 0x000f280000300800 */
[----:B------:R-:W4:Y:S01]  /*1603d0*/  LDL.LU R3, [R1+0x2918] ;  /* 0x0029180001037983 */ /* 0x000f220000300800 */
[----:B------:R-:W-:-:S02]  /*1603e0*/  IADD3 R42, P6, PT, R45, R11, RZ ;  /* 0x0000000b2d2a7210 */ /* 0x000fc40007fde0ff */
[----:B------:R-:W-:Y:S02]  /*1603f0*/  SHF.R.U32.HI R39, RZ, 0x8, R39 ;  /* 0x00000008ff277819 */ /* 0x000fe40000011627 */
[----:B------:R-:W-:Y:S01]  /*160400*/  SHF.R.U32.HI R38, RZ, 0x8, R41 ;  /* 0x00000008ff267819 */ /* 0x000fe20000011629 */
[----:B------:R-:W-:Y:S01]  /*160410*/  IMAD.X R43, R36, 0x1, R10, P6 ;  /* 0x00000001242b7824 */ /* 0x000fe200030e060a */
[----:B------:R-:W-:Y:S02]  /*160420*/  SHF.R.U32.HI R37, RZ, 0x8, R40 ;  /* 0x00000008ff257819 */ /* 0x000fe40000011628 */
[----:B------:R-:W-:Y:S02]  /*160430*/  LOP3.LUT R39, R39, 0xffff, RZ, 0xc0, !PT ;  /* 0x0000ffff27277812 */ /* 0x000fe400078ec0ff */
[----:B------:R-:W-:Y:S01]  /*160440*/  STL.64 [R1+0xa60], R42 ;  /* 0x000a602a01007387 */ /* 0x000fe20000100a00 */
[----:B------:R-:W-:Y:S02]  /*160450*/  LOP3.LUT R38, R38, 0xffff, RZ, 0xc0, !PT ;  /* 0x0000ffff26267812 */ /* 0x000fe400078ec0ff */
[----:B------:R-:W-:-:S02]  /*160460*/  LOP3.LUT R37, R37, 0xffff, RZ, 0xc0, !PT ;  /* 0x0000ffff25257812 */ /* 0x000fc400078ec0ff */
[----:B0-----:R-:W-:Y:S02]  /*160470*/  PRMT R24, R39, 0x3340, R0 ;  /* 0x0000334027187816 */ /* 0x001fe40000000000 */
[----:B------:R-:W-:-:S03]  /*160480*/  PRMT R48, R38, 0x3340, R37 ;  /* 0x0000334026307816 */ /* 0x000fc60000000025 */
[----:B------:R0:W-:Y:S02]  /*160490*/  STL [R1+0x3c], R24 ;  /* 0x00003c1801007387 */ /* 0x0001e40000100800 */
[----:B0-----:R-:W-:Y:S02]  /*1604a0*/  IADD3 R24, P6, PT, R45, R9, RZ ;  /* 0x000000092d187210 */ /* 0x001fe40007fde0ff */
[----:B--2---:R-:W-:Y:S02]  /*1604b0*/  LOP3.LUT R40, R25, 0xffff, RZ, 0xc0, !PT ;  /* 0x0000ffff19287812 */ /* 0x004fe400078ec0ff */
[----:B---3--:R-:W-:Y:S02]  /*1604c0*/  LOP3.LUT R42, R59, 0xffff, RZ, 0xc0, !PT ;  /* 0x0000ffff3b2a7812 */ /* 0x008fe400078ec0ff */
[----:B----4-:R-:W-:Y:S02]  /*1604d0*/  LOP3.LUT R39, R49, 0xffff, RZ, 0xc0, !PT ;  /* 0x0000ffff31277812 */ /* 0x010fe400078ec0ff */
[----:B------:R-:W-:-:S02]  /*1604e0*/  PRMT R37, R42, 0x3340, R0 ;  /* 0x000033402a257816 */ /* 0x000fc40000000000 */
[----:B------:R-:W-:Y:S01]  /*1604f0*/  PRMT R38, R40, 0x3340, R39 ;  /* 0x0000334028267816 */ /* 0x000fe20000000027 */
[----:B------:R-:W-:-:S03]  /*160500*/  IMAD.X R25, R36, 0x1, R8, P6 ;  /* 0x0000000124197824 */ /* 0x000fc600030e0608 */
[----:B------:R-:W-:-:S05]  /*160510*/  PRMT R49, R38, 0x5410, R37 ;  /* 0x0000541026317816 */ /* 0x000fca0000000025 */
[----:B------:R-:W-:Y:S04]  /*160520*/  STL [R1+0x83f0], R49 ;  /* 0x0083f03101007387 */ /* 0x000fe80000100800 */
[----:B------:R-:W2:Y:S04]  /*160530*/  LDL.LU R43, [R1+0xa0c] ;  /* 0x000a0c00012b7983 */ /* 0x000ea80000300800 */
[----:B------:R0:W-:Y:S04]  /*160540*/  STL.64 [R1+0xa40], R24 ;  /* 0x000a401801007387 */ /* 0x0001e80000100a00 */
[----:B0-----:R-:W3:Y:S01]  /*160550*/  LDL.LU R25, [R1+0x9e8] ;  /* 0x0009e80001197983 */ /* 0x001ee20000300800 */
[----:B------:R-:W-:-:S04]  /*160560*/  SHF.R.U32.HI R37, RZ, 0x8, R44 ;  /* 0x00000008ff257819 */ /* 0x000fc8000001162c */
[----:B------:R-:W-:-:S04]  /*160570*/  LOP3.LUT R37, R37, 0xffff, RZ, 0xc0, !PT ;  /* 0x0000ffff25257812 */ /* 0x000fc800078ec0ff */
[----:B------:R-:W-:-:S05]  /*160580*/  PRMT R24, R37, 0x3340, R0 ;  /* 0x0000334025187816 */ /* 0x000fca0000000000 */
[----:B------:R0:W-:Y:S04]  /*160590*/  STL [R1+0x30], R24 ;  /* 0x0000301801007387 */ /* 0x0001e80000100800 */
[----:B------:R-:W4:Y:S04]  /*1605a0*/  LDL.LU R56, [R1+0x308] ;  /* 0x0003080001387983 */ /* 0x000f280000300800 */
[----:B0-----:R-:W4:Y:S01]  /*1605b0*/  LDL.LU R24, [R1+0x100] ;  /* 0x0001000001187983 */ /* 0x001f220000300800 */
[----:B------:R-:W-:-:S03]  /*1605c0*/  LOP3.LUT R41, R55, 0xffff, RZ, 0xc0, !PT ;  /* 0x0000ffff37297812 */ /* 0x000fc600078ec0ff */
[----:B------:R-:W4:Y:S01]  /*1605d0*/  LDL.LU R55, [R1+0x158] ;  /* 0x0001580001377983 */ /* 0x000f220000300800 */
[----:B------:R-:W-:Y:S02]  /*1605e0*/  SHF.R.U32.HI R40, RZ, 0x8, R40 ;  /* 0x00000008ff287819 */ /* 0x000fe40000011628 */
[----:B------:R-:W-:Y:S02]  /*1605f0*/  SHF.R.U32.HI R38, RZ, 0x8, R39 ;  /* 0x00000008ff267819 */ /* 0x000fe40000011627 */
[----:B------:R-:W-:Y:S02]  /*160600*/  LOP3.LUT R39, R40, 0xffff, RZ, 0xc0, !PT ;  /* 0x0000ffff28277812 */ /* 0x000fe400078ec0ff */
[----:B------:R-:W-:Y:S02]  /*160610*/  LOP3.LUT R38, R38, 0xffff, RZ, 0xc0, !PT ;  /* 0x0000ffff26267812 */ /* 0x000fe400078ec0ff */
[----:B------:R-:W-:Y:S02]  /*160620*/  LOP3.LUT R40, R58, 0xffff, RZ, 0xc0, !PT ;  /* 0x0000ffff3a287812 */ /* 0x000fe400078ec0ff */
[----:B------:R-:W-:-:S02]  /*160630*/  PRMT R59, R39, 0x3340, R38 ;  /* 0x00003340273b7816 */ /* 0x000fc40000000026 */
[----:B------:R-:W-:Y:S02]  /*160640*/  LOP3.LUT R39, R3, 0xffff, RZ, 0xc0, !PT ;  /* 0x0000ffff03277812 */ /* 0x000fe400078ec0ff */
[----:B------:R-:W-:Y:S02]  /*160650*/  PRMT R37, R41, 0x3340, R0 ;  /* 0x0000334029257816 */ /* 0x000fe40000000000 */
[----:B------:R-:W-:Y:S02]  /*160660*/  PRMT R38, R40, 0x3340, R39 ;  /* 0x0000334028267816 */ /* 0x000fe40000000027 */
[----:B------:R-:W-:Y:S02]  /*160670*/  IADD3 R50, P6, PT, R45, R7, RZ ;  /* 0x000000072d327210 */ /* 0x000fe40007fde0ff */
[----:B------:R-:W-:-:S03]  /*160680*/  PRMT R3, R38, 0x5410, R37 ;  /* 0x0000541026037816 */ /* 0x000fc60000000025 */
[----:B------:R-:W-:Y:S02]  /*160690*/  IMAD.X R51, R36, 0x1, R6, P6 ;  /* 0x0000000124337824 */ /* 0x000fe400030e0606 */
[----:B------:R0:W-:Y:S01]  /*1606a0*/  STL.64 [R1+0x83e0], R2 ;  /* 0x0083e00201007387 */ /* 0x0001e20000100a00 */
[----:B------:R-:W-:Y:S02]  /*1606b0*/  SHF.R.U32.HI R37, RZ, 0x8, R40 ;  /* 0x00000008ff257819 */ /* 0x000fe40000011628 */
[----:B0-----:R-:W-:-:S05]  /*1606c0*/  IADD3 R2, P6, PT, R45, R5, RZ ;  /* 0x000000052d027210 */ /* 0x001fca0007fde0ff */
[----:B------:R-:W-:Y:S01]  /*1606d0*/  IMAD.X R3, R36, 0x1, R4, P6 ;  /* 0x0000000124037824 */ /* 0x000fe200030e0604 */
[----:B------:R-:W-:Y:S02]  /*1606e0*/  SHF.R.U32.HI R36, RZ, 0x8, R39 ;  /* 0x00000008ff247819 */ /* 0x000fe40000011627 */
[----:B------:R-:W-:Y:S02]  /*1606f0*/  LOP3.LUT R37, R37, 0xffff, RZ, 0xc0, !PT ;  /* 0x0000ffff25257812 */ /* 0x000fe400078ec0ff */
[----:B------:R-:W-:-:S04]  /*160700*/  LOP3.LUT R36, R36, 0xffff, RZ, 0xc0, !PT ;  /* 0x0000ffff24247812 */ /* 0x000fc800078ec0ff */
[----:B------:R-:W-:Y:S02]  /*160710*/  PRMT R58, R37, 0x3340, R36 ;  /* 0x00003340253a7816 */ /* 0x000fe40000000024 */
[----:B------:R-:W-:Y:S02]  /*160720*/  SHF.R.U32.HI R36, RZ, 0x8, R41 ;  /* 0x00000008ff247819 */ /* 0x000fe40000011629 */
[----:B------:R-:W-:Y:S02]  /*160730*/  SHF.R.U32.HI R37, RZ, 0x8, R42 ;  /* 0x00000008ff257819 */ /* 0x000fe4000001162a */
[----:B------:R-:W-:Y:S01]  /*160740*/  LOP3.LUT R36, R36, 0xffff, RZ, 0xc0, !PT ;  /* 0x0000ffff24247812 */ /* 0x000fe200078ec0ff */
[----:B------:R-:W-:Y:S01]  /*160750*/  STL.64 [R1+0xa38], R50 ;  /* 0x000a383201007387 */ /* 0x000fe20000100a00 */
[----:B------:R-:W-:-:S03]  /*160760*/  LOP3.LUT R37, R37, 0xffff, RZ, 0xc0, !PT ;  /* 0x0000ffff25257812 */ /* 0x000fc600078ec0ff */
[----:B------:R0:W-:Y:S04]  /*160770*/  STL.64 [R1+0xa30], R2 ;  /* 0x000a300201007387 */ /* 0x0001e80000100a00 */
[----:B------:R-:W-:Y:S01]  /*160780*/  STL.64 [R1+0x8438], R58 ;  /* 0x0084383a01007387 */ /* 0x000fe20000100a00 */
[--C-:B0-----:R-:W-:Y:S02]  /*160790*/  PRMT R3, R36, 0x3340, R0.reuse ;  /* 0x0000334024037816 */ /* 0x101fe40000000000 */
[----:B------:R-:W-:-:S03]  /*1607a0*/  PRMT R2, R37, 0x3340, R0 ;  /* 0x0000334025027816 */ /* 0x000fc60000000000 */
[----:B------:R3:W-:Y:S01]  /*1607b0*/  STL [R1+0x2c], R3 ;  /* 0x00002c0301007387 */ /* 0x0007e20000100800 */
[----:B------:R-:W-:-:S03]  /*1607c0*/  LOP3.LUT R40, R46, 0xffff, RZ, 0xc0, !PT ;  /* 0x0000ffff2e287812 */ /* 0x000fc600078ec0ff */
[----:B------:R0:W-:Y:S04]  /*1607d0*/  STL [R1+0x20], R2 ;  /* 0x0000200201007387 */ /* 0x0001e80000100800 */
[----:B------:R-:W4:Y:S01]  /*1607e0*/  LDL.LU R51, [R1+0x31c] ;  /* 0x00031c0001337983 */ /* 0x000f220000300800 */
[----:B--2---:R-:W-:-:S03]  /*1607f0*/  LOP3.LUT R41, R43, 0xffff, RZ, 0xc0, !PT ;  /* 0x0000ffff2b297812 */ /* 0x004fc600078ec0ff */
[----:B------:R-:W2:Y:S01]  /*160800*/  LDL.LU R43, [R1+0x104] ;  /* 0x00010400012b7983 */ /* 0x000ea20000300800 */
[----:B---3--:R-:W-:-:S03]  /*160810*/  LOP3.LUT R3, R25, 0xffff, RZ, 0xc0, !PT ;  /* 0x0000ffff19037812 */ /* 0x008fc600078ec0ff */
[----:B------:R-:W3:Y:S04]  /*160820*/  LDL.LU R25, [R1+0x160] ;  /* 0x0001600001197983 */ /* 0x000ee80000300800 */
[----:B------:R-:W3:Y:S01]  /*160830*/  LDL.LU R46, [R1+0x847c] ;  /* 0x00847c00012e7983 */ /* 0x000ee20000300800 */
[----:B------:R-:W-:Y:S02]  /*160840*/  PRMT R36, R3, 0x3340, R0 ;  /* 0x0000334003247816 */ /* 0x000fe40000000000 */
[----:B------:R-:W-:Y:S02]  /*160850*/  PRMT R37, R41, 0x3340, R40 ;  /* 0x0000334029257816 */ /* 0x000fe40000000028 */
[----:B----4-:R-:W-:Y:S02]  /*160860*/  LOP3.LUT R39, R56, 0xffff, RZ, 0xc0, !PT ;  /* 0x0000ffff38277812 */ /* 0x010fe400078ec0ff */
[----:B------:R-:W-:-:S02]  /*160870*/  LOP3.LUT R42, R24, 0xffff, RZ, 0xc0, !PT ;  /* 0x0000ffff182a7812 */ /* 0x000fc400078ec0ff */
[----:B------:R-:W-:Y:S02]  /*160880*/  LOP3.LUT R38, R55, 0xffff, RZ, 0xc0, !PT ;  /* 0x0000ffff37267812 */ /* 0x000fe400078ec0ff */
[----:B------:R-:W-:Y:S02]  /*160890*/  PRMT R55, R37, 0x5410, R36 ;  /* 0x0000541025377816 */ /* 0x000fe40000000024 */
[----:B------:R-:W-:Y:S02]  /*1608a0*/  PRMT R36, R42, 0x3340, R0 ;  /* 0x000033402a247816 */ /* 0x000fe40000000000 */
[----:B------:R-:W-:-:S04]  /*1608b0*/  PRMT R37, R39, 0x3340, R38 ;  /* 0x0000334027257816 */ /* 0x000fc80000000026 */
[----:B0-----:R-:W-:Y:S01]  /*1608c0*/  PRMT R2, R37, 0x5410, R36 ;  /* 0x0000541025027816 */ /* 0x001fe20000000024 */
[----:B------:R-:W-:Y:S04]  /*1608d0*/  STL [R1+0x8388], R55 ;  /* 0x0083883701007387 */ /* 0x000fe80000100800 */
[----:B------:R0:W-:Y:S04]  /*1608e0*/  STL [R1+0x108], R2 ;  /* 0x0001080201007387 */ /* 0x0001e80000100800 */
[----:B------:R-:W4:Y:S04]  /*1608f0*/  LDL.LU R56, [R1+0x30c] ;  /* 0x00030c0001387983 */ /* 0x000f280000300800 */
        /* <DEDUP_REMOVED lines=8> */
[----:B0-----:R-:W-:Y:S02]  /*160980*/  PRMT R2, R38, 0x3340, R37 ;  /* 0x0000334026027816 */ /* 0x001fe40000000025 */
[----:B------:R-:W-:Y:S02]  /*160990*/  LOP3.LUT R39, R39, 0xffff, RZ, 0xc0, !PT ;  /* 0x0000ffff27277812 */ /* 0x000fe400078ec0ff */
[----:B--2---:R-:W-:Y:S02]  /*1609a0*/  LOP3.LUT R41, R43, 0xffff, RZ, 0xc0, !PT ;  /* 0x0000ffff2b297812 */ /* 0x004fe400078ec0ff */
[----:B---3--:R-:W-:Y:S02]  /*1609b0*/  SHF.R.S32.HI R36, RZ, 0x1f, R46 ;  /* 0x0000001fff247819 */ /* 0x008fe4000001142e */
[----:B------:R-:W-:-:S05]  /*1609c0*/  IADD3 R44, P6, PT, R46, R35, RZ ;  /* 0x000000232e2c7210 */ /* 0x000fca0007fde0ff */
[----:B------:R-:W-:-:S05]  /*1609d0*/  IMAD.X R45, R36, 0x1, R34, P6 ;  /* 0x00000001242d7824 */ /* 0x000fca00030e0622 */
[----:B------:R-:W-:Y:S04]  /*1609e0*/  STL.64 [R1+0xa08], R44 ;  /* 0x000a082c01007387 */ /* 0x000fe80000100a00 */
[----:B------:R0:W-:Y:S01]  /*1609f0*/  STL [R1+0x83f4], R2 ;  /* 0x0083f40201007387 */ /* 0x0001e20000100800 */
[----:B------:R-:W-:Y:S02]  /*160a00*/  PRMT R37, R41, 0x3340, R0 ;  /* 0x0000334029257816 */ /* 0x000fe40000000000 */
[----:B0-----:R-:W-:Y:S02]  /*160a10*/  PRMT R2, R40, 0x3340, R39 ;  /* 0x0000334028027816 */ /* 0x001fe40000000027 */
[----:B------:R-:W-:Y:S02]  /*160a20*/  LOP3.LUT R40, R51, 0xffff, RZ, 0xc0, !PT ;  /* 0x0000ffff33287812 */ /* 0x000fe400078ec0ff */
[----:B------:R-:W-:Y:S01]  /*160a30*/  LOP3.LUT R39, R25, 0xffff, RZ, 0xc0, !PT ;  /* 0x0000ffff19277812 */ /* 0x000fe200078ec0ff */
[----:B------:R0:W-:Y:S03]  /*160a40*/  STL [R1+0x78], R2 ;  /* 0x0000780201007387 */ /* 0x0001e60000100800 */
[----:B------:R-:W-:-:S02]  /*160a50*/  PRMT R38, R40, 0x3340, R39 ;  /* 0x0000334028267816 */ /* 0x000fc40000000027 */
[----:B------:R-:W-:Y:S02]  /*160a60*/  SHF.R.U32.HI R40, RZ, 0x8, R40 ;  /* 0x00000008ff287819 */ /* 0x000fe40000011628 */
[----:B------:R-:W-:Y:S02]  /*160a70*/  IADD3 R44, P6, PT, R46, R33, RZ ;  /* 0x000000212e2c7210 */ /* 0x000fe40007fde0ff */
[----:B0-----:R-:W-:Y:S02]  /*160a80*/  PRMT R2, R38, 0x5410, R37 ;  /* 0x0000541026027816 */ /* 0x001fe40000000025 */
[----:B------:R-:W-:Y:S02]  /*160a90*/  SHF.R.U32.HI R37, RZ, 0x8, R42 ;  /* 0x00000008ff257819 */ /* 0x000fe4000001162a */
[----:B------:R-:W-:Y:S02]  /*160aa0*/  SHF.R.U32.HI R38, RZ, 0x8, R39 ;  /* 0x00000008ff267819 */ /* 0x000fe40000011627 */
[----:B------:R-:W-:-:S02]  /*160ab0*/  LOP3.LUT R37, R37, 0xffff, RZ, 0xc0, !PT ;  /* 0x0000ffff25257812 */ /* 0x000fc400078ec0ff */
[----:B------:R-:W-:Y:S02]  /*160ac0*/  LOP3.LUT R39, R40, 0xffff, RZ, 0xc0, !PT ;  /* 0x0000ffff28277812 */ /* 0x000fe400078ec0ff */
[----:B------:R-:W-:Y:S01]  /*160ad0*/  LOP3.LUT R38, R38, 0xffff, RZ, 0xc0, !PT ;  /* 0x0000ffff26267812 */ /* 0x000fe200078ec0ff */
[----:B------:R-:W-:Y:S01]  /*160ae0*/  IMAD.X R45, R36, 0x1, R31, P6 ;  /* 0x00000001242d7824 */ /* 0x000fe200030e061f */
[----:B------:R0:W-:Y:S01]  /*160af0*/  STL [R1+0xf0], R2 ;  /* 0x0000f00201007387 */ /* 0x0001e20000100800 */
[----:B------:R-:W-:-:S03]  /*160b00*/  PRMT R37, R37, 0x3340, R0 ;  /* 0x0000334025257816 */ /* 0x000fc60000000000 */
[----:B------:R-:W2:Y:S01]  /*160b10*/  LDL.LU R25, [R1+0x310] ;  /* 0x0003100001197983 */ /* 0x000ea20000300800 */
[----:B------:R-:W-:Y:S02]  /*160b20*/  LOP3.LUT R42, R60, 0xffff, RZ, 0xc0, !PT ;  /* 0x0000ffff3c2a7812 */ /* 0x000fe400078ec0ff */
[----:B0-----:R-:W-:Y:S01]  /*160b30*/  PRMT R2, R39, 0x3340, R38 ;  /* 0x0000334027027816 */ /* 0x001fe20000000026 */
[----:B------:R-:W-:Y:S04]  /*160b40*/  STL.64 [R1+0xa00], R44 ;  /* 0x000a002c01007387 */ /* 0x000fe80000100a00 */
[----:B------:R0:W-:Y:S04]  /*160b50*/  STL [R1+0xc], R37 ;  /* 0x00000c2501007387 */ /* 0x0001e80000100800 */
[----:B------:R1:W-:Y:S04]  /*160b60*/  STL [R1+0x6c], R2 ;  /* 0x00006c0201007387 */ /* 0x0003e80000100800 */
[----:B------:R-:W3:Y:S01]  /*160b70*/  LDL.LU R60, [R1+0x8478] ;  /* 0x00847800013c7983 */ /* 0x000ee20000300800 */
[----:B----4-:R-:W-:-:S02]  /*160b80*/  LOP3.LUT R40, R56, 0xffff, RZ, 0xc0, !PT ;  /* 0x0000ffff38287812 */ /* 0x010fc400078ec0ff */
[----:B------:R-:W-:Y:S02]  /*160b90*/  LOP3.LUT R39, R24, 0xffff, RZ, 0xc0, !PT ;  /* 0x0000ffff18277812 */ /* 0x000fe400078ec0ff */
[----:B0-----:R-:W-:Y:S02]  /*160ba0*/  PRMT R37, R42, 0x3340, R0 ;  /* 0x000033402a257816 */ /* 0x001fe40000000000 */
[----:B------:R-:W-:Y:S02]  /*160bb0*/  PRMT R38, R40, 0x3340, R39 ;  /* 0x0000334028267816 */ /* 0x000fe40000000027 */
[----:B------:R-:W-:Y:S02]  /*160bc0*/  IADD3 R44, P6, PT, R46, R32, RZ ;  /* 0x000000202e2c7210 */ /* 0x000fe40007fde0ff */
[----:B-1----:R-:W-:-:S03]  /*160bd0*/  PRMT R2, R38, 0x5410, R37 ;  /* 0x0000541026027816 */ /* 0x002fc60000000025 */
[----:B------:R-:W-:Y:S02]  /*160be0*/  IMAD.X R45, R36, 0x1, R30, P6 ;  /* 0x00000001242d7824 */ /* 0x000fe400030e061e */
[----:B------:R-:W-:Y:S04]  /*160bf0*/  STL [R1+0xf4], R2 ;  /* 0x0000f40201007387 */ /* 0x000fe80000100800 */
[----:B------:R-:W4:Y:S04]  /*160c00*/  LDL.LU R59, [R1+0x9cc] ;  /* 0x0009cc00013b7983 */ /* 0x000f280000300800 */
[----:B------:R0:W-:Y:S04]  /*160c10*/  STL.64 [R1+0x9f8], R44 ;  /* 0x0009f82c01007387 */ /* 0x0001e80000100a00 */
[----:B0-----:R-:W4:Y:S04]  /*160c20*/  LDL.LU R44, [R1+0x87c] ;  /* 0x00087c00012c7983 */ /* 0x001f280000300800 */
[----:B------:R-:W4:Y:S01]  /*160c30*/  LDL.LU R61, [R1+0x9ac] ;  /* 0x0009ac00013d7983 */ /* 0x000f220000300800 */
[----:B------:R-:W-:-:S02]  /*160c40*/  SHF.R.U32.HI R37, RZ, 0x8, R41 ;  /* 0x00000008ff257819 */ /* 0x000fc40000011629 */
[----:B------:R-:W-:Y:S01]  /*160c50*/  SHF.R.U32.HI R40, RZ, 0x8, R40 ;  /* 0x00000008ff287819 */ /* 0x000fe20000011628 */
[----:B------:R-:W4:Y:S01]  /*160c60*/  LDL.LU R50, [R1+0x9d8] ;  /* 0x0009d80001327983 */ /* 0x000f220000300800 */
[----:B------:R-:W-:Y:S02]  /*160c70*/  SHF.R.U32.HI R38, RZ, 0x8, R39 ;  /* 0x00000008ff267819 */ /* 0x000fe40000011627 */
[----:B------:R-:W-:Y:S01]  /*160c80*/  LOP3.LUT R37, R37, 0xffff, RZ, 0xc0, !PT ;  /* 0x0000ffff25257812 */ /* 0x000fe200078ec0ff */
[----:B------:R-:W4:Y:S01]  /*160c90*/  LDL.LU R43, [R1+0x880] ;  /* 0x00088000012b7983 */ /* 0x000f220000300800 */
[----:B------:R-:W-:Y:S02]  /*160ca0*/  LOP3.LUT R39, R40, 0xffff, RZ, 0xc0, !PT ;  /* 0x0000ffff28277812 */ /* 0x000fe400078ec0ff */
[----:B------:R-:W-:Y:S01]  /*160cb0*/  LOP3.LUT R38, R38, 0xffff, RZ, 0xc0, !PT ;  /* 0x0000ffff26267812 */ /* 0x000fe200078ec0ff */
[----:B------:R-:W4:Y:S01]  /*160cc0*/  LDL.LU R51, [R1+0x9b4] ;  /* 0x0009b40001337983 */ /* 0x000f220000300800 */
[----:B------:R-:W-:-:S02]  /*160cd0*/  PRMT R24, R37, 0x3340, R0 ;  /* 0x0000334025187816 */ /* 0x000fc40000000000 */
[----:B------:R-:W-:Y:S02]  /*160ce0*/  PRMT R2, R39, 0x3340, R38 ;  /* 0x0000334027027816 */ /* 0x000fe40000000026 */
[----:B------:R-:W-:Y:S01]  /*160cf0*/  LOP3.LUT R49, R47, 0xffff, RZ, 0xc0, !PT ;  /* 0x0000ffff2f317812 */ /* 0x000fe200078ec0ff */
[----:B------:R0:W-:Y:S03]  /*160d00*/  STL [R1], R24 ;  /* 0x0000001801007387 */ /* 0x0001e60000100800 */
[----:B------:R-:W-:Y:S01]  /*160d10*/  PRMT R37, R49, 0x3340, R0 ;  /* 0x0000334031257816 */ /* 0x000fe20000000000 */
[----:B------:R1:W-:Y:S04]  /*160d20*/  STL [R1+0x60], R2 ;  /* 0x0000600201007387 */ /* 0x0003e80000100800 */
[----:B------:R-:W4:Y:S01]  /*160d30*/  LDL.LU R47, [R1+0x8474] ;  /* 0x00847400012f7983 */ /* 0x000f220000300800 */
[----:B0-----:R-:W-:-:S02]  /*160d40*/  IADD3 R24, P6, PT, R46, R29, RZ ;  /* 0x0000001d2e187210 */ /* 0x001fc40007fde0ff */
[----:B------:R-:W-:Y:S01]  /*160d50*/  SHF.R.U32.HI R45, RZ, 0x8, R42 ;  /* 0x00000008ff2d7819 */ /* 0x000fe2000001162a */
[----:B------:R-:W-:Y:S01]  /*160d60*/  IMAD.MOV.U32 R56, RZ, RZ, R57 ;  /* 0x000000ffff387224 */ /* 0x000fe200078e0039 */
[----:B--2---:R-:W-:Y:S01]  /*160d70*/  LOP3.LUT R40, R25, 0xffff, RZ, 0xc0, !PT ;  /* 0x0000ffff19287812 */ /* 0x004fe200078ec0ff */
[----:B------:R-:W-:Y:S01]  /*160d80*/  IMAD.X R25, R36, 0x1, R27, P6 ;  /* 0x0000000124197824 */ /* 0x000fe200030e061b */
[----:B---3--:R-:W-:Y:S02]  /*160d90*/  LOP3.LUT R39, R60, 0xffff, RZ, 0xc0, !PT ;  /* 0x0000ffff3c277812 */ /* 0x008fe400078ec0ff */
[----:B------:R-:W2:Y:S02]  /*160da0*/  LDL.LU R60, [R1+0x8470] ;  /* 0x00847000013c7983 */ /* 0x000ea40000300800 */
        /* <DEDUP_REMOVED lines=9> */
[----:B----4-:R-:W-:Y:S02]  /*160e40*/  LOP3.LUT R42, R59, 0xffff, RZ, 0xc0, !PT ;  /* 0x0000ffff3b2a7812 */ /* 0x010fe400078ec0ff */
[----:B------:R-:W-:Y:S02]  /*160e50*/  LOP3.LUT R44, R44, 0xffff, RZ, 0xc0, !PT ;  /* 0x0000ffff2c2c7812 */ /* 0x000fe400078ec0ff */
[----:B------:R-:W-:Y:S02]  /*160e60*/  LOP3.LUT R40, R61, 0xffff, RZ, 0xc0, !PT ;  /* 0x0000ffff3d287812 */ /* 0x000fe400078ec0ff */
[----:B------:R-:W-:-:S02]  /*160e70*/  PRMT R57, R38, 0x3340, R37 ;  /* 0x0000334026397816 */ /* 0x000fc40000000025 */
[----:B------:R-:W-:Y:S02]  /*160e80*/  PRMT R37, R44, 0x3340, R0 ;  /* 0x000033402c257816 */ /* 0x000fe40000000000 */
[----:B------:R-:W-:Y:S01]  /*160e90*/  PRMT R38, R42, 0x3340, R40 ;  /* 0x000033402a267816 */ /* 0x000fe20000000028 */
[----:B------:R-:W-:Y:S03]  /*160ea0*/  STL [R1+0x83f8], R57 ;  /* 0x0083f83901007387 */ /* 0x000fe60000100800 */
[----:B------:R-:W-:Y:S01]  /*160eb0*/  PRMT R2, R38, 0x5410, R37 ;  /* 0x0000541026027816 */ /* 0x000fe20000000025 */
[----:B------:R-:W4:Y:S04]  /*160ec0*/  LDL.LU R59, [R1+0x9c8] ;  /* 0x0009c800013b7983 */ /* 0x000f280000300800 */
[----:B------:R0:W-:Y:S04]  /*160ed0*/  STL [R1+0xdc], R2 ;  /* 0x0000dc0201007387 */ /* 0x0001e80000100800 */
[----:B------:R-:W4:Y:S01]  /*160ee0*/  LDL.LU R61, [R1+0x9a8] ;  /* 0x0009a800013d7983 */ /* 0x000f220000300800 */
[----:B------:R-:W-:-:S02]  /*160ef0*/  LOP3.LUT R41, R50, 0xffff, RZ, 0xc0, !PT ;  /* 0x0000ffff32297812 */ /* 0x000fc400078ec0ff */
[----:B------:R-:W-:Y:S02]  /*160f00*/  LOP3.LUT R43, R43, 0xffff, RZ, 0xc0, !PT ;  /* 0x0000ffff2b2b7812 */ /* 0x000fe400078ec0ff */
[----:B------:R-:W-:Y:S02]  /*160f10*/  LOP3.LUT R39, R51, 0xffff, RZ, 0xc0, !PT ;  /* 0x0000ffff33277812 */ /* 0x000fe400078ec0ff */
[----:B------:R-:W-:Y:S02]  /*160f20*/  PRMT R37, R43, 0x3340, R0 ;  /* 0x000033402b257816 */ /* 0x000fe40000000000 */
[----:B------:R-:W-:-:S04]  /*160f30*/  PRMT R38, R41, 0x3340, R39 ;  /* 0x0000334029267816 */ /* 0x000fc80000000027 */
[----:B0-----:R-:W-:Y:S02]  /*160f40*/  PRMT R2, R38, 0x5410, R37 ;  /* 0x0000541026027816 */ /* 0x001fe40000000025 */
[----:B------:R-:W-:Y:S02]  /*160f50*/  SHF.R.U32.HI R38, RZ, 0x8, R42 ;  /* 0x00000008ff267819 */ /* 0x000fe4000001162a */
[----:B------:R-:W-:Y:S02]  /*160f60*/  SHF.R.U32.HI R37, RZ, 0x8, R40 ;  /* 0x00000008ff257819 */ /* 0x000fe40000011628 */
[----:B------:R-:W-:Y:S02]  /*160f70*/  SHF.R.U32.HI R41, RZ, 0x8, R41 ;  /* 0x00000008ff297819 */ /* 0x000fe40000011629 */
[----:B------:R-:W-:Y:S02]  /*160f80*/  SHF.R.U32.HI R39, RZ, 0x8, R39 ;  /* 0x00000008ff277819 */ /* 0x000fe40000011627 */
[----:B------:R-:W-:-:S02]  /*160f90*/  IADD3 R50, P6, PT, R46, R28, RZ ;  /* 0x0000001c2e327210 */ /* 0x000fc40007fde0ff */
[----:B------:R-:W-:Y:S02]  /*160fa0*/  LOP3.LUT R38, R38, 0xffff, RZ, 0xc0, !PT ;  /* 0x0000ffff26267812 */ /* 0x000fe400078ec0ff */
[----:B------:R-:W-:Y:S02]  /*160fb0*/  LOP3.LUT R37, R37, 0xffff, RZ, 0xc0, !PT ;  /* 0x0000ffff25257812 */ /* 0x000fe400078ec0ff */
[----:B------:R-:W-:Y:S02]  /*160fc0*/  LOP3.LUT R40, R41, 0xffff, RZ, 0xc0, !PT ;  /* 0x0000ffff29287812 */ /* 0x000fe400078ec0ff */
[----:B------:R-:W-:Y:S01]  /*160fd0*/  LOP3.LUT R39, R39, 0xffff, RZ, 0xc0, !PT ;  /* 0x0000ffff27277812 */ /* 0x000fe200078ec0ff */
[----:B------:R-:W-:Y:S01]  /*160fe0*/  IMAD.X R51, R36, 0x1, R26, P6 ;  /* 0x0000000124337824 */ /* 0x000fe200030e061a */
[----:B------:R-:W-:Y:S01]  /*160ff0*/  PRMT R37, R38, 0x3340, R37 ;  /* 0x0000334026257816 */ /* 0x000fe20000000025 */
[----:B------:R0:W-:Y:S04]  /*161000*/  STL [R1+0xe4], R2 ;  /* 0x0000e40201007387 */ /* 0x0001e80000100800 */
[----:B------:R-:W-:Y:S01]  /*161010*/  STL.64 [R1+0x9f0], R50 ;  /* 0x0009f03201007387 */ /* 0x000fe20000100a00 */
[----:B0-----:R-:W-:-:S03]  /*161020*/  PRMT R2, R40, 0x3340, R39 ;  /* 0x0000334028027816 */ /* 0x001fc60000000027 */
[----:B------:R-:W-:Y:S04]  /*161030*/  STL [R1+0x58], R37 ;  /* 0x0000582501007387 */ /* 0x000fe80000100800 */
[----:B------:R0:W-:Y:S01]  /*161040*/  STL [R1+0x4c], R2 ;  /* 0x00004c0201007387 */ /* 0x0001e20000100800 */
[----:B------:R-:W-:-:S03]  /*161050*/  SHF.R.U32.HI R44, RZ, 0x8, R44 ;  /* 0x00000008ff2c7819 */ /* 0x000fc6000001162c */
[----:B0-----:R-:W4:Y:S04]  /*161060*/  LDL.LU R2, [R1+0xb0c] ;  /* 0x000b0c0001027983 */ /* 0x001f280000300800 */
[----:B------:R-:W4:Y:S04]  /*161070*/  LDL.LU R55, [R1+0xa14] ;  /* 0x000a140001377983 */ /* 0x000f280000300800 */
[----:B------:R-:W4:Y:S01]  /*161080*/  LDL.LU R50, [R1+0xa28] ;  /* 0x000a280001327983 */ /* 0x000f220000300800 */
[----:B------:R-:W-:Y:S02]  /*161090*/  LOP3.LUT R45, R45, 0xffff, RZ, 0xc0, !PT ;  /* 0x0000ffff2d2d7812 */ /* 0x000fe400078ec0ff */
[----:B------:R-:W-:-:S02]  /*1610a0*/  LOP3.LUT R44, R44, 0xffff, RZ, 0xc0, !PT ;  /* 0x0000ffff2c2c7812 */ /* 0x000fc400078ec0ff */
[--C-:B------:R-:W-:Y:S02]  /*1610b0*/  PRMT R45, R45, 0x3340, R0.reuse ;  /* 0x000033402d2d7816 */ /* 0x100fe40000000000 */
[----:B------:R-:W-:Y:S02]  /*1610c0*/  PRMT R44, R44, 0x3340, R0 ;  /* 0x000033402c2c7816 */ /* 0x000fe40000000000 */
[----:B--2---:R-:W-:Y:S02]  /*1610d0*/  LOP3.LUT R40, R60, 0xffff, RZ, 0xc0, !PT ;  /* 0x0000ffff3c287812 */ /* 0x004fe400078ec0ff */
[----:B---3--:R-:W-:-:S05]  /*1610e0*/  IADD3 R38, P6, PT, R46, R25, RZ ;  /* 0x000000192e267210 */ /* 0x008fca0007fde0ff */
[----:B------:R-:W-:-:S05]  /*1610f0*/  IMAD.X R39, R36, 0x1, R24, P6 ;  /* 0x0000000124277824 */ /* 0x000fca00030e0618 */
[----:B------:R0:W-:Y:S04]  /*161100*/  STL.64 [R1+0x9e8], R38 ;  /* 0x0009e82601007387 */ /* 0x0001e80000100a00 */
[----:B------:R-:W2:Y:S01]  /*161110*/  LDL.LU R51, [R1+0xa10] ;  /* 0x000a100001337983 */ /* 0x000ea20000300800 */
[----:B0-----:R-:W-:-:S04]  /*161120*/  SHF.R.U32.HI R39, RZ, 0x8, R43 ;  /* 0x00000008ff277819 */ /* 0x001fc8000001162b */
[----:B------:R-:W-:-:S04]  /*161130*/  LOP3.LUT R39, R39, 0xffff, RZ, 0xc0, !PT ;  /* 0x0000ffff27277812 */ /* 0x000fc800078ec0ff */
[----:B------:R-:W-:Y:S01]  /*161140*/  PRMT R39, R39, 0x3340, R0 ;  /* 0x0000334027277816 */ /* 0x000fe20000000000 */
[----:B------:R0:W-:Y:S04]  /*161150*/  STL.64 [R1+0x8448], R24 ;  /* 0x0084481801007387 */ /* 0x0001e80000100a00 */
[----:B------:R-:W-:Y:S04]  /*161160*/  STL [R1+0x8428], R39 ;  /* 0x0084282701007387 */ /* 0x000fe80000100800 */
[----:B------:R-:W-:Y:S04]  /*161170*/  STL.64 [R1+0x8420], R44 ;  /* 0x0084202c01007387 */ /* 0x000fe80000100a00 */
[----:B------:R-:W3:Y:S01]  /*161180*/  LDL.LU R60, [R1+0x8460] ;  /* 0x00846000013c7983 */ /* 0x000ee20000300800 */
[----:B----4-:R-:W-:-:S02]  /*161190*/  LOP3.LUT R42, R59, 0xffff, RZ, 0xc0, !PT ;  /* 0x0000ffff3b2a7812 */ /* 0x010fc400078ec0ff */
[----:B------:R-:W-:Y:S02]  /*1611a0*/  LOP3.LUT R41, R61, 0xffff, RZ, 0xc0, !PT ;  /* 0x0000ffff3d297812 */ /* 0x000fe400078ec0ff */
[----:B------:R-:W-:Y:S02]  /*1611b0*/  PRMT R37, R40, 0x3340, R0 ;  /* 0x0000334028257816 */ /* 0x000fe40000000000 */
[----:B------:R-:W-:-:S04]  /*1611c0*/  PRMT R38, R42, 0x3340, R41 ;  /* 0x000033402a267816 */ /* 0x000fc80000000029 */
[----:B------:R-:W-:Y:S02]  /*1611d0*/  PRMT R37, R38, 0x5410, R37 ;  /* 0x0000541026257816 */ /* 0x000fe40000000025 */
[----:B0-----:R-:W-:Y:S02]  /*1611e0*/  IADD3 R24, P6, PT, R46, R23, RZ ;  /* 0x000000172e187210 */ /* 0x001fe40007fde0ff */
[----:B------:R-:W-:Y:S01]  /*1611f0*/  SHF.R.U32.HI R38, RZ, 0x8, R42 ;  /* 0x00000008ff267819 */ /* 0x000fe2000001162a */
[----:B------:R0:W-:Y:S02]  /*161200*/  STL [R1+0xf8], R37 ;  /* 0x0000f82501007387 */ /* 0x0001e40000100800 */
[----:B------:R-:W-:Y:S01]  /*161210*/  IMAD.X R25, R36, 0x1, R21, P6 ;  /* 0x0000000124197824 */ /* 0x000fe200030e0615 */
[----:B------:R-:W-:Y:S02]  /*161220*/  LOP3.LUT R38, R38, 0xffff, RZ, 0xc0, !PT ;  /* 0x0000ffff26267812 */ /* 0x000fe400078ec0ff */
[----:B0-----:R-:W-:-:S02]  /*161230*/  SHF.R.U32.HI R37, RZ, 0x8, R41 ;  /* 0x00000008ff257819 */ /* 0x001fc40000011629 */
[----:B------:R0:W-:Y:S02]  /*161240*/  STL.64 [R1+0xa18], R24 ;  /* 0x000a181801007387 */ /* 0x0001e40000100a00 */
[----:B------:R-:W-:Y:S02]  /*161250*/  LOP3.LUT R37, R37, 0xffff, RZ, 0xc0, !PT ;  /* 0x0000ffff25257812 */ /* 0x000fe400078ec0ff */
[----:B------:R-:W4:Y:S02]  /*161260*/  LDL.LU R58, [R1+0xaf8] ;  /* 0x000af800013a7983 */ /* 0x000f240000300800 */
[----:B0-----:R-:W-:-:S05]  /*161270*/  PRMT R24, R38, 0x3340, R37 ;  /* 0x0000334026187816 */ /* 0x001fca0000000025 */
[----:B------:R0:W-:Y:S04]  /*161280*/  STL [R1+0x54], R24 ;  /* 0x0000541801007387 */ /* 0x0001e80000100800 */
[----:B------:R-:W4:Y:S04]  /*161290*/  LDL.LU R59, [R1+0xa24] ;  /* 0x000a2400013b7983 */ /* 0x000f280000300800 */
[----:B------:R-:W4:Y:S01]  /*1612a0*/  LDL.LU R61, [R1+0xa2c] ;  /* 0x000a2c00013d7983 */ /* 0x000f220000300800 */
[----:B------:R-:W-:Y:S02]  /*1612b0*/  LOP3.LUT R2, R2, 0xffff, RZ, 0xc0, !PT ;  /* 0x0000ffff02027812 */ /* 0x000fe400078ec0ff */
[----:B------:R-:W-:-:S02]  /*1612c0*/  LOP3.LUT R25, R55, 0xffff, RZ, 0xc0, !PT ;  /* 0x0000ffff37197812 */ /* 0x000fc400078ec0ff */
[----:B------:R-:W-:Y:S02]  /*1612d0*/  LOP3.LUT R43, R50, 0xffff, RZ, 0xc0, !PT ;  /* 0x0000ffff322b7812 */ /* 0x000fe400078ec0ff */
[----:B------:R-:W-:Y:S02]  /*1612e0*/  SHF.R.U32.HI R42, RZ, 0x8, R40 ;  /* 0x00000008ff2a7819 */ /* 0x000fe40000011628 */
[--C-:B------:R-:W-:Y:S02]  /*1612f0*/  PRMT R37, R25, 0x3340, R0.reuse ;  /* 0x0000334019257816 */ /* 0x100fe40000000000 */
[----:B------:R-:W-:Y:S02]  /*161300*/  PRMT R38, R2, 0x3340, R43 ;  /* 0x0000334002267816 */ /* 0x000fe4000000002b */
[----:B0-----:R-:W-:Y:S02]  /*161310*/  LOP3.LUT R24, R47, 0xffff, RZ, 0xc0, !PT ;  /* 0x0000ffff2f187812 */ /* 0x001fe400078ec0ff */
[----:B------:R-:W-:Y:S01]  /*161320*/  PRMT R39, R38, 0x5410, R37 ;  /* 0x0000541026277816 */ /* 0x000fe20000000025 */
[----:B------:R-:W4:Y:S01]  /*161330*/  LDL.LU R47, [R1+0x845c] ;  /* 0x00845c00012f7983 */ /* 0x000f220000300800 */
[----:B------:R-:W-:-:S03]  /*161340*/  PRMT R37, R24, 0x3340, R0 ;  /* 0x0000334018257816 */ /* 0x000fc60000000000 */
[----:B------:R-:W-:Y:S01]  /*161350*/  STL [R1+0xfc], R39 ;  /* 0x0000fc2701007387 */ /* 0x000fe20000100800 */
[----:B------:R-:W-:-:S05]  /*161360*/  IADD3 R44, P6, PT, R46, R22, RZ ;  /* 0x000000162e2c7210 */ /* 0x000fca0007fde0ff */
[----:B------:R-:W-:Y:S01]  /*161370*/  IMAD.X R45, R36, 0x1, R20, P6 ;  /* 0x00000001242d7824 */ /* 0x000fe200030e0614 */
[----:B--2---:R-:W-:Y:S02]  /*161380*/  LOP3.LUT R41, R51, 0xffff, RZ, 0xc0, !PT ;  /* 0x0000ffff33297812 */ /* 0x004fe400078ec0ff */
[----:B---3--:R-:W-:-:S04]  /*161390*/  LOP3.LUT R40, R60, 0xffff, RZ, 0xc0, !PT ;  /* 0x0000ffff3c287812 */ /* 0x008fc800078ec0ff */
[----:B------:R-:W-:-:S04]  /*1613a0*/  PRMT R38, R41, 0x3340, R40 ;  /* 0x0000334029267816 */ /* 0x000fc80000000028 */
[----:B------:R-:W-:-:S05]  /*1613b0*/  PRMT R37, R38, 0x5410, R37 ;  /* 0x0000541026257816 */ /* 0x000fca0000000025 */
[----:B------:R0:W-:Y:S04]  /*1613c0*/  STL [R1+0x134], R37 ;  /* 0x0001342501007387 */ /* 0x0001e80000100800 */
[----:B------:R-:W2:Y:S04]  /*1613d0*/  LDL.LU R50, [R1+0xa98] ;  /* 0x000a980001327983 */ /* 0x000ea80000300800 */
[----:B------:R-:W3:Y:S01]  /*1613e0*/  LDL.LU R51, [R1+0xa48] ;  /* 0x000a480001337983 */ /* 0x000ee20000300800 */
[----:B------:R-:W-:Y:S02]  /*1613f0*/  SHF.R.U32.HI R38, RZ, 0x8, R41 ;  /* 0x00000008ff267819 */ /* 0x000fe40000011629 */
[----:B0-----:R-:W-:-:S02]  /*161400*/  SHF.R.U32.HI R37, RZ, 0x8, R40 ;  /* 0x00000008ff257819 */ /* 0x001fc40000011628 */
[----:B------:R-:W-:Y:S02]  /*161410*/  SHF.R.U32.HI R41, RZ, 0x8, R2 ;  /* 0x00000008ff297819 */ /* 0x000fe40000011602 */
[----:B------:R-:W-:Y:S02]  /*161420*/  SHF.R.U32.HI R40, RZ, 0x8, R43 ;  /* 0x00000008ff287819 */ /* 0x000fe4000001162b */
[----:B------:R-:W-:Y:S02]  /*161430*/  LOP3.LUT R38, R38, 0xffff, RZ, 0xc0, !PT ;  /* 0x0000ffff26267812 */ /* 0x000fe400078ec0ff */
[----:B------:R-:W-:Y:S02]  /*161440*/  LOP3.LUT R37, R37, 0xffff, RZ, 0xc0, !PT ;  /* 0x0000ffff25257812 */ /* 0x000fe400078ec0ff */
[----:B------:R-:W-:Y:S02]  /*161450*/  LOP3.LUT R41, R41, 0xffff, RZ, 0xc0, !PT ;  /* 0x0000ffff29297812 */ /* 0x000fe400078ec0ff */
[----:B------:R-:W-:-:S02]  /*161460*/  LOP3.LUT R40, R40, 0xffff, RZ, 0xc0, !PT ;  /* 0x0000ffff28287812 */ /* 0x000fc400078ec0ff */
[----:B------:R-:W-:Y:S02]  /*161470*/  PRMT R60, R38, 0x3340, R37 ;  /* 0x00003340263c7816 */ /* 0x000fe40000000025 */
[----:B------:R-:W-:Y:S01]  /*161480*/  PRMT R2, R41, 0x3340, R40 ;  /* 0x0000334029027816 */ /* 0x000fe20000000028 */
[----:B------:R-:W-:Y:S01]  /*161490*/  STL.64 [R1+0xa10], R44 ;  /* 0x000a102c01007387 */ /* 0x000fe20000100a00 */
[----:B----4-:R-:W-:-:S03]  /*1614a0*/  LOP3.LUT R41, R58, 0xffff, RZ, 0xc0, !PT ;  /* 0x0000ffff3a297812 */ /* 0x010fc600078ec0ff */
[----:B------:R-:W-:Y:S04]  /*1614b0*/  STL [R1+0x83fc], R60 ;  /* 0x0083fc3c01007387 */ /* 0x000fe80000100800 */
[----:B------:R0:W-:Y:S01]  /*1614c0*/  STL [R1+0x5c], R2 ;  /* 0x00005c0201007387 */ /* 0x0001e20000100800 */
[----:B------:R-:W-:Y:S02]  /*1614d0*/  LOP3.LUT R40, R61, 0xffff, RZ, 0xc0, !PT ;  /* 0x0000ffff3d287812 */ /* 0x000fe400078ec0ff */
[----:B0-----:R-:W-:Y:S02]  /*1614e0*/  LOP3.LUT R2, R59, 0xffff, RZ, 0xc0, !PT ;  /* 0x0000ffff3b027812 */ /* 0x001fe400078ec0ff */
[----:B------:R-:W-:Y:S02]  /*1614f0*/  PRMT R38, R41, 0x3340, R40 ;  /* 0x0000334029267816 */ /* 0x000fe40000000028 */
[----:B------:R-:W-:-:S04]  /*161500*/  PRMT R37, R2, 0x3340, R0 ;  /* 0x0000334002257816 */ /* 0x000fc80000000000 */
[----:B------:R-:W-:-:S05]  /*161510*/  PRMT R37, R38, 0x5410, R37 ;  /* 0x0000541026257816 */ /* 0x000fca0000000025 */
[----:B------:R0:W-:Y:S04]  /*161520*/  STL [R1+0x100], R37 ;  /* 0x0001002501007387 */ /* 0x0001e80000100800 */
[----:B------:R-:W4:Y:S04]  /*161530*/  LDL.LU R58, [R1+0x2b08] ;  /* 0x002b0800013a7983 */ /* 0x000f280000300800 */
[----:B------:R-:W4:Y:S01]  /*161540*/  LDL.LU R59, [R1+0x2b04] ;  /* 0x002b0400013b7983 */ /* 0x000f220000300800 */
[----:B------:R-:W-:Y:S02]  /*161550*/  SHF.R.U32.HI R41, RZ, 0x8, R41 ;  /* 0x00000008ff297819 */ /* 0x000fe40000011629 */
[----:B0-----:R-:W-:-:S02]  /*161560*/  SHF.R.U32.HI R37, RZ, 0x8, R40 ;  /* 0x00000008ff257819 */ /* 0x001fc40000011628 */
[----:B------:R-:W-:Y:S02]  /*161570*/  IADD3 R44, P6, PT, R46, R19, RZ ;  /* 0x000000132e2c7210 */ /* 0x000fe40007fde0ff */
[----:B------:R-:W-:Y:S02]  /*161580*/  LOP3.LUT R40, R41, 0xffff, RZ, 0xc0, !PT ;  /* 0x0000ffff29287812 */ /* 0x000fe400078ec0ff */
[----:B------:R-:W-:Y:S01]  /*161590*/  LOP3.LUT R37, R37, 0xffff, RZ, 0xc0, !PT ;  /* 0x0000ffff25257812 */ /* 0x000fe200078ec0ff */
[----:B------:R-:W-:Y:S01]  /*1615a0*/  IMAD.X R45, R36, 0x1, R17, P6 ;  /* 0x00000001242d7824 */ /* 0x000fe200030e0611 */
[----:B------:R-:W-:Y:S02]  /*1615b0*/  SHF.R.U32.HI R38, RZ, 0x8, R25 ;  /* 0x00000008ff267819 */ /* 0x000fe40000011619 */
[----:B------:R-:W-:Y:S02]  /*1615c0*/  PRMT R37, R40, 0x3340, R37 ;  /* 0x0000334028257816 */ /* 0x000fe40000000025 */
[----:B------:R-:W-:Y:S01]  /*1615d0*/  LOP3.LUT R41, R47, 0xffff, RZ, 0xc0, !PT ;  /* 0x0000ffff2f297812 */ /* 0x000fe200078ec0ff */
[----:B------:R-:W-:Y:S04]  /*1615e0*/  STL.64 [R1+0xa28], R44 ;  /* 0x000a282c01007387 */ /* 0x000fe80000100a00 */
[----:B------:R0:W-:Y:S04]  /*1615f0*/  STL [R1+0x68], R37 ;  /* 0x0000682501007387 */ /* 0x0001e80000100800 */
[----:B------:R-:W4:Y:S01]  /*161600*/  LDL.LU R47, [R1+0x8458] ;  /* 0x00845800012f7983 */ /* 0x000f220000300800 */
[----:B0-----:R-:W-:-:S03]  /*161610*/  PRMT R37, R41, 0x3340, R0 ;  /* 0x0000334029257816 */ /* 0x001fc60000000000 */
[----:B------:R0:W-:Y:S01]  /*161620*/  STL.64 [R1+0x8430], R18 ;  /* 0x0084301201007387 */ /* 0x0001e20000100a00 */
[----:B------:R-:W-:Y:S02]  /*161630*/  IADD3 R44, P6, PT, R46, R18, RZ ;  /* 0x000000122e2c7210 */ /* 0x000fe40007fde0ff */
[----:B------:R-:W-:-:S03]  /*161640*/  SHF.R.U32.HI R41, RZ, 0x8, R41 ;  /* 0x00000008ff297819 */ /* 0x000fc60000011629 */
[----:B------:R-:W-:Y:S01]  /*161650*/  IMAD.X R45, R36, 0x1, R16, P6 ;  /* 0x00000001242d7824 */ /* 0x000fe200030e0610 */
[----:B------:R-:W-:Y:S02]  /*161660*/  LOP3.LUT R41, R41, 0xffff, RZ, 0xc0, !PT ;  /* 0x0000ffff29297812 */ /* 0x000fe400078ec0ff */
[----:B0-----:R-:W-:-:S05]  /*161670*/  IADD3 R18, P6, PT, R46, R15, RZ ;  /* 0x0000000f2e127210 */ /* 0x001fca0007fde0ff */
[----:B------:R-:W-:Y:S01]  /*161680*/  IMAD.X R19, R36, 0x1, R13, P6 ;  /* 0x0000000124137824 */ /* 0x000fe200030e060d */
[----:B--2---:R-:W-:Y:S02]  /*161690*/  LOP3.LUT R25, R50, 0xffff, RZ, 0xc0, !PT ;  /* 0x0000ffff32197812 */ /* 0x004fe400078ec0ff */
[----:B---3--:R-:W-:-:S04]  /*1616a0*/  LOP3.LUT R43, R51, 0xffff, RZ, 0xc0, !PT ;  /* 0x0000ffff332b7812 */ /* 0x008fc800078ec0ff */
[----:B------:R-:W-:-:S04]  /*1616b0*/  PRMT R40, R25, 0x3340, R43 ;  /* 0x0000334019287816 */ /* 0x000fc8000000002b */
[----:B------:R-:W-:-:S05]  /*1616c0*/  PRMT R37, R40, 0x5410, R37 ;  /* 0x0000541028257816 */ /* 0x000fca0000000025 */
[----:B------:R0:W-:Y:S01]  /*1616d0*/  STL [R1+0x104], R37 ;  /* 0x0001042501007387 */ /* 0x0001e20000100800 */
[----:B------:R-:W-:-:S03]  /*1616e0*/  SHF.R.U32.HI R40, RZ, 0x8, R25 ;  /* 0x00000008ff287819 */ /* 0x000fc60000011619 */
[----:B------:R-:W2:Y:S04]  /*1616f0*/  LDL.LU R61, [R1+0x2b10] ;  /* 0x002b1000013d7983 */ /* 0x000ea80000300800 */
[----:B------:R-:W3:Y:S01]  /*161700*/  LDL.LU R50, [R1+0x2b0c] ;  /* 0x002b0c0001327983 */ /* 0x000ee20000300800 */
[----:B0-----:R-:W-:-:S03]  /*161710*/  SHF.R.U32.HI R37, RZ, 0x8, R43 ;  /* 0x00000008ff257819 */ /* 0x001fc6000001162b */
[----:B------:R-:W3:Y:S01]  /*161720*/  LDL.LU R51, [R1+0x2b14] ;  /* 0x002b140001337983 */ /* 0x000ee20000300800 */
[----:B------:R-:W-:Y:S02]  /*161730*/  LOP3.LUT R40, R40, 0xffff, RZ, 0xc0, !PT ;  /* 0x0000ffff28287812 */ /* 0x000fe400078ec0ff */
[----:B------:R-:W-:-:S04]  /*161740*/  LOP3.LUT R37, R37, 0xffff, RZ, 0xc0, !PT ;  /* 0x0000ffff25257812 */ /* 0x000fc800078ec0ff */
[----:B------:R-:W-:Y:S01]  /*161750*/  PRMT R25, R40, 0x3340, R37 ;  /* 0x0000334028197816 */ /* 0x000fe20000000025 */
[----:B------:R-:W-:Y:S01]  /*161760*/  STL.64 [R1+0xa20], R44 ;  /* 0x000a202c01007387 */ /* 0x000fe20000100a00 */
[----:B------:R-:W-:-:S03]  /*161770*/  PRMT R37, R41, 0x3340, R0 ;  /* 0x0000334029257816 */ /* 0x000fc60000000000 */
[----:B------:R0:W-:Y:S01]  /*161780*/  STL [R1+0x50], R25 ;  /* 0x0000501901007387 */ /* 0x0001e20000100800 */
[----:B------:R-:W-:-:S03]  /*161790*/  SHF.R.U32.HI R41, RZ, 0x8, R2 ;  /* 0x00000008ff297819 */ /* 0x000fc60000011602 */
[----:B0-----:R-:W3:Y:S04]  /*1617a0*/  LDL.LU R25, [R1+0x2b2c] ;  /* 0x002b2c0001197983 */ /* 0x001ee80000300800 */
[----:B------:R0:W-:Y:S04]  /*1617b0*/  STL.64 [R1+0xa50], R18 ;  /* 0x000a501201007387 */ /* 0x0001e80000100a00 */
[----:B------:R-:W3:Y:S01]  /*1617c0*/  LDL.LU R2, [R1+0x2b1c] ;  /* 0x002b1c0001027983 */ /* 0x000ee20000300800 */
[----:B----4-:R-:W-:-:S03]  /*1617d0*/  SHF.R.U32.HI R43, RZ, 0x8, R58 ;  /* 0x00000008ff2b7819 */ /* 0x010fc6000001163a */
[----:B------:R-:W4:Y:S01]  /*1617e0*/  LDL.LU R57, [R1+0x2b18] ;  /* 0x002b180001397983 */ /* 0x000f220000300800 */
[----:B------:R-:W-:Y:S02]  /*1617f0*/  SHF.R.U32.HI R40, RZ, 0x8, R59 ;  /* 0x00000008ff287819 */ /* 0x000fe4000001163b */
[----:B------:R-:W-:Y:S01]  /*161800*/  LOP3.LUT R43, R43, 0xffff, RZ, 0xc0, !PT ;  /* 0x0000ffff2b2b7812 */ /* 0x000fe200078ec0ff */
[----:B------:R-:W4:Y:S01]  /*161810*/  LDL.LU R55, [R1+0x2b24] ;  /* 0x002b240001377983 */ /* 0x000f220000300800 */
[----:B------:R-:W-:-:S03]  /*161820*/  LOP3.LUT R40, R40, 0xffff, RZ, 0xc0, !PT ;  /* 0x0000ffff28287812 */ /* 0x000fc600078ec0ff */
[----:B------:R-:W4:Y:S01]  /*161830*/  LDL.LU R58, [R1+0x2b20] ;  /* 0x002b2000013a7983 */ /* 0x000f220000300800 */
[----:B0-----:R-:W-:-:S05]  /*161840*/  PRMT R18, R43, 0x3340, R40 ;  /* 0x000033402b127816 */ /* 0x001fca0000000028 */
[----:B------:R0:W-:Y:S04]  /*161850*/  STL [R1+0x70], R18 ;  /* 0x0000701201007387 */ /* 0x0001e80000100800 */
[----:B------:R-:W4:Y:S04]  /*161860*/  LDL.LU R59, [R1+0x2b28] ;  /* 0x002b2800013b7983 */ /* 0x000f280000300800 */
[----:B------:R1:W-:Y:S01]  /*161870*/  STL.64 [R1+0x8418], R14 ;  /* 0x0084180e01007387 */ /* 0x0003e20000100a00 */
[----:B0-----:R-:W-:Y:S02]  /*161880*/  IADD3 R18, P6, PT, R46, R14, RZ ;  /* 0x0000000e2e127210 */ /* 0x001fe40007fde0ff */
[----:B------:R-:W-:-:S03]  /*161890*/  LOP3.LUT R41, R41, 0xffff, RZ, 0xc0, !PT ;  /* 0x0000ffff29297812 */ /* 0x000fc600078ec0ff */
[----:B------:R-:W-:Y:S01]  /*1618a0*/  IMAD.X R19, R36, 0x1, R12, P6 ;  /* 0x0000000124137824 */ /* 0x000fe200030e060c */
[----:B------:R-:W-:-:S04]  /*1618b0*/  PRMT R41, R41, 0x3340, R0 ;  /* 0x0000334029297816 */ /* 0x000fc80000000000 */
[----:B------:R-:W-:Y:S01]  /*1618c0*/  STL.64 [R1+0xa48], R18 ;  /* 0x000a481201007387 */ /* 0x000fe20000100a00 */
[----:B--2---:R-:W-:Y:S02]  /*1618d0*/  SHF.R.U32.HI R43, RZ, 0x8, R61 ;  /* 0x00000008ff2b7819 */ /* 0x004fe4000001163d */
[----:B---3--:R-:W-:Y:S02]  /*1618e0*/  SHF.R.U32.HI R40, RZ, 0x8, R50 ;  /* 0x00000008ff287819 */ /* 0x008fe40000011632 */
[----:B------:R-:W-:Y:S02]  /*1618f0*/  LOP3.LUT R43, R43, 0xffff, RZ, 0xc0, !PT ;  /* 0x0000ffff2b2b7812 */ /* 0x000fe400078ec0ff */
[----:B-1----:R-:W-:Y:S02]  /*161900*/  SHF.R.U32.HI R14, RZ, 0x8, R51 ;  /* 0x00000008ff0e7819 */ /* 0x002fe40000011633 */
[----:B------:R-:W-:Y:S02]  /*161910*/  LOP3.LUT R40, R40, 0xffff, RZ, 0xc0, !PT ;  /* 0x0000ffff28287812 */ /* 0x000fe400078ec0ff */
[----:B------:R-:W-:-:S02]  /*161920*/  LOP3.LUT R14, R14, 0xffff, RZ, 0xc0, !PT ;  /* 0x0000ffff0e0e7812 */ /* 0x000fc400078ec0ff */
[----:B------:R-:W-:Y:S02]  /*161930*/  PRMT R15, R43, 0x3340, R40 ;  /* 0x000033402b0f7816 */ /* 0x000fe40000000028 */
[----:B------:R-:W-:Y:S02]  /*161940*/  PRMT R40, R14, 0x3340, R0 ;  /* 0x000033400e287816 */ /* 0x000fe40000000000 */
[----:B------:R-:W-:Y:S01]  /*161950*/  IADD3 R14, P6, PT, R46, R11, RZ ;  /* 0x0000000b2e0e7210 */ /* 0x000fe20007fde0ff */
[----:B------:R0:W-:Y:S04]  /*161960*/  STL [R1+0x64], R15 ;  /* 0x0000640f01007387 */ /* 0x0001e80000100800 */
[----:B------:R-:W2:Y:S04]  /*161970*/  LDL.LU R61, [R1+0x2b30] ;  /* 0x002b3000013d7983 */ /* 0x000ea80000300800 */
[----:B------:R-:W3:Y:S01]  /*161980*/  LDL.LU R50, [R1+0xab8] ;  /* 0x000ab80001327983 */ /* 0x000ee20000300800 */
[----:B------:R-:W-:-:S03]  /*161990*/  SHF.R.U32.HI R43, RZ, 0x8, R25 ;  /* 0x00000008ff2b7819 */ /* 0x000fc60000011619 */
[----:B------:R-:W2:Y:S01]  /*1619a0*/  LDL.LU R51, [R1+0xa90] ;  /* 0x000a900001337983 */ /* 0x000ea20000300800 */
[----:B0-----:R-:W-:-:S03]  /*1619b0*/  IMAD.X R15, R36, 0x1, R10, P6 ;  /* 0x00000001240f7824 */ /* 0x001fc600030e060a */
[----:B------:R-:W-:Y:S01]  /*1619c0*/  STL.64 [R1+0x8408], R40 ;  /* 0x0084082801007387 */ /* 0x000fe20000100a00 */
[----:B------:R-:W-:Y:S02]  /*1619d0*/  LOP3.LUT R43, R43, 0xffff, RZ, 0xc0, !PT ;  /* 0x0000ffff2b2b7812 */ /* 0x000fe400078ec0ff */
[----:B------:R-:W-:Y:S01]  /*1619e0*/  SHF.R.U32.HI R2, RZ, 0x8, R2 ;  /* 0x00000008ff027819 */ /* 0x000fe20000011602 */
[----:B------:R4:W-:Y:S03]  /*1619f0*/  STL.64 [R1+0x8410], R10 ;  /* 0x0084100a01007387 */ /* 0x0009e60000100a00 */
[----:B------:R-:W-:Y:S01]  /*161a00*/  LOP3.LUT R2, R2, 0xffff, RZ, 0xc0, !PT ;  /* 0x0000ffff02027812 */ /* 0x000fe200078ec0ff */
[----:B------:R0:W-:Y:S01]  /*161a10*/  STL.64 [R1+0xa78], R14 ;  /* 0x000a780e01007387 */ /* 0x0001e20000100a00 */
[----:B----4-:R-:W-:-:S04]  /*161a20*/  SHF.R.U32.HI R10, RZ, 0x8, R57 ;  /* 0x00000008ff0a7819 */ /* 0x010fc80000011639 */
[----:B------:R-:W-:Y:S02]  /*161a30*/  LOP3.LUT R10, R10, 0xffff, RZ, 0xc0, !PT ;  /* 0x0000ffff0a0a7812 */ /* 0x000fe400078ec0ff */
[----:B0-----:R-:W-:Y:S02]  /*161a40*/  PRMT R14, R43, 0x3340, R0 ;  /* 0x000033402b0e7816 */ /* 0x001fe40000000000 */
[----:B------:R-:W-:Y:S02]  /*161a50*/  PRMT R57, R2, 0x3340, R10 ;  /* 0x0000334002397816 */ /* 0x000fe4000000000a */
[----:B------:R-:W-:Y:S01]  /*161a60*/  IADD3 R10, P6, PT, R46, R9, RZ ;  /* 0x000000092e0a7210 */ /* 0x000fe20007fde0ff */
[----:B------:R-:W-:Y:S01]  /*161a70*/  STL [R1+0x8], R14 ;  /* 0x0000080e01007387 */ /* 0x000fe20000100800 */
[----:B------:R-:W-:-:S03]  /*161a80*/  SHF.R.U32.HI R43, RZ, 0x8, R55 ;  /* 0x00000008ff2b7819 */ /* 0x000fc60000011637 */
[----:B------:R0:W-:Y:S01]  /*161a90*/  STL.64 [R1+0x8400], R8 ;  /* 0x0084000801007387 */ /* 0x0001e20000100a00 */
[----:B------:R-:W-:Y:S01]  /*161aa0*/  IMAD.X R11, R36, 0x1, R8, P6 ;  /* 0x00000001240b7824 */ /* 0x000fe200030e0608 */
[----:B------:R-:W-:Y:S02]  /*161ab0*/  SHF.R.U32.HI R2, RZ, 0x8, R59 ;  /* 0x00000008ff027819 */ /* 0x000fe4000001163b */
[----:B0-----:R-:W-:Y:S02]  /*161ac0*/  SHF.R.U32.HI R9, RZ, 0x8, R58 ;  /* 0x00000008ff097819 */ /* 0x001fe4000001163a */
[----:B------:R-:W-:Y:S02]  /*161ad0*/  LOP3.LUT R8, R43, 0xffff, RZ, 0xc0, !PT ;  /* 0x0000ffff2b087812 */ /* 0x000fe400078ec0ff */
[----:B------:R-:W-:Y:S02]  /*161ae0*/  LOP3.LUT R43, R9, 0xffff, RZ, 0xc0, !PT ;  /* 0x0000ffff092b7812 */ /* 0x000fe400078ec0ff */
[----:B------:R-:W-:-:S02]  /*161af0*/  LOP3.LUT R2, R2, 0xffff, RZ, 0xc0, !PT ;  /* 0x0000ffff02027812 */ /* 0x000fc400078ec0ff */
[----:B------:R-:W-:Y:S02]  /*161b00*/  PRMT R60, R8, 0x3340, R43 ;  /* 0x00003340083c7816 */ /* 0x000fe4000000002b */
[----:B------:R-:W-:Y:S02]  /*161b10*/  IADD3 R8, P6, PT, R46, R7, RZ ;  /* 0x000000072e087210 */ /* 0x000fe40007fde0ff */
[----:B------:R-:W-:-:S03]  /*161b20*/  PRMT R2, R2, 0x3340, R0 ;  /* 0x0000334002027816 */ /* 0x000fc60000000000 */
[----:B------:R-:W-:Y:S01]  /*161b30*/  IMAD.X R9, R36, 0x1, R6, P6 ;  /* 0x0000000124097824 */ /* 0x000fe200030e0606 */
[----:B------:R-:W-:Y:S04]  /*161b40*/  STL.64 [R1+0xaa0], R10 ;  /* 0x000aa00a01007387 */ /* 0x000fe80000100a00 */
[----:B------:R-:W-:Y:S04]  /*161b50*/  STL [R1+0x4], R2 ;  /* 0x0000040201007387 */ /* 0x000fe80000100800 */
[----:B------:R0:W-:Y:S02]  /*161b60*/  STL.64 [R1+0xa98], R8 ;  /* 0x000a980801007387 */ /* 0x0001e40000100a00 */
[----:B0-----:R-:W-:-:S05]  /*161b70*/  IADD3 R8, P6, PT, R46, R5, RZ ;  /* 0x000000052e087210 */ /* 0x001fca0007fde0ff */
[----:B------:R-:W-:-:S05]  /*161b80*/  IMAD.X R9, R36, 0x1, R4, P6 ;  /* 0x0000000124097824 */ /* 0x000fca00030e0604 */
[----:B------:R0:W-:Y:S02]  /*161b90*/  STL.64 [R1+0xaa8], R8 ;  /* 0x000aa80801007387 */ /* 0x0001e40000100a00 */
[----:B0-----:R-:W-:Y:S02]  /*161ba0*/  LOP3.LUT R8, R47, 0xffff, RZ, 0xc0, !PT ;  /* 0x0000ffff2f087812 */ /* 0x001fe400078ec0ff */
[----:B------:R-:W4:Y:S01]  /*161bb0*/  LDL.LU R47, [R1+0x8454] ;  /* 0x00845400012f7983 */ /* 0x000f220000300800 */
[----:B---3--:R-:W-:Y:S02]  /*161bc0*/  LOP3.LUT R9, R50, 0xffff, RZ, 0xc0, !PT ;  /* 0x0000ffff32097812 */ /* 0x008fe400078ec0ff */
[----:B--2---:R-:W-:Y:S02]  /*161bd0*/  LOP3.LUT R2, R51, 0xffff, RZ, 0xc0, !PT ;  /* 0x0000ffff33027812 */ /* 0x004fe400078ec0ff */
[----:B------:R-:W-:Y:S02]  /*161be0*/  PRMT R43, R9, 0x3340, R8 ;  /* 0x00003340092b7816 */ /* 0x000fe40000000008 */
[----:B------:R-:W-:-:S02]  /*161bf0*/  PRMT R36, R2, 0x3340, R0 ;  /* 0x0000334002247816 */ /* 0x000fc40000000000 */
[----:B------:R-:W-:Y:S02]  /*161c00*/  SHF.R.U32.HI R2, RZ, 0x8, R2 ;  /* 0x00000008ff027819 */ /* 0x000fe40000011602 */
[----:B------:R-:W-:Y:S02]  /*161c10*/  PRMT R10, R43, 0x5410, R36 ;  /* 0x000054102b0a7816 */ /* 0x000fe40000000024 */
[----:B------:R-:W-:Y:S02]  /*161c20*/  SHF.R.U32.HI R43, RZ, 0x8, R9 ;  /* 0x00000008ff2b7819 */ /* 0x000fe40000011609 */
[----:B------:R-:W-:Y:S02]  /*161c30*/  SHF.R.U32.HI R36, RZ, 0x8, R8 ;  /* 0x00000008ff247819 */ /* 0x000fe40000011608 */
[----:B------:R-:W-:Y:S02]  /*161c40*/  LOP3.LUT R43, R43, 0xffff, RZ, 0xc0, !PT ;  /* 0x0000ffff2b2b7812 */ /* 0x000fe400078ec0ff */
[----:B------:R-:W-:-:S02]  /*161c50*/  LOP3.LUT R36, R36, 0xffff, RZ, 0xc0, !PT ;  /* 0x0000ffff24247812 */ /* 0x000fc400078ec0ff */
[----:B------:R-:W-:Y:S02]  /*161c60*/  LOP3.LUT R8, R2, 0xffff, RZ, 0xc0, !PT ;  /* 0x0000ffff02087812 */ /* 0x000fe400078ec0ff */
[----:B------:R-:W-:Y:S02]  /*161c70*/  PRMT R2, R43, 0x3340, R36 ;  /* 0x000033402b027816 */ /* 0x000fe40000000024 */
[----:B------:R-:W-:Y:S01]  /*161c80*/  PRMT R43, R8, 0x3340, R0 ;  /* 0x00003340082b7816 */ /* 0x000fe20000000000 */
[----:B------:R-:W-:Y:S01]  /*161c90*/  STL [R1+0x130], R10 ;  /* 0x0001300a01007387 */ /* 0x000fe20000100800 */
[----:B------:R-:W-:Y:S02]  /*161ca0*/  SHF.R.U32.HI R46, RZ, 0x8, R61 ;  /* 0x00000008ff2e7819 */ /* 0x000fe4000001163d */
[----:B----4-:R-:W-:Y:S02]  /*161cb0*/  SHF.R.S32.HI R36, RZ, 0x1f, R47 ;  /* 0x0000001fff247819 */ /* 0x010fe4000001142f */
[----:B------:R-:W-:-:S05]  /*161cc0*/  IADD3 R8, P6, PT, R47, R35, RZ ;  /* 0x000000232f087210 */ /* 0x000fca0007fde0ff */
[----:B------:R-:W-:-:S05]  /*161cd0*/  IMAD.X R9, R36, 0x1, R34, P6 ;  /* 0x0000000124097824 */ /* 0x000fca00030e0622 */
[----:B------:R0:W-:Y:S02]  /*161ce0*/  STL.64 [R1+0xa90], R8 ;  /* 0x000a900801007387 */ /* 0x0001e40000100a00 */
[----:B0-----:R-:W-:Y:S02]  /*161cf0*/  SHF.R.U32.HI R8, RZ, 0x8, R49 ;  /* 0x00000008ff087819 */ /* 0x001fe40000011631 */
[----:B------:R-:W-:Y:S02]  /*161d00*/  SHF.R.U32.HI R9, RZ, 0x8, R24 ;  /* 0x00000008ff097819 */ /* 0x000fe40000011618 */
[----:B------:R-:W-:Y:S01]  /*161d10*/  LOP3.LUT R8, R8, 0xffff, RZ, 0xc0, !PT ;  /* 0x0000ffff08087812 */ /* 0x000fe200078ec0ff */
[----:B------:R-:W2:Y:S01]  /*161d20*/  LDL.LU R24, [R1+0x34] ;  /* 0x0000340001187983 */ /* 0x000ea20000300800 */
[----:B------:R-:W-:Y:S02]  /*161d30*/  LOP3.LUT R9, R9, 0xffff, RZ, 0xc0, !PT ;  /* 0x0000ffff09097812 */ /* 0x000fe400078ec0ff */
[----:B------:R-:W-:Y:S01]  /*161d40*/  PRMT R61, R8, 0x3340, R0 ;  /* 0x00003340083d7816 */ /* 0x000fe20000000000 */
[----:B------:R-:W3:Y:S01]  /*161d50*/  LDL.LU R25, [R1+0x24] ;  /* 0x0000240001197983 */ /* 0x000ee20000300800 */
[----:B------:R-:W-:-:S02]  /*161d60*/  IADD3 R8, P6, PT, R47, R33, RZ ;  /* 0x000000212f087210 */ /* 0x000fc40007fde0ff */
[----:B------:R-:W-:Y:S01]  /*161d70*/  PRMT R49, R9, 0x3340, R0 ;  /* 0x0000334009317816 */ /* 0x000fe20000000000 */
[----:B------:R-:W4:Y:S02]  /*161d80*/  LDL.LU R11, [R1+0x38] ;  /* 0x00003800010b7983 */ /* 0x000f240000300800 */
[----:B------:R-:W-:Y:S02]  /*161d90*/  IMAD.X R9, R36, 0x1, R31, P6 ;  /* 0x0000000124097824 */ /* 0x000fe400030e061f */
[----:B------:R-:W2:Y:S04]  /*161da0*/  LDL.LU R40, [R1+0x48] ;  /* 0x0000480001287983 */ /* 0x000ea80000300800 */
[----:B------:R-:W2:Y:S04]  /*161db0*/  LDL.LU R50, [R1+0xa4] ;  /* 0x0000a40001327983 */ /* 0x000ea80000300800 */
[----:B------:R-:W2:Y:S04]  /*161dc0*/  LDL.LU R41, [R1+0x44] ;  /* 0x0000440001297983 */ /* 0x000ea80000300800 */
[----:B------:R0:W-:Y:S04]  /*161dd0*/  STL.64 [R1+0xac0], R8 ;  /* 0x000ac00801007387 */ /* 0x0001e80000100a00 */
[----:B0-----:R-:W2:Y:S01]  /*161de0*/  LDL.LU R9, [R1+0x40] ;  /* 0x0000400001097983 */ /* 0x001ea20000300800 */
[----:B------:R-:W-:-:S03]  /*161df0*/  SHF.R.U32.HI R8, RZ, 0x8, R53 ;  /* 0x00000008ff087819 */ /* 0x000fc60000011635 */
[----:B------:R-:W2:Y:S04]  /*161e00*/  LDL.LU R55, [R1+0x9c] ;  /* 0x00009c0001377983 */ /* 0x000ea80000300800 */
[----:B------:R-:W2:Y:S01]  /*161e10*/  LDL.LU R53, [R1+0x8450] ;  /* 0x0084500001357983 */ /* 0x000ea20000300800 */
[----:B------:R-:W-:Y:S02]  /*161e20*/  IADD3 R14, P6, PT, R47, R32, RZ ;  /* 0x000000202f0e7210 */ /* 0x000fe40007fde0ff */
[----:B------:R-:W-:Y:S01]  /*161e30*/  SHF.R.U32.HI R3, RZ, 0x8, R3 ;  /* 0x00000008ff037819 */ /* 0x000fe20000011603 */
[----:B------:R-:W2:Y:S02]  /*161e40*/  LDL.LU R58, [R1+0x3c] ;  /* 0x00003c00013a7983 */ /* 0x000ea40000300800 */
[----:B------:R-:W-:-:S02]  /*161e50*/  IMAD.X R15, R36, 0x1, R30, P6 ;  /* 0x00000001240f7824 */ /* 0x000fc400030e061e */
[----:B------:R-:W2:Y:S01]  /*161e60*/  LDL.LU R59, [R1+0x30] ;  /* 0x00003000013b7983 */ /* 0x000ea20000300800 */
[----:B------:R-:W-:-:S03]  /*161e70*/  LOP3.LUT R42, R42, 0xffff, RZ, 0xc0, !PT ;  /* 0x0000ffff2a2a7812 */ /* 0x000fc600078ec0ff */
[----:B------:R-:W2:Y:S01]  /*161e80*/  LDL.LU R18, [R1+0x2c] ;  /* 0x00002c0001127983 */ /* 0x000ea20000300800 */
[----:B------:R-:W-:-:S03]  /*161e90*/  LOP3.LUT R38, R38, 0xffff, RZ, 0xc0, !PT ;  /* 0x0000ffff26267812 */ /* 0x000fc600078ec0ff */
[----:B------:R-:W2:Y:S01]  /*161ea0*/  LDL.LU R19, [R1+0x20] ;  /* 0x0000200001137983 */ /* 0x000ea20000300800 */
[----:B------:R-:W-:Y:S02]  /*161eb0*/  LOP3.LUT R46, R46, 0xffff, RZ, 0xc0, !PT ;  /* 0x0000ffff2e2e7812 */ /* 0x000fe400078ec0ff */
[----:B------:R-:W-:Y:S01]  /*161ec0*/  LOP3.LUT R3, R3, 0xffff, RZ, 0xc0, !PT ;  /* 0x0000ffff03037812 */ /* 0x000fe200078ec0ff */
[----:B------:R-:W-:Y:S01]  /*161ed0*/  STL [R1+0x838c], R0 ;  /* 0x00838c0001007387 */ /* 0x000fe20000100800 */
[----:B------:R-:W-:-:S03]  /*161ee0*/  LOP3.LUT R8, R8, 0xffff, RZ, 0xc0, !PT ;  /* 0x0000ffff08087812 */ /* 0x000fc600078ec0ff */
[----:B------:R-:W2:Y:S01]  /*161ef0*/  LDL.LU R39, [R1+0xc] ;  /* 0x00000c0001277983 */ /* 0x000ea20000300800 */
[----:B------:R-:W-:-:S03]  /*161f00*/  IMAD.MOV.U32 R51, RZ, RZ, R56 ;  /* 0x000000ffff337224 */ /* 0x000fc600078e0038 */
[----:B------:R-:W2:Y:S01]  /*161f10*/  LDL.LU R44, [R1] ;  /* 0x00000000012c7983 */ /* 0x000ea20000300800 */
[----:B------:R-:W-:-:S03]  /*161f20*/  PRMT R42, R42, 0x3340, R0 ;  /* 0x000033402a2a7816 */ /* 0x000fc60000000000 */
[----:B------:R-:W2:Y:S01]  /*161f30*/  LDL.LU R45, [R1+0x6c] ;  /* 0x00006c00012d7983 */ /* 0x000ea20000300800 */
[--C-:B------:R-:W-:Y:S02]  /*161f40*/  PRMT R38, R38, 0x3340, R0.reuse ;  /* 0x0000334026267816 */ /* 0x100fe40000000000 */
[--C-:B------:R-:W-:Y:S01]  /*161f50*/  PRMT R46, R46, 0x3340, R0.reuse ;  /* 0x000033402e2e7816 */ /* 0x100fe20000000000 */
[----:B------:R0:W-:Y:S01]  /*161f60*/  STL.64 [R1+0xab8], R14 ;  /* 0x000ab80e01007387 */ /* 0x0001e20000100a00 */
[--C-:B------:R-:W-:Y:S02]  /*161f70*/  PRMT R3, R3, 0x3340, R0.reuse ;  /* 0x0000334003037816 */ /* 0x100fe40000000000 */
[----:B------:R-:W-:Y:S01]  /*161f80*/  PRMT R56, R8, 0x3340, R0 ;  /* 0x0000334008387816 */ /* 0x000fe20000000000 */
[----:B0-----:R-:W2:Y:S04]  /*161f90*/  LDL.LU R14, [R1+0x60] ;  /* 0x00006000010e7983 */ /* 0x001ea80000300800 */
[----:B------:R-:W2:Y:S01]  /*161fa0*/  LDL.LU R15, [R1+0x4c] ;  /* 0x00004c00010f7983 */ /* 0x000ea20000300800 */
[----:B---3--:R-:W-:-:S02]  /*161fb0*/  PRMT R54, R54, 0x5410, R25 ;  /* 0x0000541036367816 */ /* 0x008fc40000000019 */
[----:B----4-:R-:W-:Y:S01]  /*161fc0*/  PRMT R52, R52, 0x5410, R11 ;  /* 0x0000541034347816 */ /* 0x010fe2000000000b */
[----:B------:R-:W-:Y:S01]  /*161fd0*/  IMAD.MOV.U32 R11, RZ, RZ, R51 ;  /* 0x000000ffff0b7224 */ /* 0x000fe200078e0033 */
[----:B--2---:R-:W-:Y:S02]  /*161fe0*/  PRMT R0, R50, 0x5410, R40 ;  /* 0x0000541032007816 */ /* 0x004fe40000000028 */
[----:B------:R-:W-:Y:S02]  /*161ff0*/  PRMT R53, R53, 0x5410, R24 ;  /* 0x0000541035357816 */ /* 0x000fe40000000018 */
[----:B------:R-:W-:-:S05]  /*162000*/  IADD3 R24, P6, PT, R47, R29, RZ ;  /* 0x0000001d2f187210 */ /* 0x000fca0007fde0ff */
[----:B------:R-:W-:Y:S01]  /*162010*/  IMAD.X R25, R36, 0x1, R27, P6 ;  /* 0x0000000124197824 */ /* 0x000fe200030e061b */
[----:B------:R-:W-:-:S04]  /*162020*/  IADD3 R50, P6, PT, R47, R28, RZ ;  /* 0x0000001c2f327210 */ /* 0x000fc80007fde0ff */
[----:B------:R0:W-:Y:S01]  /*162030*/  STL.64 [R1+0xae0], R24 ;  /* 0x000ae01801007387 */ /* 0x0001e20000100a00 */
[----:B------:R-:W-:-:S03]  /*162040*/  IMAD.X R51, R36, 0x1, R26, P6 ;  /* 0x0000000124337824 */ /* 0x000fc600030e061a */
[----:B0-----:R-:W2:Y:S04]  /*162050*/  LDL.LU.64 R24, [R1+0x8448] ;  /* 0x0084480001187983 */ /* 0x001ea80000300a00 */
[----:B------:R-:W3:Y:S04]  /*162060*/  LDL.LU R10, [R1+0x54] ;  /* 0x00005400010a7983 */ /* 0x000ee80000300800 */
[----:B------:R0:W-:Y:S04]  /*162070*/  STL.64 [R1+0xad8], R50 ;  /* 0x000ad83201007387 */ /* 0x0001e80000100a00 */
[----:B0-----:R-:W4:Y:S01]  /*162080*/  LDL.LU.64 R50, [R1+0x8440] ;  /* 0x0084400001327983 */ /* 0x001f220000300a00 */
[----:B------:R-:W-:-:S02]  /*162090*/  PRMT R55, R55, 0x5410, R9 ;  /* 0x0000541037377816 */ /* 0x000fc40000000009 */
[----:B------:R-:W-:Y:S01]  /*1620a0*/  PRMT R48, R48, 0x5410, R58 ;  /* 0x0000541030307816 */ /* 0x000fe2000000003a */
[----:B------:R-:W3:Y:S01]  /*1620b0*/  LDL.LU R40, [R1+0x5c] ;  /* 0x00005c0001287983 */ /* 0x000ee20000300800 */
[----:B--2---:R-:W-:-:S05]  /*1620c0*/  IADD3 R8, P6, PT, R47, R25, RZ ;  /* 0x000000192f087210 */ /* 0x004fca0007fde0ff */
[----:B------:R-:W-:Y:S01]  /*1620d0*/  IMAD.X R9, R36, 0x1, R24, P6 ;  /* 0x0000000124097824 */ /* 0x000fe200030e0618 */
[----:B------:R-:W-:Y:S02]  /*1620e0*/  IADD3 R58, P6, PT, R47, R23, RZ ;  /* 0x000000172f3a7210 */ /* 0x000fe40007fde0ff */
[----:B----4-:R-:W-:-:S03]  /*1620f0*/  PRMT R51, R51, 0x5410, R59 ;  /* 0x0000541033337816 */ /* 0x010fc6000000003b */
[----:B------:R-:W-:Y:S01]  /*162100*/  IMAD.X R59, R36, 0x1, R21, P6 ;  /* 0x00000001243b7824 */ /* 0x000fe200030e0615 */
[----:B------:R-:W-:Y:S02]  /*162110*/  PRMT R50, R50, 0x5410, R41 ;  /* 0x0000541032327816 */ /* 0x000fe40000000029 */
[----:B------:R-:W2:Y:S04]  /*162120*/  LDL.LU R41, [R1+0x50] ;  /* 0x0000500001297983 */ /* 0x000ea80000300800 */
[----:B------:R0:W-:Y:S04]  /*162130*/  STL.64 [R1+0xb08], R8 ;  /* 0x000b080801007387 */ /* 0x0001e80000100a00 */
[----:B0-----:R-:W4:Y:S04]  /*162140*/  LDL.LU R8, [R1+0x68] ;  /* 0x0000680001087983 */ /* 0x001f280000300800 */
[----:B------:R-:W2:Y:S04]  /*162150*/  LDL.LU R9, [R1+0x64] ;  /* 0x0000640001097983 */ /* 0x000ea80000300800 */
[----:B------:R0:W-:Y:S04]  /*162160*/  STL.64 [R1+0xaf8], R58 ;  /* 0x000af83a01007387 */ /* 0x0001e80000100a00 */
[----:B0-----:R-:W2:Y:S04]  /*162170*/  LDL.LU.64 R58, [R1+0x8438] ;  /* 0x00843800013a7983 */ /* 0x001ea80000300a00 */
[----:B------:R0:W-:Y:S01]  /*162180*/  STL [R1+0x83d0], R22 ;  /* 0x0083d01601007387 */ /* 0x0001e20000100800 */
[----:B--2---:R-:W-:-:S02]  /*162190*/  PRMT R58, R58, 0x5410, R18 ;  /* 0x000054103a3a7816 */ /* 0x004fc40000000012 */
[----:B------:R-:W-:Y:S02]  /*1621a0*/  IADD3 R18, P6, PT, R47, R22, RZ ;  /* 0x000000162f127210 */ /* 0x000fe40007fde0ff */
[----:B------:R-:W-:Y:S01]  /*1621b0*/  PRMT R59, R59, 0x5410, R19 ;  /* 0x000054103b3b7816 */ /* 0x000fe20000000013 */
[----:B0-----:R-:W2:Y:S02]  /*1621c0*/  LDL.LU R22, [R1+0x78] ;  /* 0x0000780001167983 */ /* 0x001ea40000300800 */
[----:B------:R-:W-:-:S05]  /*1621d0*/  IMAD.X R19, R36, 0x1, R20, P6 ;  /* 0x0000000124137824 */ /* 0x000fca00030e0614 */
[----:B------:R0:W-:Y:S04]  /*1621e0*/  STL.64 [R1+0xb30], R18 ;  /* 0x000b301201007387 */ /* 0x0001e80000100a00 */
[----:B0-----:R-:W3:Y:S01]  /*1621f0*/  LDL.LU.64 R18, [R1+0x8430] ;  /* 0x0084300001127983 */ /* 0x001ee20000300a00 */
[----:B--2---:R-:W-:-:S03]  /*162200*/  PRMT R22, R22, 0x5410, R39 ;  /* 0x0000541016167816 */ /* 0x004fc60000000027 */
[----:B------:R-:W2:Y:S04]  /*162210*/  LDL.LU R39, [R1+0x8428] ;  /* 0x0084280001277983 */ /* 0x000ea80000300800 */
[----:B------:R0:W-:Y:S02]  /*162220*/  STL [R1+0xc], R22 ;  /* 0x00000c1601007387 */ /* 0x0001e40000100800 */
[----:B0-----:R-:W-:Y:S02]  /*162230*/  PRMT R22, R45, 0x5410, R44 ;  /* 0x000054102d167816 */ /* 0x001fe4000000002c */
[----:B---3--:R-:W-:-:S05]  /*162240*/  IADD3 R44, P6, PT, R47, R19, RZ ;  /* 0x000000132f2c7210 */ /* 0x008fca0007fde0ff */
[----:B------:R-:W-:-:S05]  /*162250*/  IMAD.X R45, R36, 0x1, R17, P6 ;  /* 0x00000001242d7824 */ /* 0x000fca00030e0611 */
[----:B------:R0:W-:Y:S04]  /*162260*/  STL.64 [R1+0xb28], R44 ;  /* 0x000b282c01007387 */ /* 0x0001e80000100a00 */
[----:B0-----:R-:W3:Y:S04]  /*162270*/  LDL.LU.64 R44, [R1+0x8420] ;  /* 0x00842000012c7983 */ /* 0x001ee80000300a00 */
[----:B------:R0:W-:Y:S04]  /*162280*/  STL.64 [R1+0x83c8], R18 ;  /* 0x0083c81201007387 */ /* 0x0001e80000100a00 */
[----:B0-----:R-:W4:Y:S01]  /*162290*/  LDL.LU R19, [R1+0x58] ;  /* 0x0000580001137983 */ /* 0x001f220000300800 */
[----:B--2---:R-:W-:-:S02]  /*1622a0*/  PRMT R39, R15, 0x5410, R39 ;  /* 0x000054100f277816 */ /* 0x004fc40000000027 */
[----:B---3--:R-:W-:Y:S02]  /*1622b0*/  PRMT R45, R14, 0x5410, R45 ;  /* 0x000054100e2d7816 */ /* 0x008fe4000000002d */
[----:B------:R-:W-:Y:S02]  /*1622c0*/  IADD3 R14, P6, PT, R47, R18, RZ ;  /* 0x000000122f0e7210 */ /* 0x000fe40007fde0ff */
[----:B------:R-:W2:Y:S03]  /*1622d0*/  LDL.LU R18, [R1+0x4] ;  /* 0x0000040001127983 */ /* 0x000ea60000300800 */
[----:B------:R-:W-:-:S05]  /*1622e0*/  IMAD.X R15, R36, 0x1, R16, P6 ;  /* 0x00000001240f7824 */ /* 0x000fca00030e0610 */
[----:B------:R0:W-:Y:S04]  /*1622f0*/  STL.64 [R1+0xb48], R14 ;  /* 0x000b480e01007387 */ /* 0x0001e80000100a00 */
[----:B0-----:R-:W3:Y:S01]  /*162300*/  LDL.LU.64 R14, [R1+0x8418] ;  /* 0x00841800010e7983 */ /* 0x001ee20000300a00 */
[----:B------:R-:W-:Y:S02]  /*162310*/  PRMT R42, R10, 0x5410, R42 ;  /* 0x000054100a2a7816 */ /* 0x000fe4000000002a */
[----:B----4-:R-:W-:Y:S01]  /*162320*/  PRMT R44, R19, 0x5410, R44 ;  /* 0x00005410132c7816 */ /* 0x010fe2000000002c */
[----:B------:R-:W-:Y:S01]  /*162330*/  IMAD.MOV.U32 R19, RZ, RZ, R11 ;  /* 0x000000ffff137224 */ /* 0x000fe200078e000b */
[----:B------:R-:W-:Y:S02]  /*162340*/  PRMT R38, R40, 0x5410, R38 ;  /* 0x0000541028267816 */ /* 0x000fe40000000026 */
[----:B------:R-:W-:-:S02]  /*162350*/  PRMT R37, R41, 0x5410, R37 ;  /* 0x0000541029257816 */ /* 0x000fc40000000025 */
[----:B---3--:R-:W-:-:S05]  /*162360*/  IADD3 R10, P6, PT, R47, R15, RZ ;  /* 0x0000000f2f0a7210 */ /* 0x008fca0007fde0ff */
[----:B------:R-:W-:Y:S01]  /*162370*/  IMAD.X R11, R36, 0x1, R13, P6 ;  /* 0x00000001240b7824 */ /* 0x000fe200030e060d */
[----:B------:R-:W-:-:S04]  /*162380*/  IADD3 R40, P6, PT, R47, R14, RZ ;  /* 0x0000000e2f287210 */ /* 0x000fc80007fde0ff */
[----:B------:R0:W-:Y:S01]  /*162390*/  STL.64 [R1+0xb40], R10 ;  /* 0x000b400a01007387 */ /* 0x0001e20000100a00 */
[----:B------:R-:W-:-:S03]  /*1623a0*/  IMAD.X R41, R36, 0x1, R12, P6 ;  /* 0x0000000124297824 */ /* 0x000fc600030e060c */
[----:B0-----:R-:W3:Y:S04]  /*1623b0*/  LDL.LU.64 R10, [R1+0x8410] ;  /* 0x00841000010a7983 */ /* 0x001ee80000300a00 */
[----:B------:R0:W-:Y:S04]  /*1623c0*/  STL.64 [R1+0x83c0], R14 ;  /* 0x0083c00e01007387 */ /* 0x0001e80000100a00 */
[----:B0-----:R-:W4:Y:S04]  /*1623d0*/  LDL.LU R14, [R1+0x8] ;  /* 0x00000800010e7983 */ /* 0x001f280000300800 */
[----:B------:R-:W4:Y:S04]  /*1623e0*/  LDL.LU R15, [R1+0x70] ;  /* 0x00007000010f7983 */ /* 0x000f280000300800 */
[----:B------:R0:W-:Y:S04]  /*1623f0*/  STL.64 [R1+0xb68], R40 ;  /* 0x000b682801007387 */ /* 0x0001e80000100a00 */
[----:B0-----:R-:W2:Y:S04]  /*162400*/  LDL.LU.64 R40, [R1+0x8408] ;  /* 0x0084080001287983 */ /* 0x001ea80000300a00 */
[----:B---3--:R-:W-:Y:S01]  /*162410*/  STL [R1+0x83a4], R11 ;  /* 0x0083a40b01007387 */ /* 0x008fe20000100800 */
[----:B--2---:R-:W-:-:S02]  /*162420*/  PRMT R41, R8, 0x5410, R41 ;  /* 0x0000541008297816 */ /* 0x004fc40000000029 */
[----:B------:R-:W-:Y:S02]  /*162430*/  IADD3 R8, P6, PT, R47, R11, RZ ;  /* 0x0000000b2f087210 */ /* 0x000fe40007fde0ff */
[----:B------:R-:W-:-:S03]  /*162440*/  PRMT R40, R9, 0x5410, R40 ;  /* 0x0000541009287816 */ /* 0x000fc60000000028 */
[----:B------:R-:W-:Y:S02]  /*162450*/  IMAD.X R9, R36, 0x1, R10, P6 ;  /* 0x0000000124097824 */ /* 0x000fe400030e060a */
[----:B------:R-:W-:Y:S04]  /*162460*/  STL [R1+0x5c], R40 ;  /* 0x00005c2801007387 */ /* 0x000fe80000100800 */
[----:B------:R0:W-:Y:S04]  /*162470*/  STL.64 [R1+0xb60], R8 ;  /* 0x000b600801007387 */ /* 0x0001e80000100a00 */
[----:B0-----:R-:W2:Y:S01]  /*162480*/  LDL.LU.64 R8, [R1+0x8400] ;  /* 0x0084000001087983 */ /* 0x001ea20000300a00 */
[----:B----4-:R-:W-:-:S02]  /*162490*/  PRMT R40, R15, 0x5410, R14 ;  /* 0x000054100f287816 */ /* 0x010fc4000000000e */
[----:B------:R-:W-:Y:S01]  /*1624a0*/  PRMT R15, R60, 0x5410, R18 ;  /* 0x000054103c0f7816 */ /* 0x000fe20000000012 */
[----:B------:R2:W-:Y:S04]  /*1624b0*/  STL [R1+0x83a8], R10 ;  /* 0x0083a80a01007387 */ /* 0x0005e80000100800 */
[----:B------:R-:W3:Y:S04]  /*1624c0*/  LDL.LU R14, [R1+0xa5c] ;  /* 0x000a5c00010e7983 */ /* 0x000ee80000300800 */
[----:B------:R-:W4:Y:S01]  /*1624d0*/  LDL.LU R60, [R1+0x83fc] ;  /* 0x0083fc00013c7983 */ /* 0x000f220000300800 */
[----:B--2---:R-:W-:-:S03]  /*1624e0*/  IADD3 R10, P6, PT, R47, R9, RZ ;  /* 0x000000092f0a7210 */ /* 0x004fc60007fde0ff */
[----:B------:R0:W-:Y:S02]  /*1624f0*/  STL [R1+0x8394], R9 ;  /* 0x0083940901007387 */ /* 0x0001e40000100800 */
[----:B------:R-:W-:Y:S02]  /*162500*/  IMAD.X R11, R36, 0x1, R8, P6 ;  /* 0x00000001240b7824 */ /* 0x000fe400030e0608 */
[----:B------:R-:W-:Y:S04]  /*162510*/  STL [R1+0x7c], R15 ;  /* 0x00007c0f01007387 */ /* 0x000fe80000100800 */
[----:B------:R1:W-:Y:S01]  /*162520*/  STL.64 [R1+0xba0], R10 ;  /* 0x000ba00a01007387 */ /* 0x0003e20000100a00 */
[----:B0-----:R-:W-:Y:S02]  /*162530*/  PRMT R9, R2, 0x5410, R43 ;  /* 0x0000541002097816 */ /* 0x001fe4000000002b */
[----:B-1----:R-:W-:-:S02]  /*162540*/  PRMT R10, R57, 0x5410, R46 ;  /* 0x00005410390a7816 */ /* 0x002fc4000000002e */
[----:B------:R-:W2:Y:S04]  /*162550*/  LDL.LU R57, [R1+0x83f8] ;  /* 0x0083f80001397983 */ /* 0x000ea80000300800 */
[----:B------:R-:W3:Y:S04]  /*162560*/  LDL.LU R2, [R1+0x83f4] ;  /* 0x0083f40001027983 */ /* 0x000ee80000300800 */
[----:B------:R-:W3:Y:S04]  /*162570*/  LDL.LU R46, [R1+0xb20] ;  /* 0x000b2000012e7983 */ /* 0x000ee80000300800 */
[----:B------:R-:W3:Y:S04]  /*162580*/  LDL.LU R15, [R1+0xa58] ;  /* 0x000a5800010f7983 */ /* 0x000ee80000300800 */
[----:B------:R-:W3:Y:S04]  /*162590*/  LDL.LU R18, [R1+0x138] ;  /* 0x0001380001127983 */ /* 0x000ee80000300800 */
[----:B------:R0:W-:Y:S02]  /*1625a0*/  STL.64 [R1+0x8398], R8 ;  /* 0x0083980801007387 */ /* 0x0001e40000100a00 */
[----:B0-----:R-:W-:-:S02]  /*1625b0*/  IADD3 R8, P6, PT, R47, R7, RZ ;  /* 0x000000072f087210 */ /* 0x001fc40007fde0ff */
[----:B------:R-:W-:Y:S03]  /*1625c0*/  STL [R1+0x83a0], R7 ;  /* 0x0083a00701007387 */ /* 0x000fe60000100800 */
[----:B------:R-:W-:-:S05]  /*1625d0*/  IMAD.X R9, R36, 0x1, R6, P6 ;  /* 0x0000000124097824 */ /* 0x000fca00030e0606 */
[----:B------:R0:W-:Y:S04]  /*1625e0*/  STL.64 [R1+0xb88], R8 ;  /* 0x000b880801007387 */ /* 0x0001e80000100a00 */
[----:B------:R4:W-:Y:S01]  /*1625f0*/  STL [R1+0x8390], R5 ;  /* 0x0083900501007387 */ /* 0x0009e20000100800 */
[----:B0-----:R-:W-:Y:S02]  /*162600*/  IADD3 R8, P6, PT, R47, R5, RZ ;  /* 0x000000052f087210 */ /* 0x001fe40007fde0ff */
[----:B----4-:R-:W-:Y:S02]  /*162610*/  PRMT R5, R60, 0x5410, R49 ;  /* 0x000054103c057816 */ /* 0x010fe40000000031 */
[----:B------:R-:W4:Y:S01]  /*162620*/  LDL.LU R49, [R1+0x83f0] ;  /* 0x0083f00001317983 */ /* 0x000f220000300800 */
[----:B------:R-:W-:-:S05]  /*162630*/  IMAD.X R9, R36, 0x1, R4, P6 ;  /* 0x0000000124097824 */ /* 0x000fca00030e0604 */
[----:B------:R-:W-:Y:S04]  /*162640*/  STL.64 [R1+0xc38], R8 ;  /* 0x000c380801007387 */ /* 0x000fe80000100a00 */
[----:B------:R-:W4:Y:S04]  /*162650*/  LDL.LU R60, [R1+0x83ec] ;  /* 0x0083ec00013c7983 */ /* 0x000f280000300800 */
[----:B------:R0:W-:Y:S04]  /*162660*/  STL.64 [R1+0x83b0], R4 ;  /* 0x0083b00401007387 */ /* 0x0001e80000100a00 */
[----:B0-----:R-:W4:Y:S01]  /*162670*/  LDL.LU R4, [R1+0x110] ;  /* 0x0001100001047983 */ /* 0x001f220000300800 */
[----:B--2---:R-:W-:-:S03]  /*162680*/  PRMT R7, R57, 0x5410, R61 ;  /* 0x0000541039077816 */ /* 0x004fc6000000003d */
[----:B------:R-:W2:Y:S01]  /*162690*/  LDL.LU R61, [R1+0x83e8] ;  /* 0x0083e800013d7983 */ /* 0x000ea20000300800 */
[----:B---3--:R-:W-:-:S03]  /*1626a0*/  PRMT R57, R2, 0x5410, R3 ;  /* 0x0000541002397816 */ /* 0x008fc60000000003 */
[----:B------:R-:W3:Y:S04]  /*1626b0*/  LDL.LU R5, [R1+0xc60] ;  /* 0x000c600001057983 */ /* 0x000ee80000300800 */
[----:B------:R-:W-:Y:S04]  /*1626c0*/  STL [R1+0xbc], R7 ;  /* 0x0000bc0701007387 */ /* 0x000fe80000100800 */
[----:B------:R-:W2:Y:S04]  /*1626d0*/  LDL.LU R47, [R1+0xc5c] ;  /* 0x000c5c00012f7983 */ /* 0x000ea80000300800 */
[----:B------:R-:W2:Y:S04]  /*1626e0*/  LDL.LU R8, [R1+0x128] ;  /* 0x0001280001087983 */ /* 0x000ea80000300800 */
[----:B------:R-:W2:Y:S01]  /*1626f0*/  LDL.LU R11, [R1+0x120] ;  /* 0x00012000010b7983 */ /* 0x000ea20000300800 */
[----:B----4-:R-:W-:-:S02]  /*162700*/  SHF.R.S32.HI R36, RZ, 0x1f, R60 ;  /* 0x0000001fff247819 */ /* 0x010fc4000001143c */
[----:B------:R-:W-:-:S05]  /*162710*/  IADD3 R2, P6, PT, R60, R35, RZ ;  /* 0x000000233c027210 */ /* 0x000fca0007fde0ff */
[----:B------:R-:W-:-:S05]  /*162720*/  IMAD.X R3, R36, 0x1, R34, P6 ;  /* 0x0000000124037824 */ /* 0x000fca00030e0622 */
[----:B------:R0:W-:Y:S04]  /*162730*/  STL.64 [R1+0xc20], R2 ;  /* 0x000c200201007387 */ /* 0x0001e80000100a00 */
[----:B0-----:R-:W4:Y:S01]  /*162740*/  LDL.LU.64 R2, [R1+0x83e0] ;  /* 0x0083e00001027983 */ /* 0x001f220000300a00 */
[----:B------:R-:W-:-:S03]  /*162750*/  LOP3.LUT R43, R14, 0xffff, RZ, 0xc0, !PT ;  /* 0x0000ffff0e2b7812 */ /* 0x000fc600078ec0ff */
[----:B------:R0:W-:Y:S01]  /*162760*/  STL.64 [R1+0x83b8], R34 ;  /* 0x0083b82201007387 */ /* 0x0001e20000100a00 */
[----:B------:R-:W-:Y:S02]  /*162770*/  PRMT R4, R4, 0x4210, R43 ;  /* 0x0000421004047816 */ /* 0x000fe4000000002b */
[----:B----4-:R-:W-:Y:S02]  /*162780*/  PRMT R14, R2, 0x5410, R56 ;  /* 0x00005410020e7816 */ /* 0x010fe40000000038 */
[----:B------:R-:W4:Y:S04]  /*162790*/  LDL.LU R56, [R1+0x83d8] ;  /* 0x0083d80001387983 */ /* 0x000f280000300800 */
[----:B------:R-:W2:Y:S04]  /*1627a0*/  LDL.LU R2, [R1+0x83d4] ;  /* 0x0083d40001027983 */ /* 0x000ea80000300800 */
[----:B------:R-:W4:Y:S04]  /*1627b0*/  LDL.LU R7, [R1+0xc58] ;  /* 0x000c580001077983 */ /* 0x000f280000300800 */
[----:B------:R-:W4:Y:S01]  /*1627c0*/  LDL.LU R9, [R1+0xcbc] ;  /* 0x000cbc0001097983 */ /* 0x000f220000300800 */
[----:B0-----:R-:W-:-:S02]  /*1627d0*/  IADD3 R34, P6, PT, R60, R33, RZ ;  /* 0x000000213c227210 */ /* 0x001fc40007fde0ff */
[----:B------:R-:W-:Y:S01]  /*1627e0*/  PRMT R54, R54, 0x5210, R43 ;  /* 0x0000521036367816 */ /* 0x000fe2000000002b */
[----:B------:R0:W-:Y:S02]  /*1627f0*/  STL [R1+0xc4], R14 ;  /* 0x0000c40e01007387 */ /* 0x0001e40000100800 */
[----:B------:R-:W-:Y:S01]  /*162800*/  IMAD.X R35, R36, 0x1, R31, P6 ;  /* 0x0000000124237824 */ /* 0x000fe200030e061f */
[----:B------:R-:W-:Y:S02]  /*162810*/  LOP3.LUT R43, R46, 0xffff, RZ, 0xc0, !PT ;  /* 0x0000ffff2e2b7812 */ /* 0x000fe400078ec0ff */
[----:B------:R-:W-:Y:S01]  /*162820*/  LOP3.LUT R46, R15, 0xffff, RZ, 0xc0, !PT ;  /* 0x0000ffff0f2e7812 */ /* 0x000fe200078ec0ff */
[----:B0-----:R-:W4:Y:S04]  /*162830*/  LDL.LU R14, [R1+0x11c] ;  /* 0x00011c00010e7983 */ /* 0x001f280000300800 */
[----:B------:R0:W-:Y:S04]  /*162840*/  STL [R1+0xb0], R4 ;  /* 0x0000b00401007387 */ /* 0x0001e80000100800 */
[----:B------:R1:W-:Y:S04]  /*162850*/  STL.64 [R1+0xc18], R34 ;  /* 0x000c182201007387 */ /* 0x0003e80000100a00 */
[----:B------:R-:W4:Y:S01]  /*162860*/  LDL.LU R15, [R1+0xf78] ;  /* 0x000f7800010f7983 */ /* 0x000f220000300800 */
[----:B0-----:R-:W-:-:S02]  /*162870*/  PRMT R4, R18, 0x4210, R43 ;  /* 0x0000421012047816 */ /* 0x001fc4000000002b */
[----:B------:R-:W-:Y:S02]  /*162880*/  PRMT R53, R53, 0x5210, R43 ;  /* 0x0000521035357816 */ /* 0x000fe4000000002b */
[----:B------:R-:W-:Y:S01]  /*162890*/  PRMT R52, R52, 0x5210, R46 ;  /* 0x0000521034347816 */ /* 0x000fe2000000002e */
[----:B------:R0:W-:Y:S01]  /*1628a0*/  STL [R1+0xb4], R4 ;  /* 0x0000b40401007387 */ /* 0x0001e20000100800 */
[----:B-1----:R-:W-:-:S03]  /*1628b0*/  IADD3 R34, P6, PT, R60, R32, RZ ;  /* 0x000000203c227210 */ /* 0x002fc60007fde0ff */
[----:B------:R-:W4:Y:S01]  /*1628c0*/  LDL.LU R18, [R1+0xc64] ;  /* 0x000c640001127983 */ /* 0x000f220000300800 */
[----:B---3--:R-:W-:Y:S01]  /*1628d0*/  LOP3.LUT R43, R5, 0xffff, RZ, 0xc0, !PT ;  /* 0x0000ffff052b7812 */ /* 0x008fe200078ec0ff */
[----:B------:R-:W-:Y:S01]  /*1628e0*/  IMAD.X R35, R36, 0x1, R30, P6 ;  /* 0x0000000124237824 */ /* 0x000fe200030e061e */
[----:B0-----:R-:W-:-:S05]  /*1628f0*/  IADD3 R4, P6, PT, R60, R29, RZ ;  /* 0x0000001d3c047210 */ /* 0x001fca0007fde0ff */
[----:B------:R-:W-:Y:S01]  /*162900*/  IMAD.X R5, R36, 0x1, R27, P6 ;  /* 0x0000000124057824 */ /* 0x000fe200030e061b */
[----:B--2---:R-:W-:Y:S02]  /*162910*/  PRMT R2, R2, 0x4210, R46 ;  /* 0x0000421002027816 */ /* 0x004fe4000000002e */
[----:B------:R-:W-:-:S03]  /*162920*/  LOP3.LUT R46, R47, 0xffff, RZ, 0xc0, !PT ;  /* 0x0000ffff2f2e7812 */ /* 0x000fc600078ec0ff */
[----:B------:R-:W-:Y:S01]  /*162930*/  STL [R1+0x8340], R2 ;  /* 0x0083400201007387 */ /* 0x000fe20000100800 */
[----:B------:R-:W-:-:S03]  /*162940*/  PRMT R55, R55, 0x5210, R46 ;  /* 0x0000521037377816 */ /* 0x000fc6000000002e */
[----:B------:R-:W-:Y:S04]  /*162950*/  STL [R1+0x82e0], R54 ;  /* 0x0082e03601007387 */ /* 0x000fe80000100800 */
[----:B------:R0:W-:Y:S04]  /*162960*/  STL.64 [R1+0x82d8], R52 ;  /* 0x0082d83401007387 */ /* 0x0001e80000100a00 */
[----:B------:R-:W-:Y:S01]  /*162970*/  STL.64 [R1+0xc10], R34 ;  /* 0x000c102201007387 */ /* 0x000fe20000100a00 */
[----:B0-----:R-:W-:Y:S02]  /*162980*/  PRMT R53, R11, 0x4210, R46 ;  /* 0x000042100b357816 */ /* 0x001fe4000000002e */
[----:B----4-:R-:W-:-:S02]  /*162990*/  LOP3.LUT R46, R9, 0xffff, RZ, 0xc0, !PT ;  /* 0x0000ffff092e7812 */ /* 0x010fc400078ec0ff */
[----:B------:R-:W-:Y:S02]  /*1629a0*/  PRMT R52, R8, 0x4210, R43 ;  /* 0x0000421008347816 */ /* 0x000fe4000000002b */
[----:B------:R-:W2:Y:S01]  /*1629b0*/  LDL.LU R8, [R1+0xcb8] ;  /* 0x000cb80001087983 */ /* 0x000ea20000300800 */
[----:B------:R-:W-:-:S03]  /*1629c0*/  PRMT R61, R61, 0x4210, R46 ;  /* 0x000042103d3d7816 */ /* 0x000fc6000000002e */
[----:B------:R-:W3:Y:S04]  /*1629d0*/  LDL.LU R11, [R1+0x7cc] ;  /* 0x0007cc00010b7983 */ /* 0x000ee80000300800 */
[----:B------:R0:W-:Y:S04]  /*1629e0*/  STL.64 [R1+0xc70], R4 ;  /* 0x000c700401007387 */ /* 0x0001e80000100a00 */
[----:B------:R-:W-:Y:S04]  /*1629f0*/  STL [R1+0x8344], R61 ;  /* 0x0083443d01007387 */ /* 0x000fe80000100800 */
[----:B------:R-:W4:Y:S01]  /*162a00*/  LDL.LU R9, [R1+0xf0] ;  /* 0x0000f00001097983 */ /* 0x000f220000300800 */
[----:B------:R-:W-:-:S02]  /*162a10*/  PRMT R0, R0, 0x5210, R43 ;  /* 0x0000521000007816 */ /* 0x000fc4000000002b */
[----:B------:R-:W-:Y:S02]  /*162a20*/  LOP3.LUT R43, R7, 0xffff, RZ, 0xc0, !PT ;  /* 0x0000ffff072b7812 */ /* 0x000fe400078ec0ff */
[----:B0-----:R-:W-:Y:S02]  /*162a30*/  IADD3 R4, P6, PT, R60, R28, RZ ;  /* 0x0000001c3c047210 */ /* 0x001fe40007fde0ff */
[--C-:B------:R-:W-:Y:S02]  /*162a40*/  PRMT R54, R14, 0x4210, R43.reuse ;  /* 0x000042100e367816 */ /* 0x100fe4000000002b */
[----:B------:R-:W-:Y:S02]  /*162a50*/  PRMT R50, R50, 0x5210, R43 ;  /* 0x0000521032327816 */ /* 0x000fe4000000002b */
[----:B------:R-:W-:Y:S01]  /*162a60*/  LOP3.LUT R43, R15, 0xffff, RZ, 0xc0, !PT ;  /* 0x0000ffff0f2b7812 */ /* 0x000fe200078ec0ff */
[----:B------:R-:W-:Y:S01]  /*162a70*/  IMAD.X R5, R36, 0x1, R26, P6 ;  /* 0x0000000124057824 */ /* 0x000fe200030e061a */
[----:B------:R-:W-:-:S02]  /*162a80*/  PRMT R48, R48, 0x5210, R46 ;  /* 0x0000521030307816 */ /* 0x000fc4000000002e */
[--C-:B------:R-:W-:Y:S02]  /*162a90*/  PRMT R56, R56, 0x4210, R43.reuse ;  /* 0x0000421038387816 */ /* 0x100fe4000000002b */
[----:B------:R-:W-:Y:S01]  /*162aa0*/  LOP3.LUT R46, R18, 0xffff, RZ, 0xc0, !PT ;  /* 0x0000ffff122e7812 */ /* 0x000fe200078ec0ff */
[----:B------:R0:W-:Y:S01]  /*162ab0*/  STL [R1+0x8348], R48 ;  /* 0x0083483001007387 */ /* 0x0001e20000100800 */
[----:B------:R-:W-:-:S03]  /*162ac0*/  PRMT R51, R51, 0x5210, R43 ;  /* 0x0000521033337816 */ /* 0x000fc6000000002b */
[----:B------:R1:W-:Y:S01]  /*162ad0*/  STL.64 [R1+0xc68], R4 ;  /* 0x000c680401007387 */ /* 0x0003e20000100a00 */
[----:B------:R-:W-:-:S03]  /*162ae0*/  PRMT R49, R49, 0x4210, R46 ;  /* 0x0000421031317816 */ /* 0x000fc6000000002e */
[----:B------:R-:W-:Y:S01]  /*162af0*/  STL [R1+0x834c], R56 ;  /* 0x00834c3801007387 */ /* 0x000fe20000100800 */
[----:B0-----:R-:W-:-:S03]  /*162b00*/  IADD3 R48, P6, PT, R60, R25, RZ ;  /* 0x000000193c307210 */ /* 0x001fc60007fde0ff */
[----:B------:R-:W4:Y:S01]  /*162b10*/  LDL.LU R35, [R1+0x870] ;  /* 0x0008700001237983 */ /* 0x000f220000300800 */
[----:B------:R-:W-:-:S03]  /*162b20*/  PRMT R59, R59, 0x5210, R46 ;  /* 0x000052103b3b7816 */ /* 0x000fc6000000002e */
[----:B------:R-:W4:Y:S04]  /*162b30*/  LDL.LU R15, [R1+0x374] ;  /* 0x00037400010f7983 */ /* 0x000f280000300800 */
[----:B-1----:R-:W4:Y:S04]  /*162b40*/  LDL.LU R4, [R1+0x108] ;  /* 0x0001080001047983 */ /* 0x002f280000300800 */
[----:B------:R-:W-:Y:S01]  /*162b50*/  STL [R1+0x8350], R51 ;  /* 0x0083503301007387 */ /* 0x000fe20000100800 */
[----:B------:R-:W-:-:S03]  /*162b60*/  IMAD.MOV.U32 R14, RZ, RZ, R19 ;  /* 0x000000ffff0e7224 */ /* 0x000fc600078e0013 */
[----:B------:R-:W4:Y:S04]  /*162b70*/  LDL.LU R18, [R1+0xc] ;  /* 0x00000c0001127983 */ /* 0x000f280000300800 */
[----:B------:R0:W-:Y:S04]  /*162b80*/  STL [R1+0x8354], R49 ;  /* 0x0083543101007387 */ /* 0x0001e80000100800 */
[----:B------:R-:W4:Y:S01]  /*162b90*/  LDL.LU R19, [R1+0xf4] ;  /* 0x0000f40001137983 */ /* 0x000f220000300800 */
[----:B0-----:R-:W-:-:S03]  /*162ba0*/  IMAD.X R49, R36, 0x1, R24, P6 ;  /* 0x0000000124317824 */ /* 0x001fc600030e0618 */
[----:B------:R-:W-:Y:S04]  /*162bb0*/  STL [R1+0x8368], R59 ;  /* 0x0083683b01007387 */ /* 0x000fe80000100800 */
[----:B------:R-:W4:Y:S04]  /*162bc0*/  LDL.LU R5, [R1+0xca8] ;  /* 0x000ca80001057983 */ /* 0x000f280000300800 */
[----:B------:R0:W-:Y:S04]  /*162bd0*/  STL.64 [R1+0xc60], R48 ;  /* 0x000c603001007387 */ /* 0x0001e80000100a00 */
[----:B------:R-:W4:Y:S01]  /*162be0*/  LDL.LU R7, [R1+0xc54] ;  /* 0x000c540001077983 */ /* 0x000f220000300800 */
[----:B--2---:R-:W-:-:S02]  /*162bf0*/  LOP3.LUT R43, R8, 0xffff, RZ, 0xc0, !PT ;  /* 0x0000ffff082b7812 */ /* 0x004fc400078ec0ff */
[----:B---3--:R-:W-:Y:S02]  /*162c00*/  LOP3.LUT R46, R11, 0xffff, RZ, 0xc0, !PT ;  /* 0x0000ffff0b2e7812 */ /* 0x008fe400078ec0ff */
[--C-:B------:R-:W-:Y:S01]  /*162c10*/  PRMT R3, R3, 0x4210, R43.reuse ;  /* 0x0000421003037816 */ /* 0x100fe2000000002b */
[----:B------:R-:W2:Y:S01]  /*162c20*/  LDL.LU R11, [R1+0xdc] ;  /* 0x0000dc00010b7983 */ /* 0x000ea20000300800 */
[----:B------:R-:W-:-:S03]  /*162c30*/  PRMT R58, R58, 0x5210, R43 ;  /* 0x000052103a3a7816 */ /* 0x000fc6000000002b */
[----:B------:R-:W-:Y:S01]  /*162c40*/  STL [R1+0x836c], R3 ;  /* 0x00836c0301007387 */ /* 0x000fe20000100800 */
[----:B----4-:R-:W-:-:S03]  /*162c50*/  PRMT R2, R9, 0x4210, R46 ;  /* 0x0000421009027816 */ /* 0x010fc6000000002e */
[----:B------:R-:W-:Y:S01]  /*162c60*/  STL [R1+0x8370], R58 ;  /* 0x0083703a01007387 */ /* 0x000fe20000100800 */
[----:B0-----:R-:W-:-:S03]  /*162c70*/  PRMT R48, R22, 0x5210, R46 ;  /* 0x0000521016307816 */ /* 0x001fc6000000002e */
[----:B------:R-:W3:Y:S04]  /*162c80*/  LDL.LU R9, [R1+0xe4] ;  /* 0x0000e40001097983 */ /* 0x000ee80000300800 */
[----:B------:R0:W-:Y:S04]  /*162c90*/  STL [R1+0x50], R2 ;  /* 0x0000500201007387 */ /* 0x0001e80000100800 */
[----:B------:R-:W4:Y:S04]  /*162ca0*/  LDL.LU R22, [R1+0x83d0] ;  /* 0x0083d00001167983 */ /* 0x000f280000300800 */
[----:B------:R-:W2:Y:S01]  /*162cb0*/  LDL.LU R56, [R1+0xb24] ;  /* 0x000b240001387983 */ /* 0x000ea20000300800 */
[----:B0-----:R-:W-:-:S03]  /*162cc0*/  IADD3 R2, P6, PT, R60, R23, RZ ;  /* 0x000000173c027210 */ /* 0x001fc60007fde0ff */
[----:B------:R-:W2:Y:S02]  /*162cd0*/  LDL.LU R47, [R1+0xcb0] ;  /* 0x000cb000012f7983 */ /* 0x000ea40000300800 */
[----:B------:R-:W-:Y:S02]  /*162ce0*/  IMAD.X R3, R36, 0x1, R21, P6 ;  /* 0x0000000124037824 */ /* 0x000fe400030e0615 */
[----:B------:R-:W2:Y:S01]  /*162cf0*/  LDL.LU R8, [R1+0xf8] ;  /* 0x0000f80001087983 */ /* 0x000ea20000300800 */
[----:B------:R-:W-:-:S03]  /*162d00*/  LOP3.LUT R43, R35, 0xffff, RZ, 0xc0, !PT ;  /* 0x0000ffff232b7812 */ /* 0x000fc600078ec0ff */
[----:B------:R-:W-:Y:S01]  /*162d10*/  STL [R1+0x8374], R48 ;  /* 0x0083743001007387 */ /* 0x000fe20000100800 */
[----:B------:R-:W-:-:S03]  /*162d20*/  LOP3.LUT R46, R15, 0xffff, RZ, 0xc0, !PT ;  /* 0x0000ffff0f2e7812 */ /* 0x000fc600078ec0ff */
[----:B------:R0:W-:Y:S04]  /*162d30*/  STL.64 [R1+0xc58], R2 ;  /* 0x000c580201007387 */ /* 0x0001e80000100a00 */
[----:B------:R-:W2:Y:S01]  /*162d40*/  LDL.LU R15, [R1+0xfc] ;  /* 0x0000fc00010f7983 */ /* 0x000ea20000300800 */
[--C-:B------:R-:W-:Y:S02]  /*162d50*/  PRMT R61, R18, 0x5210, R43.reuse ;  /* 0x00005210123d7816 */ /* 0x100fe4000000002b */
[----:B0-----:R-:W-:-:S05]  /*162d60*/  PRMT R3, R4, 0x4210, R43 ;  /* 0x0000421004037816 */ /* 0x001fca000000002b */
[----:B------:R-:W-:Y:S01]  /*162d70*/  STL [R1+0x8378], R3 ;  /* 0x0083780301007387 */ /* 0x000fe20000100800 */
[----:B------:R-:W-:-:S03]  /*162d80*/  PRMT R59, R19, 0x4210, R46 ;  /* 0x00004210133b7816 */ /* 0x000fc6000000002e */
[----:B------:R-:W2:Y:S04]  /*162d90*/  LDL.LU R48, [R1+0xcb4] ;  /* 0x000cb40001307983 */ /* 0x000ea80000300800 */
[----:B------:R-:W2:Y:S04]  /*162da0*/  LDL.LU R58, [R1+0xcac] ;  /* 0x000cac00013a7983 */ /* 0x000ea80000300800 */
[----:B------:R-:W2:Y:S04]  /*162db0*/  LDL.LU R34, [R1+0x100] ;  /* 0x0001000001227983 */ /* 0x000ea80000300800 */
[----:B------:R-:W2:Y:S01]  /*162dc0*/  LDL.LU R35, [R1+0x104] ;  /* 0x0001040001237983 */ /* 0x000ea20000300800 */
[----:B----4-:R-:W-:-:S05]  /*162dd0*/  IADD3 R18, P6, PT, R60, R22, RZ ;  /* 0x000000163c127210 */ /* 0x010fca0007fde0ff */
[----:B------:R-:W-:-:S05]  /*162de0*/  IMAD.X R19, R36, 0x1, R20, P6 ;  /* 0x0000000124137824 */ /* 0x000fca00030e0614 */
[----:B------:R0:W-:Y:S04]  /*162df0*/  STL.64 [R1+0xf90], R18 ;  /* 0x000f901201007387 */ /* 0x0001e80000100a00 */
[----:B0-----:R-:W4:Y:S01]  /*162e00*/  LDL.LU.64 R18, [R1+0x83c8] ;  /* 0x0083c80001127983 */ /* 0x001f220000300a00 */
[----:B------:R-:W-:Y:S02]  /*162e10*/  LOP3.LUT R43, R5, 0xffff, RZ, 0xc0, !PT ;  /* 0x0000ffff052b7812 */ /* 0x000fe400078ec0ff */
[----:B------:R-:W-:Y:S01]  /*162e20*/  PRMT R2, R45, 0x5210, R46 ;  /* 0x000052102d027816 */ /* 0x000fe2000000002e */
[----:B------:R-:W4:Y:S01]  /*162e30*/  LDL.LU R4, [R1+0x2b34] ;  /* 0x002b340001047983 */ /* 0x000f220000300800 */
[----:B------:R-:W-:Y:S02]  /*162e40*/  PRMT R49, R44, 0x5210, R43 ;  /* 0x000052102c317816 */ /* 0x000fe4000000002b */
[----:B------:R-:W-:Y:S01]  /*162e50*/  LOP3.LUT R45, R7, 0xffff, RZ, 0xc0, !PT ;  /* 0x0000ffff072d7812 */ /* 0x000fe200078ec0ff */
[----:B------:R-:W4:Y:S03]  /*162e60*/  LDL.LU R5, [R1+0x5c] ;  /* 0x00005c0001057983 */ /* 0x000f260000300800 */
[----:B---3--:R-:W-:-:S02]  /*162e70*/  PRMT R9, R9, 0x4210, R45 ;  /* 0x0000421009097816 */ /* 0x008fc4000000002d */
[----:B------:R-:W-:Y:S02]  /*162e80*/  PRMT R51, R39, 0x5210, R45 ;  /* 0x0000521027337816 */ /* 0x000fe4000000002d */
[----:B--2---:R-:W-:Y:S02]  /*162e90*/  LOP3.LUT R39, R56, 0xffff, RZ, 0xc0, !PT ;  /* 0x0000ffff38277812 */ /* 0x004fe400078ec0ff */
[----:B------:R-:W-:Y:S02]  /*162ea0*/  PRMT R7, R11, 0x4210, R43 ;  /* 0x000042100b077816 */ /* 0x000fe4000000002b */
[----:B------:R-:W2:Y:S01]  /*162eb0*/  LDL.LU R11, [R1+0x2b3c] ;  /* 0x002b3c00010b7983 */ /* 0x000ea20000300800 */
[--C-:B------:R-:W-:Y:S02]  /*162ec0*/  PRMT R8, R8, 0x4210, R39.reuse ;  /* 0x0000421008087816 */ /* 0x100fe40000000027 */
[----:B------:R-:W-:Y:S01]  /*162ed0*/  PRMT R56, R42, 0x5210, R39 ;  /* 0x000052102a387816 */ /* 0x000fe20000000027 */
[----:B------:R-:W2:Y:S01]  /*162ee0*/  LDL.LU R43, [R1+0x7c] ;  /* 0x00007c00012b7983 */ /* 0x000ea20000300800 */
[----:B------:R-:W-:Y:S01]  /*162ef0*/  IMAD.MOV.U32 R39, RZ, RZ, R14 ;  /* 0x000000ffff277224 */ /* 0x000fe200078e000e */
[----:B----4-:R-:W-:-:S05]  /*162f00*/  IADD3 R44, P6, PT, R60, R19, RZ ;  /* 0x000000133c2c7210 */ /* 0x010fca0007fde0ff */
[----:B------:R-:W-:Y:S01]  /*162f10*/  IMAD.X R45, R36, 0x1, R17, P6 ;  /* 0x00000001242d7824 */ /* 0x000fe200030e0611 */
[----:B------:R-:W-:-:S04]  /*162f20*/  IADD3 R14, P6, PT, R60, R18, RZ ;  /* 0x000000123c0e7210 */ /* 0x000fc80007fde0ff */
[----:B------:R0:W-:Y:S02]  /*162f30*/  STL.64 [R1+0xf88], R44 ;  /* 0x000f882c01007387 */ /* 0x0001e40000100a00 */
[----:B0-----:R-:W-:Y:S02]  /*162f40*/  LOP3.LUT R44, R47, 0xffff, RZ, 0xc0, !PT ;  /* 0x0000ffff2f2c7812 */ /* 0x001fe400078ec0ff */
[----:B------:R-:W3:Y:S02]  /*162f50*/  LDL.LU R47, [R1+0x2930] ;  /* 0x00293000012f7983 */ /* 0x000ee40000300800 */
[----:B------:R-:W-:Y:S01]  /*162f60*/  PRMT R3, R15, 0x4210, R44 ;  /* 0x000042100f037816 */ /* 0x000fe2000000002c */
[----:B------:R-:W-:Y:S01]  /*162f70*/  IMAD.X R15, R36, 0x1, R16, P6 ;  /* 0x00000001240f7824 */ /* 0x000fe200030e0610 */
[----:B------:R-:W4:Y:S01]  /*162f80*/  LDL.LU R42, [R1+0x2b40] ;  /* 0x002b4000012a7983 */ /* 0x000f220000300800 */
[----:B------:R-:W-:-:S03]  /*162f90*/  LOP3.LUT R45, R48, 0xffff, RZ, 0xc0, !PT ;  /* 0x0000ffff302d7812 */ /* 0x000fc600078ec0ff */
[----:B------:R0:W-:Y:S01]  /*162fa0*/  STL.64 [R1+0xf80], R14 ;  /* 0x000f800e01007387 */ /* 0x0001e20000100a00 */
[----:B------:R-:W-:Y:S02]  /*162fb0*/  PRMT R44, R38, 0x5210, R44 ;  /* 0x00005210262c7816 */ /* 0x000fe4000000002c */
[--C-:B------:R-:W-:Y:S02]  /*162fc0*/  PRMT R48, R34, 0x4210, R45.reuse ;  /* 0x0000421022307816 */ /* 0x100fe4000000002d */
[----:B------:R-:W-:Y:S01]  /*162fd0*/  PRMT R45, R41, 0x5210, R45 ;  /* 0x00005210292d7816 */ /* 0x000fe2000000002d */
[----:B0-----:R-:W3:Y:S04]  /*162fe0*/  LDL.LU.64 R14, [R1+0x83c0] ;  /* 0x0083c000010e7983 */ /* 0x001ee80000300a00 */
[----:B------:R-:W4:Y:S04]  /*162ff0*/  LDL.LU R38, [R1+0x134] ;  /* 0x0001340001267983 */ /* 0x000f280000300800 */
[----:B------:R-:W4:Y:S01]  /*163000*/  LDL.LU R41, [R1+0x2b38] ;  /* 0x002b380001297983 */ /* 0x000f220000300800 */
[----:B------:R-:W-:-:S04]  /*163010*/  LOP3.LUT R46, R58, 0xffff, RZ, 0xc0, !PT ;  /* 0x0000ffff3a2e7812 */ /* 0x000fc800078ec0ff */
[--C-:B------:R-:W-:Y:S02]  /*163020*/  PRMT R58, R35, 0x4210, R46.reuse ;  /* 0x00004210233a7816 */ /* 0x100fe4000000002e */
[----:B------:R-:W-:Y:S02]  /*163030*/  PRMT R46, R37, 0x5210, R46 ;  /* 0x00005210252e7816 */ /* 0x000fe4000000002e */
[----:B------:R-:W4:Y:S01]  /*163040*/  LDL.LU R37, [R1+0xc50] ;  /* 0x000c500001257983 */ /* 0x000f220000300800 */
[----:B--2---:R-:W-:Y:S02]  /*163050*/  PRMT R43, R43, 0x5210, R11 ;  /* 0x000052102b2b7816 */ /* 0x004fe4000000000b */
[----:B---3--:R-:W-:-:S05]  /*163060*/  IADD3 R34, P6, PT, R60, R15, RZ ;  /* 0x0000000f3c227210 */ /* 0x008fca0007fde0ff */
[----:B------:R-:W-:Y:S01]  /*163070*/  IMAD.X R35, R36, 0x1, R13, P6 ;  /* 0x0000000124237824 */ /* 0x000fe200030e060d */
[----:B----4-:R-:W-:Y:S02]  /*163080*/  PRMT R40, R40, 0x5210, R41 ;  /* 0x0000521028287816 */ /* 0x010fe40000000029 */
[----:B------:R-:W-:Y:S02]  /*163090*/  PRMT R41, R5, 0x5210, R4 ;  /* 0x0000521005297816 */ /* 0x000fe40000000004 */
[----:B------:R-:W-:Y:S01]  /*1630a0*/  IADD3 R4, P6, PT, R60, R14, RZ ;  /* 0x0000000e3c047210 */ /* 0x000fe20007fde0ff */
[----:B------:R0:W-:Y:S04]  /*1630b0*/  STL.64 [R1+0xf78], R34 ;  /* 0x000f782201007387 */ /* 0x0001e80000100a00 */
[----:B------:R-:W-:Y:S01]  /*1630c0*/  IMAD.X R5, R36, 0x1, R12, P6 ;  /* 0x0000000124057824 */ /* 0x000fe200030e060c */
[----:B------:R-:W-:Y:S01]  /*1630d0*/  PRMT R42, R10, 0x5210, R42 ;  /* 0x000052100a2a7816 */ /* 0x000fe2000000002a */
[----:B0-----:R-:W2:Y:S04]  /*1630e0*/  LDL.LU.64 R34, [R1+0x83b8] ;  /* 0x0083b80001227983 */ /* 0x001ea80000300a00 */
[----:B------:R0:W-:Y:S04]  /*1630f0*/  STL.64 [R1+0xcb8], R4 ;  /* 0x000cb80401007387 */ /* 0x0001e80000100a00 */
[----:B0-----:R-:W3:Y:S04]  /*163100*/  LDL.LU.64 R4, [R1+0x83b0] ;  /* 0x0083b00001047983 */ /* 0x001ee80000300a00 */
[----:B------:R-:W4:Y:S04]  /*163110*/  LDL.LU R10, [R1+0x83a8] ;  /* 0x0083a800010a7983 */ /* 0x000f280000300800 */
[----:B------:R-:W2:Y:S04]  /*163120*/  LDL.LU R11, [R1+0x83a4] ;  /* 0x0083a400010b7983 */ /* 0x000ea80000300800 */
[----:B------:R0:W-:Y:S02]  /*163130*/  STL.64 [R1+0x8328], R42 ;  /* 0x0083282a01007387 */ /* 0x0001e40000100a00 */
[----:B0-----:R-:W-:-:S02]  /*163140*/  IMAD.MOV.U32 R42, RZ, RZ, R8 ;  /* 0x000000ffff2a7224 */ /* 0x001fc400078e0008 */
[----:B------:R-:W3:Y:S04]  /*163150*/  LDL.LU R43, [R1+0x130] ;  /* 0x00013000012b7983 */ /* 0x000ee80000300800 */
[----:B------:R0:W-:Y:S02]  /*163160*/  STL.64 [R1+0x8320], R40 ;  /* 0x0083202801007387 */ /* 0x0001e40000100a00 */
[----:B0-----:R-:W-:Y:S02]  /*163170*/  IMAD.MOV.U32 R41, RZ, RZ, R9 ;  /* 0x000000ffff297224 */ /* 0x001fe400078e0009 */
[----:B------:R-:W-:Y:S02]  /*163180*/  IMAD.MOV.U32 R40, RZ, RZ, R7 ;  /* 0x000000ffff287224 */ /* 0x000fe400078e0007 */
[----:B------:R-:W3:Y:S01]  /*163190*/  LDL.LU R7, [R1+0x83a0] ;  /* 0x0083a00001077983 */ /* 0x000ee20000300800 */
[----:B--2---:R-:W-:-:S05]  /*1631a0*/  IADD3 R8, P6, PT, R60, R11, RZ ;  /* 0x0000000b3c087210 */ /* 0x004fca0007fde0ff */
[----:B----4-:R-:W-:-:S05]  /*1631b0*/  IMAD.X R9, R36, 0x1, R10, P6 ;  /* 0x0000000124097824 */ /* 0x010fca00030e060a */
[----:B------:R0:W-:Y:S04]  /*1631c0*/  STL.64 [R1+0xcb0], R8 ;  /* 0x000cb00801007387 */ /* 0x0001e80000100a00 */
[----:B0-----:R-:W2:Y:S01]  /*1631d0*/  LDL.LU.64 R8, [R1+0x8398] ;  /* 0x0083980001087983 */ /* 0x001ea20000300a00 */
[----:B------:R-:W-:-:S04]  /*1631e0*/  LOP3.LUT R47, R47, 0xffff, RZ, 0xc0, !PT ;  /* 0x0000ffff2f2f7812 */ /* 0x000fc800078ec0ff */
[--C-:B---3--:R-:W-:Y:S02]  /*1631f0*/  PRMT R43, R43, 0x4210, R47.reuse ;  /* 0x000042102b2b7816 */ /* 0x108fe4000000002f */
[----:B------:R-:W-:Y:S02]  /*163200*/  LOP3.LUT R37, R37, 0xffff, RZ, 0xc0, !PT ;  /* 0x0000ffff25257812 */ /* 0x000fe400078ec0ff */
[----:B--2---:R-:W-:Y:S02]  /*163210*/  PRMT R47, R9, 0x5210, R47 ;  /* 0x00005210092f7816 */ /* 0x004fe4000000002f */
[----:B------:R-:W2:Y:S04]  /*163220*/  LDL.LU R9, [R1+0x8394] ;  /* 0x0083940001097983 */ /* 0x000ea80000300800 */
[----:B------:R0:W-:Y:S02]  /*163230*/  STL.64 [R1+0x8338], R46 ;  /* 0x0083382e01007387 */ /* 0x0001e40000100a00 */
[----:B0-----:R-:W-:Y:S01]  /*163240*/  IMAD.MOV.U32 R47, RZ, RZ, R43 ;  /* 0x000000ffff2f7224 */ /* 0x001fe200078e002b */
[--C-:B------:R-:W-:Y:S01]  /*163250*/  PRMT R43, R38, 0x4210, R37.reuse ;  /* 0x00004210262b7816 */ /* 0x100fe20000000025 */
[----:B------:R-:W3:Y:S04]  /*163260*/  LDL.LU R46, [R1+0xbc] ;  /* 0x0000bc00012e7983 */ /* 0x000ee80000300800 */
[----:B------:R0:W-:Y:S01]  /*163270*/  STL.64 [R1+0x8330], R44 ;  /* 0x0083302c01007387 */ /* 0x0001e20000100a00 */
[----:B------:R-:W-:-:S03]  /*163280*/  PRMT R38, R5, 0x5210, R37 ;  /* 0x0000521005267816 */ /* 0x000fc60000000025 */
[----:B0-----:R-:W4:Y:S04]  /*163290*/  LDL.LU R44, [R1+0x874] ;  /* 0x00087400012c7983 */ /* 0x001f280000300800 */
[----:B------:R-:W3:Y:S04]  /*1632a0*/  LDL.LU R45, [R1+0x13c] ;  /* 0x00013c00012d7983 */ /* 0x000ee80000300800 */
[----:B------:R-:W-:Y:S04]  /*1632b0*/  STL.64 [R1+0x8360], R42 ;  /* 0x0083602a01007387 */ /* 0x000fe80000100a00 */
[----:B------:R2:W-:Y:S04]  /*1632c0*/  STL.64 [R1+0x8358], R40 ;  /* 0x0083582801007387 */ /* 0x0005e80000100a00 */
[----:B------:R-:W3:Y:S01]  /*1632d0*/  LDL.LU R5, [R1+0x8390] ;  /* 0x0083900001057983 */ /* 0x000ee20000300800 */
[----:B--2---:R-:W-:-:S05]  /*1632e0*/  IADD3 R40, P6, PT, R60, R9, RZ ;  /* 0x000000093c287210 */ /* 0x004fca0007fde0ff */
[----:B------:R-:W-:Y:S01]  /*1632f0*/  IMAD.X R41, R36, 0x1, R8, P6 ;  /* 0x0000000124297824 */ /* 0x000fe200030e0608 */
[----:B------:R-:W-:-:S05]  /*163300*/  IADD3 R42, P6, PT, R60, R7, RZ ;  /* 0x000000073c2a7210 */ /* 0x000fca0007fde0ff */
[----:B------:R-:W-:Y:S01]  /*163310*/  IMAD.X R43, R36, 0x1, R6, P6 ;  /* 0x00000001242b7824 */ /* 0x000fe200030e0606 */
[----:B------:R-:W-:Y:S04]  /*163320*/  STL.64 [R1+0xca8], R40 ;  /* 0x000ca82801007387 */ /* 0x000fe80000100a00 */
[----:B------:R3:W-:Y:S04]  /*163330*/  STL.64 [R1+0xc50], R42 ;  /* 0x000c502a01007387 */ /* 0x0007e80000100a00 */
[----:B------:R-:W-:Y:S01]  /*163340*/  STL [R1+0x8110], R60 ;  /* 0x0081103c01007387 */ /* 0x000fe20000100800 */
[----:B---3--:R-:W-:-:S05]  /*163350*/  IADD3 R42, P6, PT, R60, R5, RZ ;  /* 0x000000053c2a7210 */ /* 0x008fca0007fde0ff */
[----:B------:R-:W-:Y:S01]  /*163360*/  IMAD.X R43, R36, 0x1, R4, P6 ;  /* 0x00000001242b7824 */ /* 0x000fe200030e0604 */
[----:B------:R-:W-:-:S04]  /*163370*/  SHF.R.S32.HI R36, RZ, 0x1f, R39 ;  /* 0x0000001fff247819 */ /* 0x000fc80000011427 */
[----:B------:R0:W-:Y:S02]  /*163380*/  STL.64 [R1+0xb20], R42 ;  /* 0x000b202a01007387 */ /* 0x0001e40000100a00 */
[----:B0-----:R-:W-:-:S05]  /*163390*/  IADD3 R42, P6, PT, R39, R35, RZ ;  /* 0x00000023272a7210 */ /* 0x001fca0007fde0ff */
[----:B------:R-:W-:-:S05]  /*1633a0*/  IMAD.X R43, R36, 0x1, R34, P6 ;  /* 0x00000001242b7824 */ /* 0x000fca00030e0622 */
[----:B------:R0:W-:Y:S02]  /*1633b0*/  STL.64 [R1+0xa58], R42 ;  /* 0x000a582a01007387 */ /* 0x0001e40000100a00 */
[----:B0-----:R-:W-:-:S05]  /*1633c0*/  IADD3 R42, P6, PT, R39, R33, RZ ;  /* 0x00000021272a7210 */ /* 0x001fca0007fde0ff */
[----:B------:R-:W-:Y:S02]  /*1633d0*/  IMAD.X R43, R36, 0x1, R31, P6 ;  /* 0x00000001242b7824 */ /* 0x000fe400030e061f */
[----:B------:R-:W-:-:S05]  /*1633e0*/  IMAD.MOV.U32 R31, RZ, RZ, R39 ;  /* 0x000000ffff1f7224 */ /* 0x000fca00078e0027 */
[----:B------:R-:W-:Y:S01]  /*1633f0*/  IADD3 R32, P6, PT, R31, R32, RZ ;  /* 0x000000201f207210 */ /* 0x000fe20007fde0ff */
[----:B------:R-:W-:Y:S04]  /*163400*/  STL.64 [R1+0x9d8], R42 ;  /* 0x0009d82a01007387 */ /* 0x000fe80000100a00 */
[----:B------:R-:W-:-:S05]  /*163410*/  IMAD.X R33, R36, 0x1, R30, P6 ;  /* 0x0000000124217824 */ /* 0x000fca00030e061e */
[----:B------:R0:W-:Y:S02]  /*163420*/  STL.64 [R1+0x9c8], R32 ;  /* 0x0009c82001007387 */ /* 0x0001e40000100a00 */
[----:B0-----:R-:W-:-:S05]  /*163430*/  IADD3 R32, P6, PT, R31, R29, RZ ;  /* 0x0000001d1f207210 */ /* 0x001fca0007fde0ff */
[----:B------:R-:W-:Y:S01]  /*163440*/  IMAD.X R33, R36, 0x1, R27, P6 ;  /* 0x0000000124217824 */ /* 0x000fe200030e061b */
[----:B------:R-:W-:-:S05]  /*163450*/  IADD3 R28, P6, PT, R31, R28, RZ ;  /* 0x0000001c1f1c7210 */ /* 0x000fca0007fde0ff */
[----:B------:R-:W-:-:S05]  /*163460*/  IMAD.X R29, R36, 0x1, R26, P6 ;  /* 0x00000001241d7824 */ /* 0x000fca00030e061a */
[----:B------:R0:W-:Y:S04]  /*163470*/  STL.64 [R1+0x9b8], R28 ;  /* 0x0009b81c01007387 */ /* 0x0001e80000100a00 */
[----:B------:R1:W-:Y:S01]  /*163480*/  STL.64 [R1+0x9c0], R32 ;  /* 0x0009c02001007387 */ /* 0x0003e20000100a00 */
[----:B----4-:R-:W-:-:S03]  /*163490*/  LOP3.LUT R37, R44, 0xffff, RZ, 0xc0, !PT ;  /* 0x0000ffff2c257812 */ /* 0x010fc600078ec0ff */
[----:B------:R-:W2:Y:S01]  /*1634a0*/  LDL.LU R35, [R1+0x14c] ;  /* 0x00014c0001237983 */ /* 0x000ea20000300800 */
[----:B0-----:R-:W-:-:S03]  /*1634b0*/  IADD3 R28, P6, PT, R31, R25, RZ ;  /* 0x000000191f1c7210 */ /* 0x001fc60007fde0ff */
[----:B------:R-:W2:Y:S02]  /*1634c0*/  LDL.LU R60, [R1+0x150] ;  /* 0x00015000013c7983 */ /* 0x000ea40000300800 */
[----:B------:R-:W-:Y:S02]  /*1634d0*/  IMAD.X R29, R36, 0x1, R24, P6 ;  /* 0x00000001241d7824 */ /* 0x000fe400030e0618 */
[----:B------:R-:W3:Y:S01]  /*1634e0*/  LDL.LU R39, [R1+0x14ec] ;  /* 0x0014ec0001277983 */ /* 0x000ee20000300800 */
[----:B-1----:R-:W-:Y:S02]  /*1634f0*/  IMAD.MOV.U32 R32, RZ, RZ, R0 ;  /* 0x000000ffff207224 */ /* 0x002fe400078e0000 */
[----:B------:R-:W-:Y:S01]  /*163500*/  IMAD.MOV.U32 R33, RZ, RZ, R55 ;  /* 0x000000ffff217224 */ /* 0x000fe200078e0037 */
[----:B------:R-:W-:Y:S01]  /*163510*/  STL.64 [R1+0x9b0], R28 ;  /* 0x0009b01c01007387 */ /* 0x000fe20000100a00 */
[----:B------:R-:W-:Y:S01]  /*163520*/  IMAD.MOV.U32 R34, RZ, RZ, R50 ;  /* 0x000000ffff227224 */ /* 0x000fe200078e0032 */
[----:B------:R-:W-:-:S02]  /*163530*/  PRMT R40, R45, 0x4210, R37 ;  /* 0x000042102d287816 */ /* 0x000fc40000000025 */
[----:B------:R-:W4:Y:S01]  /*163540*/  LDL.LU R0, [R1+0x838c] ;  /* 0x00838c0001007983 */ /* 0x000f220000300800 */
[----:B------:R-:W-:-:S03]  /*163550*/  PRMT R44, R46, 0x5210, R37 ;  /* 0x000052102e2c7816 */ /* 0x000fc60000000025 */
[----:B------:R-:W4:Y:S04]  /*163560*/  LDL.LU R55, [R1+0x8388] ;  /* 0x0083880001377983 */ /* 0x000f280000300800 */
[----:B------:R-:W4:Y:S04]  /*163570*/  LDL.LU R50, [R1+0x8384] ;  /* 0x0083840001327983 */ /* 0x000f280000300800 */
[----:B------:R-:W4:Y:S01]  /*163580*/  LDL.LU R37, [R1+0x14e8] ;  /* 0x0014e80001257983 */ /* 0x000f220000300800 */
[----:B------:R-:W-:-:S05]  /*163590*/  IADD3 R24, P6, PT, R31, R23, RZ ;  /* 0x000000171f187210 */ /* 0x000fca0007fde0ff */
[----:B------:R-:W-:-:S05]  /*1635a0*/  IMAD.X R25, R36, 0x1, R21, P6 ;  /* 0x0000000124197824 */ /* 0x000fca00030e0615 */
[----:B------:R-:W-:Y:S04]  /*1635b0*/  STL.64 [R1+0x9a8], R24 ;  /* 0x0009a81801007387 */ /* 0x000fe80000100a00 */
[----:B------:R-:W4:Y:S01]  /*1635c0*/  LDL.LU R41, [R1+0x293c] ;  /* 0x00293c0001297983 */ /* 0x000f220000300800 */
[----:B------:R-:W-:-:S03]  /*1635d0*/  IADD3 R22, P6, PT, R31, R22, RZ ;  /* 0x000000161f167210 */ /* 0x000fc60007fde0ff */
[----:B------:R-:W4:Y:S02]  /*1635e0*/  LDL.LU R42, [R1+0x14d0] ;  /* 0x0014d000012a7983 */ /* 0x000f240000300800 */
[----:B------:R-:W-:-:S05]  /*1635f0*/  IMAD.X R23, R36, 0x1, R20, P6 ;  /* 0x0000000124177824 */ /* 0x000fca00030e0614 */
[----:B------:R0:W-:Y:S02]  /*163600*/  STL.64 [R1+0x9a0], R22 ;  /* 0x0009a01601007387 */ /* 0x0001e40000100a00 */
[----:B0-----:R-:W-:-:S05]  /*163610*/  IADD3 R22, P6, PT, R31, R19, RZ ;  /* 0x000000131f167210 */ /* 0x001fca0007fde0ff */
[----:B------:R-:W-:Y:S01]  /*163620*/  IMAD.X R23, R36, 0x1, R17, P6 ;  /* 0x0000000124177824 */ /* 0x000fe200030e0611 */
[----:B------:R-:W-:-:S05]  /*163630*/  IADD3 R18, P6, PT, R31, R18, RZ ;  /* 0x000000121f127210 */ /* 0x000fca0007fde0ff */
[----:B------:R-:W-:Y:S01]  /*163640*/  IMAD.X R19, R36, 0x1, R16, P6 ;  /* 0x0000000124137824 */ /* 0x000fe200030e0610 */
[----:B------:R-:W-:Y:S04]  /*163650*/  STL.64 [R1+0x880], R22 ;  /* 0x0008801601007387 */ /* 0x000fe80000100a00 */
[----:B------:R0:W-:Y:S02]  /*163660*/  STL.64 [R1+0x878], R18 ;  /* 0x0008781201007387 */ /* 0x0001e40000100a00 */
[----:B0-----:R-:W-:-:S05]  /*163670*/  IADD3 R18, P6, PT, R31, R15, RZ ;  /* 0x0000000f1f127210 */ /* 0x001fca0007fde0ff */
[----:B------:R-:W-:Y:S01]  /*163680*/  IMAD.X R19, R36, 0x1, R13, P6 ;  /* 0x0000000124137824 */ /* 0x000fe200030e060d */
[----:B------:R-:W-:-:S05]  /*163690*/  IADD3 R14, P6, PT, R31, R14, RZ ;  /* 0x0000000e1f0e7210 */ /* 0x000fca0007fde0ff */
[----:B------:R-:W-:-:S05]  /*1636a0*/  IMAD.X R15, R36, 0x1, R12, P6 ;  /* 0x00000001240f7824 */ /* 0x000fca00030e060c */
[----:B------:R0:W-:Y:S02]  /*1636b0*/  STL.64 [R1+0x7c8], R14 ;  /* 0x0007c80e01007387 */ /* 0x0001e40000100a00 */
[----:B0-----:R-:W-:-:S05]  /*1636c0*/  IADD3 R14, P6, PT, R31, R11, RZ ;  /* 0x0000000b1f0e7210 */ /* 0x001fca0007fde0ff */
[----:B------:R-:W-:Y:S01]  /*1636d0*/  IMAD.X R15, R36, 0x1, R10, P6 ;  /* 0x00000001240f7824 */ /* 0x000fe200030e060a */
[----:B------:R-:W-:-:S05]  /*1636e0*/  IADD3 R12, P6, PT, R31, R9, RZ ;  /* 0x000000091f0c7210 */ /* 0x000fca0007fde0ff */
[----:B------:R-:W-:Y:S01]  /*1636f0*/  IMAD.X R13, R36, 0x1, R8, P6 ;  /* 0x00000001240d7824 */ /* 0x000fe200030e0608 */
[----:B------:R-:W-:-:S05]  /*163700*/  IADD3 R10, P6, PT, R31, R7, RZ ;  /* 0x000000071f0a7210 */ /* 0x000fca0007fde0ff */
[----:B------:R-:W-:Y:S01]  /*163710*/  IMAD.X R11, R36, 0x1, R6, P6 ;  /* 0x00000001240b7824 */ /* 0x000fe200030e0606 */
[----:B------:R-:W-:Y:S01]  /*163720*/  IADD3 R8, P6, PT, R31, R5, RZ ;  /* 0x000000051f087210 */ /* 0x000fe20007fde0ff */
[----:B------:R-:W-:Y:S01]  /*163730*/  STL.64 [R1+0x870], R18 ;  /* 0x0008701201007387 */ /* 0x000fe20000100a00 */
[----:B------:R-:W-:-:S03]  /*163740*/  IMAD.MOV.U32 R43, RZ, RZ, R47 ;  /* 0x000000ffff2b7224 */ /* 0x000fc600078e002f */
[----:B------:R-:W-:Y:S01]  /*163750*/  IMAD.X R9, R36, 0x1, R4, P6 ;  /* 0x0000000124097824 */ /* 0x000fe200030e0604 */
[----:B------:R-:W4:Y:S04]  /*163760*/  LDL.LU R45, [R1+0x144] ;  /* 0x00014400012d7983 */ /* 0x000f280000300800 */
[----:B------:R-:W-:Y:S04]  /*163770*/  STL.64 [R1+0x370], R14 ;  /* 0x0003700e01007387 */ /* 0x000fe80000100a00 */
[----:B------:R-:W4:Y:S04]  /*163780*/  LDL.LU R46, [R1+0xc4] ;  /* 0x0000c400012e7983 */ /* 0x000f280000300800 */
[----:B------:R-:W4:Y:S04]  /*163790*/  LDL.LU R47, [R1+0x14b0] ;  /* 0x0014b000012f7983 */ /* 0x000f280000300800 */
[----:B------:R-:W-:Y:S04]  /*1637a0*/  STL.64 [R1+0x368], R12 ;  /* 0x0003680c01007387 */ /* 0x000fe80000100a00 */
[----:B------:R-:W-:Y:S04]  /*1637b0*/  STL.64 [R1+0x360], R10 ;  /* 0x0003600a01007387 */ /* 0x000fe80000100a00 */
[----:B------:R-:W-:Y:S01]  /*1637c0*/  STL.64 [R1+0x348], R8 ;  /* 0x0003480801007387 */ /* 0x000fe20000100a00 */
[----:B--2---:R-:W-:-:S02]  /*1637d0*/  PRMT R5, R60, 0x3340, R35 ;  /* 0x000033403c057816 */ /* 0x004fc40000000023 */
[----:B---3--:R-:W-:-:S04]  /*1637e0*/  LOP3.LUT R39, R39, 0xffff, RZ, 0xc0, !PT ;  /* 0x0000ffff27277812 */ /* 0x008fc800078ec0ff */
[----:B------:R-:W-:Y:S01]  /*1637f0*/  PRMT R4, R39, 0x3340, R4 ;  /* 0x0000334027047816 */ /* 0x000fe20000000004 */
[----:B------:R-:W-:Y:S03]  /*163800*/  STL [R1+0x82ec], R39 ;  /* 0x0082ec2701007387 */ /* 0x000fe60000100800 */
[----:B------:R-:W-:Y:S02]  /*163810*/  PRMT R4, R5, 0x5410, R4 ;  /* 0x0000541005047816 */ /* 0x000fe40000000004 */
[----:B----4-:R-:W-:-:S05]  /*163820*/  LOP3.LUT R6, R37, 0xffff, RZ, 0xc0, !PT ;  /* 0x0000ffff25067812 */ /* 0x010fca00078ec0ff */
[----:B------:R-:W-:Y:S04]  /*163830*/  STL [R1+0xdc], R6 ;  /* 0x0000dc0601007387 */ /* 0x000fe80000100800 */
[----:B------:R0:W-:Y:S02]  /*163840*/  STL [R1+0x314], R4 ;  /* 0x0003140401007387 */ /* 0x0001e40000100800 */
[----:B0-----:R-:W-:-:S04]  /*163850*/  PRMT R4, R6, 0x3340, R0 ;  /* 0x0000334006047816 */ /* 0x001fc80000000000 */
[----:B------:R-:W-:Y:S02]  /*163860*/  PRMT R5, R50, 0x5410, R4 ;  /* 0x0000541032057816 */ /* 0x000fe40000000004 */
[----:B------:R-:W2:Y:S01]  /*163870*/  LDL.LU R50, [R1+0x8380] ;  /* 0x0083800001327983 */ /* 0x000ea20000300800 */
[----:B------:R-:W-:-:S03]  /*163880*/  LOP3.LUT R4, R41, 0xffff, RZ, 0xc0, !PT ;  /* 0x0000ffff29047812 */ /* 0x000fc600078ec0ff */
[----:B------:R-:W3:Y:S01]  /*163890*/  LDL.LU R28, [R1+0x14c8] ;  /* 0x0014c800011c7983 */ /* 0x000ee20000300800 */
[----:B------:R-:W-:-:S03]  /*1638a0*/  PRMT R55, R55, 0x4210, R4 ;  /* 0x0000421037377816 */ /* 0x000fc60000000004 */
[----:B------:R0:W-:Y:S04]  /*1638b0*/  STL [R1+0x14a0], R5 ;  /* 0x0014a00501007387 */ /* 0x0001e80000100800 */
[----:B------:R-:W4:Y:S04]  /*1638c0*/  LDL.LU R29, [R1+0x147c] ;  /* 0x00147c00011d7983 */ /* 0x000f280000300800 */
[----:B------:R-:W3:Y:S04]  /*1638d0*/  LDL.LU R30, [R1+0x1490] ;  /* 0x00149000011e7983 */ /* 0x000ee80000300800 */
[----:B------:R-:W3:Y:S01]  /*1638e0*/  LDL.LU R31, [R1+0x14cc] ;  /* 0x0014cc00011f7983 */ /* 0x000ee20000300800 */
[----:B------:R-:W-:-:S03]  /*1638f0*/  PRMT R35, R57, 0x5210, R4 ;  /* 0x0000521039237816 */ /* 0x000fc60000000004 */
[----:B------:R-:W3:Y:S04]  /*163900*/  LDL.LU R60, [R1+0x1480] ;  /* 0x00148000013c7983 */ /* 0x000ee80000300800 */
[----:B------:R-:W3:Y:S04]  /*163910*/  LDL.LU R37, [R1+0x1494] ;  /* 0x0014940001257983 */ /* 0x000ee80000300800 */
[----:B------:R-:W-:Y:S04]  /*163920*/  STL.64 [R1+0x82f8], R54 ;  /* 0x0082f83601007387 */ /* 0x000fe80000100a00 */
[----:B------:R1:W-:Y:S04]  /*163930*/  STL.64 [R1+0x82f0], R52 ;  /* 0x0082f03401007387 */ /* 0x0003e80000100a00 */
[----:B------:R-:W3:Y:S01]  /*163940*/  LDL.LU R57, [R1+0x837c] ;  /* 0x00837c0001397983 */ /* 0x000ee20000300800 */
[----:B0-----:R-:W-:-:S03]  /*163950*/  LOP3.LUT R5, R42, 0xffff, RZ, 0xc0, !PT ;  /* 0x0000ffff2a057812 */ /* 0x001fc600078ec0ff */
[----:B------:R0:W-:Y:S01]  /*163960*/  STL.64 [R1+0x8308], R34 ;  /* 0x0083082201007387 */ /* 0x0001e20000100a00 */
[----:B------:R-:W-:-:S03]  /*163970*/  IMAD.MOV.U32 R27, RZ, RZ, R43 ;  /* 0x000000ffff1b7224 */ /* 0x000fc600078e002b */
[----:B------:R0:W-:Y:S04]  /*163980*/  STL.64 [R1+0x8300], R32 ;  /* 0x0083002001007387 */ /* 0x0001e80000100a00 */
[----:B------:R-:W4:Y:S04]  /*163990*/  LDL.LU R41, [R1+0x14b8] ;  /* 0x0014b80001297983 */ /* 0x000f280000300800 */
[----:B------:R-:W4:Y:S04]  /*1639a0*/  LDL.LU R42, [R1+0x146c] ;  /* 0x00146c00012a7983 */ /* 0x000f280000300800 */
[----:B------:R-:W4:Y:S01]  /*1639b0*/  LDL.LU R43, [R1+0x1488] ;  /* 0x00148800012b7983 */ /* 0x000f220000300800 */
[----:B------:R-:W-:-:S03]  /*1639c0*/  PRMT R15, R45, 0x4210, R5 ;  /* 0x000042102d0f7816 */ /* 0x000fc60000000005 */
[----:B------:R-:W4:Y:S01]  /*1639d0*/  LDL.LU R45, [R1+0x14bc] ;  /* 0x0014bc00012d7983 */ /* 0x000f220000300800 */
[----:B------:R-:W-:-:S03]  /*1639e0*/  PRMT R12, R46, 0x5210, R5 ;  /* 0x000052102e0c7816 */ /* 0x000fc60000000005 */
[----:B------:R-:W4:Y:S01]  /*1639f0*/  LDL.LU R46, [R1+0x1470] ;  /* 0x00147000012e7983 */ /* 0x000f220000300800 */
[----:B------:R-:W-:Y:S01]  /*163a00*/  LOP3.LUT R10, R47, 0xffff, RZ, 0xc0, !PT ;  /* 0x0000ffff2f0a7812 */ /* 0x000fe200078ec0ff */
[----:B-1----:R-:W-:Y:S01]  /*163a10*/  IMAD.MOV.U32 R52, RZ, RZ, R3 ;  /* 0x000000ffff347224 */ /* 0x002fe200078e0003 */
[----:B--2---:R-:W-:Y:S02]  /*163a20*/  LOP3.LUT R11, R50, 0xffff, RZ, 0xc0, !PT ;  /* 0x0000ffff320b7812 */ /* 0x004fe400078ec0ff */
[----:B------:R-:W2:Y:S02]  /*163a30*/  LDL R50, [R1+0x28a0] ;  /* 0x0028a00001327983 */ /* 0x000ea40000100800 */
[----:B------:R-:W-:Y:S02]  /*163a40*/  PRMT R4, R11, 0x3340, R0 ;  /* 0x000033400b047816 */ /* 0x000fe40000000000 */
[----:B------:R-:W2:Y:S01]  /*163a50*/  LDL.LU R47, [R1+0x148c] ;  /* 0x00148c00012f7983 */ /* 0x000ea20000300800 */
[----:B---3--:R-:W-:-:S04]  /*163a60*/  LOP3.LUT R9, R57, 0xffff, RZ, 0xc0, !PT ;  /* 0x0000ffff39097812 */ /* 0x008fc800078ec0ff */
[----:B------:R-:W-:-:S04]  /*163a70*/  PRMT R5, R10, 0x3340, R9 ;  /* 0x000033400a057816 */ /* 0x000fc80000000009 */
[----:B------:R-:W-:-:S05]  /*163a80*/  PRMT R57, R5, 0x5410, R4 ;  /* 0x0000541005397816 */ /* 0x000fca0000000004 */
[----:B------:R-:W-:Y:S04]  /*163a90*/  STL [R1+0x8194], R57 ;  /* 0x0081943901007387 */ /* 0x000fe80000100800 */
[----:B------:R-:W3:Y:S01]  /*163aa0*/  LDL.LU R3, [R1+0x8378] ;  /* 0x0083780001037983 */ /* 0x000ee20000300800 */
[----:B----4-:R-:W-:Y:S01]  /*163ab0*/  LOP3.LUT R19, R41, 0xffff, RZ, 0xc0, !PT ;  /* 0x0000ffff29137812 */ /* 0x010fe200078ec0ff */
[----:B0-----:R-:W-:Y:S01]  /*163ac0*/  IMAD.MOV.U32 R35, RZ, RZ, R40 ;  /* 0x000000ffff237224 */ /* 0x001fe200078e0028 */
[----:B------:R-:W-:Y:S02]  /*163ad0*/  LOP3.LUT R22, R42, 0xffff, RZ, 0xc0, !PT ;  /* 0x0000ffff2a167812 */ /* 0x000fe400078ec0ff */
[----:B------:R-:W-:Y:S01]  /*163ae0*/  LOP3.LUT R21, R43, 0xffff, RZ, 0xc0, !PT ;  /* 0x0000ffff2b157812 */ /* 0x000fe200078ec0ff */
[----:B------:R-:W-:-:S02]  /*163af0*/  IMAD.MOV.U32 R53, RZ, RZ, R48 ;  /* 0x000000ffff357224 */ /* 0x000fc400078e0030 */
[----:B------:R-:W4:Y:S01]  /*163b00*/  LDL.LU R48, [R1+0x8374] ;  /* 0x0083740001307983 */ /* 0x000f220000300800 */
[----:B------:R-:W-:-:S03]  /*163b10*/  IMAD.MOV.U32 R54, RZ, RZ, R58 ;  /* 0x000000ffff367224 */ /* 0x000fc600078e003a */
[----:B------:R-:W4:Y:S01]  /*163b20*/  LDL.LU R58, [R1+0x8370] ;  /* 0x00837000013a7983 */ /* 0x000f220000300800 */
[----:B------:R-:W-:-:S03]  /*163b30*/  IMAD.MOV.U32 R34, RZ, RZ, R59 ;  /* 0x000000ffff227224 */ /* 0x000fc600078e003b */
[----:B------:R-:W4:Y:S04]  /*163b40*/  LDL.LU R32, [R1+0x50] ;  /* 0x0000500001207983 */ /* 0x000f280000300800 */
[----:B--2---:R-:W0:Y:S01]  /*163b50*/  LDS.128 R40, [R50] ;  /* 0x0000000032287984 */ /* 0x004e220000000c00 */
[----:B---3--:R-:W-:Y:S01]  /*163b60*/  IMAD.MOV.U32 R33, RZ, RZ, R3 ;  /* 0x000000ffff217224 */ /* 0x008fe200078e0003 */
[----:B------:R-:W-:Y:S02]  /*163b70*/  NOP ;  /* 0x0000000000007918 */ /* 0x000fe40000000000 */
[----:B------:R-:W2:Y:S04]  /*163b80*/  LDL.LU R3, [R1+0x836c] ;  /* 0x00836c0001037983 */ /* 0x000ea80000300800 */
[----:B------:R-:W3:Y:S04]  /*163b90*/  LDL.LU R59, [R1+0x8368] ;  /* 0x00836800013b7983 */ /* 0x000ee80000300800 */
[----:B0-----:R-:W-:Y:S04]  /*163ba0*/  STL.64 [R1+0x1c0], R40 ;  /* 0x0001c02801007387 */ /* 0x001fe80000100a00 */
[----:B------:R0:W-:Y:S04]  /*163bb0*/  STL.64 [R1+0x1c8], R42 ;  /* 0x0001c82a01007387 */ /* 0x0001e80000100a00 */
[----:B0-----:R-:W2:Y:S04]  /*163bc0*/  LDL.LU.64 R42, [R1+0x8360] ;  /* 0x00836000012a7983 */ /* 0x001ea80000300a00 */
[----:B------:R-:W2:Y:S01]  /*163bd0*/  LDL.LU.64 R40, [R1+0x8358] ;  /* 0x0083580001287983 */ /* 0x000ea20000300a00 */
[----:B------:R-:W-:Y:S01]  /*163be0*/  IMAD.MOV.U32 R55, RZ, RZ, R27 ;  /* 0x000000ffff377224 */ /* 0x000fe200078e001b */
[----:B------:R-:W-:Y:S01]  /*163bf0*/  LOP3.LUT R13, R28, 0xffff, RZ, 0xc0, !PT ;  /* 0x0000ffff1c0d7812 */ /* 0x000fe200078ec0ff */
[----:B------:R-:W-:Y:S01]  /*163c00*/  IMAD.MOV.U32 R39, RZ, RZ, R44 ;  /* 0x000000ffff277224 */ /* 0x000fe200078e002c */
[----:B------:R-:W-:-:S02]  /*163c10*/  LOP3.LUT R24, R45, 0xffff, RZ, 0xc0, !PT ;  /* 0x0000ffff2d187812 */ /* 0x000fc400078ec0ff */
[----:B------:R0:W-:Y:S01]  /*163c20*/  STSM.16.M88.4 [R50], R52 ;  /* 0x0000003432007844 */ /* 0x0001e20000000200 */
[----:B------:R-:W-:Y:S02]  /*163c30*/  LOP3.LUT R28, R46, 0xffff, RZ, 0xc0, !PT ;  /* 0x0000ffff2e1c7812 */ /* 0x000fe400078ec0ff */
[----:B------:R-:W-:Y:S01]  /*163c40*/  LOP3.LUT R27, R47, 0xffff, RZ, 0xc0, !PT ;  /* 0x0000ffff2f1b7812 */ /* 0x000fe200078ec0ff */
[----:B------:R-:W-:Y:S01]  /*163c50*/  NOP ;  /* 0x0000000000007918 */ /* 0x000fe20000000000 */
[----:B------:R-:W1:Y:S01]  /*163c60*/  LDS.128 R44, [R50] ;  /* 0x00000000322c7984 */ /* 0x000e620000000c00 */
[----:B------:R-:W-:Y:S01]  /*163c70*/  NOP ;  /* 0x0000000000007918 */ /* 0x000fe20000000000 */
[----:B0-----:R-:W-:Y:S02]  /*163c80*/  IMAD.MOV.U32 R52, RZ, RZ, R49 ;  /* 0x000000ffff347224 */ /* 0x001fe400078e0031 */
[----:B------:R-:W3:Y:S01]  /*163c90*/  LDL.LU R49, [R1+0x8354] ;  /* 0x0083540001317983 */ /* 0x000ee20000300800 */
[----:B------:R-:W-:Y:S01]  /*163ca0*/  IMAD.MOV.U32 R53, RZ, RZ, R51 ;  /* 0x000000ffff357224 */ /* 0x000fe200078e0033 */
[----:B------:R-:W-:Y:S01]  /*163cb0*/  LOP3.LUT R18, R37, 0xffff, RZ, 0xc0, !PT ;  /* 0x0000ffff25127812 */ /* 0x000fe200078ec0ff */
[----:B------:R-:W-:Y:S01]  /*163cc0*/  IMAD.MOV.U32 R54, RZ, RZ, R56 ;  /* 0x000000ffff367224 */ /* 0x000fe200078e0038 */
[----:B------:R-:W3:Y:S01]  /*163cd0*/  LDL.LU R51, [R1+0x8350] ;  /* 0x0083500001337983 */ /* 0x000ee20000300800 */
[----:B----4-:R-:W-:-:S02]  /*163ce0*/  IMAD.MOV.U32 R36, RZ, RZ, R48 ;  /* 0x000000ffff247224 */ /* 0x010fc400078e0030 */
[----:B------:R-:W-:Y:S01]  /*163cf0*/  IMAD.MOV.U32 R55, RZ, RZ, R38 ;  /* 0x000000ffff377224 */ /* 0x000fe200078e0026 */
[----:B------:R-:W4:Y:S01]  /*163d00*/  LDL.LU R56, [R1+0x834c] ;  /* 0x00834c0001387983 */ /* 0x000f220000300800 */
[----:B------:R-:W-:Y:S02]  /*163d10*/  IMAD.MOV.U32 R37, RZ, RZ, R61 ;  /* 0x000000ffff257224 */ /* 0x000fe400078e003d */
[----:B------:R-:W-:Y:S01]  /*163d20*/  IMAD.MOV.U32 R38, RZ, RZ, R2 ;  /* 0x000000ffff267224 */ /* 0x000fe200078e0002 */
[----:B------:R-:W3:Y:S04]  /*163d30*/  LDL.LU R48, [R1+0x8348] ;  /* 0x0083480001307983 */ /* 0x000ee80000300800 */
[----:B------:R-:W3:Y:S04]  /*163d40*/  LDL.LU R61, [R1+0x8344] ;  /* 0x00834400013d7983 */ /* 0x000ee80000300800 */
[----:B------:R-:W3:Y:S04]  /*163d50*/  LDL.LU R2, [R1+0x8340] ;  /* 0x0083400001027983 */ /* 0x000ee80000300800 */
[----:B-1----:R-:W-:Y:S04]  /*163d60*/  STL.64 [R1+0x1b0], R44 ;  /* 0x0001b02c01007387 */ /* 0x002fe80000100a00 */
[----:B------:R0:W-:Y:S04]  /*163d70*/  STL.64 [R1+0x1b8], R46 ;  /* 0x0001b82e01007387 */ /* 0x0001e80000100a00 */
[----:B0-----:R-:W3:Y:S04]  /*163d80*/  LDL.LU.64 R46, [R1+0x8338] ;  /* 0x00833800012e7983 */ /* 0x001ee80000300a00 */
[----:B------:R-:W3:Y:S04]  /*163d90*/  LDL.LU.64 R44, [R1+0x8330] ;  /* 0x00833000012c7983 */ /* 0x000ee80000300a00 */
[----:B--2---:R-:W-:Y:S01]  /*163da0*/  STSM.16.M88.4 [R50], R40 ;  /* 0x0000002832007844 */ /* 0x004fe20000000200 */
[----:B------:R-:W-:-:S03]  /*163db0*/  NOP ;  /* 0x0000000000007918 */ /* 0x000fc60000000000 */
[----:B------:R-:W0:Y:S01]  /*163dc0*/  LDS.128 R40, [R50] ;  /* 0x0000000032287984 */ /* 0x000e220000000c00 */
[----:B------:R-:W-:-:S03]  /*163dd0*/  NOP ;  /* 0x0000000000007918 */ /* 0x000fc60000000000 */
[----:B0-----:R-:W-:Y:S04]  /*163de0*/  STL.64 [R1+0x1a0], R40 ;  /* 0x0001a02801007387 */ /* 0x001fe80000100a00 */
[----:B------:R0:W-:Y:S04]  /*163df0*/  STL.64 [R1+0x1a8], R42 ;  /* 0x0001a82a01007387 */ /* 0x0001e80000100a00 */
[----:B0-----:R-:W2:Y:S04]  /*163e00*/  LDL.LU.64 R42, [R1+0x8328] ;  /* 0x00832800012a7983 */ /* 0x001ea80000300a00 */
[----:B------:R-:W2:Y:S04]  /*163e10*/  LDL.LU.64 R40, [R1+0x8320] ;  /* 0x0083200001287983 */ /* 0x000ea80000300a00 */
[----:B------:R-:W-:Y:S01]  /*163e20*/  STSM.16.M88.4 [R50], R32 ;  /* 0x0000002032007844 */ /* 0x000fe20000000200 */
[----:B------:R-:W-:-:S03]  /*163e30*/  NOP ;  /* 0x0000000000007918 */ /* 0x000fc60000000000 */
[----:B------:R-:W0:Y:S01]  /*163e40*/  LDS.128 R32, [R50] ;  /* 0x0000000032207984 */ /* 0x000e220000000c00 */
[----:B------:R-:W-:-:S03]  /*163e50*/  NOP ;  /* 0x0000000000007918 */ /* 0x000fc60000000000 */
[----:B0-----:R-:W-:Y:S04]  /*163e60*/  STL.64 [R1+0x190], R32 ;  /* 0x0001902001007387 */ /* 0x001fe80000100a00 */
[----:B------:R-:W-:Y:S04]  /*163e70*/  STL.64 [R1+0x198], R34 ;  /* 0x0001982201007387 */ /* 0x000fe80000100a00 */
[----:B--2---:R0:W-:Y:S01]  /*163e80*/  STSM.16.M88.4 [R50], R40 ;  /* 0x0000002832007844 */ /* 0x0041e20000000200 */
[----:B------:R-:W-:-:S03]  /*163e90*/  NOP ;  /* 0x0000000000007918 */ /* 0x000fc60000000000 */
[----:B------:R-:W1:Y:S01]  /*163ea0*/  LDS.128 R32, [R50] ;  /* 0x0000000032207984 */ /* 0x000e620000000c00 */
[----:B------:R-:W-:-:S03]  /*163eb0*/  NOP ;  /* 0x0000000000007918 */ /* 0x000fc60000000000 */
[----:B0-----:R-:W2:Y:S01]  /*163ec0*/  LDL.LU R40, [R1+0xb0] ;  /* 0x0000b00001287983 */ /* 0x001ea20000300800 */
[----:B---3--:R-:W-:-:S03]  /*163ed0*/  IMAD.MOV.U32 R42, RZ, RZ, R2 ;  /* 0x000000ffff2a7224 */ /* 0x008fc600078e0002 */
[----:B------:R-:W2:Y:S04]  /*163ee0*/  LDL.LU R41, [R1+0xb4] ;  /* 0x0000b40001297983 */ /* 0x000ea80000300800 */
[----:B------:R-:W3:Y:S04]  /*163ef0*/  LDL.LU R2, [R1+0x831c] ;  /* 0x00831c0001027983 */ /* 0x000ee80000300800 */
[----:B------:R0:W-:Y:S04]  /*163f00*/  STSM.16.M88.4 [R50], R44 ;  /* 0x0000002c32007844 */ /* 0x0001e80000000200 */
[----:B-1----:R-:W-:Y:S04]  /*163f10*/  STL.64 [R1+0x180], R32 ;  /* 0x0001802001007387 */ /* 0x002fe80000100a00 */
[----:B------:R-:W-:Y:S01]  /*163f20*/  STL.64 [R1+0x188], R34 ;  /* 0x0001882201007387 */ /* 0x000fe20000100a00 */
[----:B------:R-:W-:-:S03]  /*163f30*/  NOP ;  /* 0x0000000000007918 */ /* 0x000fc60000000000 */
[----:B------:R-:W1:Y:S01]  /*163f40*/  LDS.128 R32, [R50] ;  /* 0x0000000032207984 */ /* 0x000e620000000c00 */
[----:B------:R-:W-:-:S03]  /*163f50*/  NOP ;  /* 0x0000000000007918 */ /* 0x000fc60000000000 */
[----:B------:R-:W-:Y:S01]  /*163f60*/  STSM.16.M88.4 [R50], R52 ;  /* 0x0000003432007844 */ /* 0x000fe20000000200 */
[----:B------:R-:W-:-:S03]  /*163f70*/  NOP ;  /* 0x0000000000007918 */ /* 0x000fc60000000000 */
[----:B------:R-:W1:Y:S01]  /*163f80*/  LDS.128 R52, [R50] ;  /* 0x0000000032347984 */ /* 0x000e620000000c00 */
[----:B0-----:R-:W-:Y:S01]  /*163f90*/  IMAD.MOV.U32 R44, RZ, RZ, R61 ;  /* 0x000000ffff2c7224 */ /* 0x001fe200078e003d */
[----:B------:R-:W-:Y:S02]  /*163fa0*/  NOP ;  /* 0x0000000000007918 */ /* 0x000fe40000000000 */
[----:B------:R-:W2:Y:S01]  /*163fb0*/  LDL.LU R61, [R1+0x8318] ;  /* 0x00831800013d7983 */ /* 0x000ea20000300800 */
[----:B----4-:R-:W-:Y:S02]  /*163fc0*/  IMAD.MOV.U32 R45, RZ, RZ, R56 ;  /* 0x000000ffff2d7224 */ /* 0x010fe400078e0038 */
[----:B------:R-:W-:Y:S01]  /*163fd0*/  IMAD.MOV.U32 R46, RZ, RZ, R49 ;  /* 0x000000ffff2e7224 */ /* 0x000fe200078e0031 */
[----:B------:R-:W4:Y:S04]  /*163fe0*/  LDL.LU R56, [R1+0x8314] ;  /* 0x0083140001387983 */ /* 0x000f280000300800 */
[----:B------:R-:W2:Y:S04]  /*163ff0*/  LDL.LU R49, [R1+0x8310] ;  /* 0x0083100001317983 */ /* 0x000ea80000300800 */
[----:B-1----:R-:W-:Y:S04]  /*164000*/  STL.64 [R1+0x170], R32 ;  /* 0x0001702001007387 */ /* 0x002fe80000100a00 */
[----:B------:R0:W-:Y:S04]  /*164010*/  STL.64 [R1+0x178], R34 ;  /* 0x0001782201007387 */ /* 0x0001e80000100a00 */
[----:B0-----:R-:W2:Y:S04]  /*164020*/  LDL.LU.64 R34, [R1+0x8308] ;  /* 0x0083080001227983 */ /* 0x001ea80000300a00 */
[----:B------:R-:W2:Y:S04]  /*164030*/  LDL.LU.64 R32, [R1+0x8300] ;  /* 0x0083000001207983 */ /* 0x000ea80000300a00 */
[----:B------:R-:W-:Y:S04]  /*164040*/  STL.64 [R1+0x160], R52 ;  /* 0x0001603401007387 */ /* 0x000fe80000100a00 */
[----:B------:R0:W-:Y:S04]  /*164050*/  STL.64 [R1+0x168], R54 ;  /* 0x0001683601007387 */ /* 0x0001e80000100a00 */
[----:B0-----:R-:W2:Y:S04]  /*164060*/  LDL.LU.64 R54, [R1+0x82f8] ;  /* 0x0082f80001367983 */ /* 0x001ea80000300a00 */
[----:B------:R-:W2:Y:S01]  /*164070*/  LDL.LU.64 R52, [R1+0x82f0] ;  /* 0x0082f00001347983 */ /* 0x000ea20000300a00 */
[----:B------:R-:W-:-:S03]  /*164080*/  IMAD.MOV.U32 R47, RZ, RZ, R3 ;  /* 0x000000ffff2f7224 */ /* 0x000fc600078e0003 */
[----:B------:R-:W-:Y:S01]  /*164090*/  STSM.16.M88.4 [R50], R36 ;  /* 0x0000002432007844 */ /* 0x000fe20000000200 */
[----:B------:R-:W-:-:S03]  /*1640a0*/  NOP ;  /* 0x0000000000007918 */ /* 0x000fc60000000000 */
[----:B------:R-:W0:Y:S01]  /*1640b0*/  LDS.128 R36, [R50] ;  /* 0x0000000032247984 */ /* 0x000e220000000c00 */
[----:B------:R-:W-:-:S03]  /*1640c0*/  NOP ;  /* 0x0000000000007918 */ /* 0x000fc60000000000 */
[----:B------:R-:W-:Y:S01]  /*1640d0*/  STSM.16.M88.4 [R50], R44 ;  /* 0x0000002c32007844 */ /* 0x000fe20000000200 */
[----:B------:R-:W-:-:S03]  /*1640e0*/  NOP ;  /* 0x0000000000007918 */ /* 0x000fc60000000000 */
[----:B------:R-:W1:Y:S01]  /*1640f0*/  LDS.128 R44, [R50] ;  /* 0x00000000322c7984 */ /* 0x000e620000000c00 */
[----:B------:R-:W-:-:S03]  /*164100*/  NOP ;  /* 0x0000000000007918 */ /* 0x000fc60000000000 */
[----:B0-----:R-:W-:Y:S04]  /*164110*/  STL.64 [R1+0x150], R36 ;  /* 0x0001502401007387 */ /* 0x001fe80000100a00 */
[----:B------:R0:W-:Y:S01]  /*164120*/  STL.64 [R1+0x158], R38 ;  /* 0x0001582601007387 */ /* 0x0001e20000100a00 */
[----:B-1----:R-:W-:-:S03]  /*164130*/  IMAD.MOV.U32 R3, RZ, RZ, R47 ;  /* 0x000000ffff037224 */ /* 0x002fc600078e002f */
[----:B0-----:R-:W3:Y:S04]  /*164140*/  LDL.LU R39, [R1+0x82ec] ;  /* 0x0082ec0001277983 */ /* 0x001ee80000300800 */
[----:B------:R0:W-:Y:S04]  /*164150*/  STL.64 [R1+0x140], R44 ;  /* 0x0001402c01007387 */ /* 0x0001e80000100a00 */
[----:B------:R-:W-:Y:S01]  /*164160*/  STL [R1+0x148], R46 ;  /* 0x0001482e01007387 */ /* 0x000fe20000100800 */
[----:B0-----:R-:W-:-:S03]  /*164170*/  IMAD.MOV.U32 R44, RZ, RZ, R48 ;  /* 0x000000ffff2c7224 */ /* 0x001fc600078e0030 */
[----:B------:R-:W3:Y:S01]  /*164180*/  LDL.LU R48, [R1+0x82e8] ;  /* 0x0082e80001307983 */ /* 0x000ee20000300800 */
[----:B------:R-:W-:-:S03]  /*164190*/  IMAD.MOV.U32 R45, RZ, RZ, R51 ;  /* 0x000000ffff2d7224 */ /* 0x000fc600078e0033 */
[----:B------:R-:W3:Y:S04]  /*1641a0*/  LDL.LU R51, [R1+0x82e4] ;  /* 0x0082e40001337983 */ /* 0x000ee80000300800 */
[----:B------:R-:W-:Y:S04]  /*1641b0*/  STL [R1+0x8104], R3 ;  /* 0x0081040301007387 */ /* 0x000fe80000100800 */
[----:B--2---:R-:W-:Y:S01]  /*1641c0*/  STSM.16.M88.4 [R50], R52 ;  /* 0x0000003432007844 */ /* 0x004fe20000000200 */
[----:B------:R-:W-:-:S03]  /*1641d0*/  NOP ;  /* 0x0000000000007918 */ /* 0x000fc60000000000 */
[----:B------:R-:W0:Y:S04]  /*1641e0*/  LDS.128 R52, [R50] ;  /* 0x0000000032347984 */ /* 0x000e280000000c00 */
[----:B0-----:R-:W-:Y:S04]  /*1641f0*/  STL.64 [R1+0x130], R52 ;  /* 0x0001303401007387 */ /* 0x001fe80000100a00 */
[----:B------:R0:W-:Y:S04]  /*164200*/  STL.64 [R1+0x138], R54 ;  /* 0x0001383601007387 */ /* 0x0001e80000100a00 */
[----:B0-----:R-:W2:Y:S04]  /*164210*/  LDL.LU R54, [R1+0x82e0] ;  /* 0x0082e00001367983 */ /* 0x001ea80000300800 */
[----:B------:R-:W2:Y:S01]  /*164220*/  LDL.LU.64 R52, [R1+0x82d8] ;  /* 0x0082d80001347983 */ /* 0x000ea20000300a00 */
[----:B------:R-:W-:Y:S01]  /*164230*/  IMAD.MOV.U32 R43, RZ, RZ, R15 ;  /* 0x000000ffff2b7224 */ /* 0x000fe200078e000f */
[----:B------:R-:W-:-:S04]  /*164240*/  NOP ;  /* 0x0000000000007918 */ /* 0x000fc80000000000 */
[----:B------:R-:W-:Y:S01]  /*164250*/  STSM.16.M88.4 [R50], R40 ;  /* 0x0000002832007844 */ /* 0x000fe20000000200 */
[----:B------:R-:W-:Y:S02]  /*164260*/  LOP3.LUT R16, R29, 0xffff, RZ, 0xc0, !PT ;  /* 0x0000ffff1d107812 */ /* 0x000fe400078ec0ff */
[----:B------:R-:W-:Y:S02]  /*164270*/  LOP3.LUT R14, R30, 0xffff, RZ, 0xc0, !PT ;  /* 0x0000ffff1e0e7812 */ /* 0x000fe400078ec0ff */
[----:B------:R-:W-:Y:S02]  /*164280*/  PRMT R4, R16, 0x3340, R0 ;  /* 0x0000334010047816 */ /* 0x000fe40000000000 */
[----:B------:R-:W-:Y:S02]  /*164290*/  PRMT R8, R13, 0x3340, R14 ;  /* 0x000033400d087816 */ /* 0x000fe4000000000e */
[----:B------:R-:W-:Y:S02]  /*1642a0*/  LOP3.LUT R17, R31, 0xffff, RZ, 0xc0, !PT ;  /* 0x0000ffff1f117812 */ /* 0x000fe400078ec0ff */
[----:B------:R-:W-:-:S02]  /*1642b0*/  LOP3.LUT R25, R60, 0xffff, RZ, 0xc0, !PT ;  /* 0x0000ffff3c197812 */ /* 0x000fc400078ec0ff */
[----:B------:R-:W-:Y:S02]  /*1642c0*/  PRMT R8, R8, 0x5410, R4 ;  /* 0x0000541008087816 */ /* 0x000fe40000000004 */
[----:B------:R-:W-:Y:S02]  /*1642d0*/  PRMT R4, R25, 0x3340, R0 ;  /* 0x0000334019047816 */ /* 0x000fe40000000000 */
[----:B------:R-:W-:Y:S02]  /*1642e0*/  PRMT R5, R17, 0x3340, R18 ;  /* 0x0000334011057816 */ /* 0x000fe40000000012 */
[----:B------:R-:W-:Y:S02]  /*1642f0*/  PRMT R6, R19, 0x3340, R21 ;  /* 0x0000334013067816 */ /* 0x000fe40000000015 */
[----:B------:R-:W-:Y:S02]  /*164300*/  PRMT R5, R5, 0x5410, R4 ;  /* 0x0000541005057816 */ /* 0x000fe40000000004 */
[----:B------:R-:W-:-:S02]  /*164310*/  PRMT R4, R22, 0x3340, R0 ;  /* 0x0000334016047816 */ /* 0x000fc40000000000 */
[----:B------:R-:W-:Y:S02]  /*164320*/  PRMT R7, R24, 0x3340, R27 ;  /* 0x0000334018077816 */ /* 0x000fe4000000001b */
[----:B------:R-:W-:Y:S02]  /*164330*/  PRMT R6, R6, 0x5410, R4 ;  /* 0x0000541006067816 */ /* 0x000fe40000000004 */
[----:B------:R-:W-:-:S04]  /*164340*/  PRMT R4, R28, 0x3340, R0 ;  /* 0x000033401c047816 */ /* 0x000fc80000000000 */
[----:B------:R-:W-:Y:S02]  /*164350*/  PRMT R7, R7, 0x5410, R4 ;  /* 0x0000541007077816 */ /* 0x000fe40000000004 */
[----:B---3--:R-:W-:Y:S02]  /*164360*/  LOP3.LUT R4, R48, 0xffff, RZ, 0xc0, !PT ;  /* 0x0000ffff30047812 */ /* 0x008fe400078ec0ff */
[----:B------:R-:W-:Y:S01]  /*164370*/  LOP3.LUT R49, R49, 0xffff, RZ, 0xc0, !PT ;  /* 0x0000ffff31317812 */ /* 0x000fe200078ec0ff */
[----:B------:R-:W3:Y:S01]  /*164380*/  LDL.LU R48, [R1+0x82d4] ;  /* 0x0082d40001307983 */ /* 0x000ee20000300800 */
[----:B----4-:R-:W-:Y:S01]  /*164390*/  LOP3.LUT R60, R56, 0xffff, RZ, 0xc0, !PT ;  /* 0x0000ffff383c7812 */ /* 0x010fe200078ec0ff */
[----:B------:R-:W-:Y:S01]  /*1643a0*/  IMAD.MOV.U32 R46, RZ, RZ, R59 ;  /* 0x000000ffff2e7224 */ /* 0x000fe200078e003b */
[----:B------:R-:W-:Y:S01]  /*1643b0*/  LOP3.LUT R3, R61, 0xffff, RZ, 0xc0, !PT ;  /* 0x0000ffff3d037812 */ /* 0x000fe200078ec0ff */
[----:B------:R0:W-:Y:S04]  /*1643c0*/  STL [R1+0xa0], R4 ;  /* 0x0000a00401007387 */ /* 0x0001e80000100800 */
[----:B------:R-:W4:Y:S04]  /*1643d0*/  LDL.LU R56, [R1+0x82d0] ;  /* 0x0082d00001387983 */ /* 0x000f280000300800 */
[----:B------:R-:W3:Y:S04]  /*1643e0*/  LDL.LU R59, [R1+0x14fc] ;  /* 0x0014fc00013b7983 */ /* 0x000ee80000300800 */
[----:B------:R-:W-:Y:S04]  /*1643f0*/  STL [R1+0x81c8], R49 ;  /* 0x0081c83101007387 */ /* 0x000fe80000100800 */
[----:B------:R-:W-:Y:S04]  /*164400*/  STL [R1+0x81cc], R60 ;  /* 0x0081cc3c01007387 */ /* 0x000fe80000100800 */
[----:B------:R-:W-:Y:S01]  /*164410*/  STL [R1+0x81d0], R3 ;  /* 0x0081d00301007387 */ /* 0x000fe20000100800 */
[----:B------:R-:W-:Y:S01]  /*164420*/  NOP ;  /* 0x0000000000007918 */ /* 0x000fe20000000000 */
[----:B0-----:R-:W-:-:S02]  /*164430*/  PRMT R4, R8, 0x4210, R4 ;  /* 0x0000421008047816 */ /* 0x001fc40000000004 */
[----:B------:R-:W-:Y:S02]  /*164440*/  PRMT R5, R5, 0x4210, R49 ;  /* 0x0000421005057816 */ /* 0x000fe40000000031 */
[----:B------:R-:W-:Y:S02]  /*164450*/  PRMT R6, R6, 0x4210, R60 ;  /* 0x0000421006067816 */ /* 0x000fe4000000003c */
[----:B------:R-:W-:Y:S01]  /*164460*/  PRMT R7, R7, 0x4210, R3 ;  /* 0x0000421007077816 */ /* 0x000fe20000000003 */
[----:B--2---:R-:W-:Y:S02]  /*164470*/  IMAD.MOV.U32 R40, RZ, RZ, R54 ;  /* 0x000000ffff287224 */ /* 0x004fe400078e0036 */
[----:B------:R-:W-:Y:S02]  /*164480*/  IMAD.MOV.U32 R41, RZ, RZ, R53 ;  /* 0x000000ffff297224 */ /* 0x000fe400078e0035 */
[----:B------:R-:W-:Y:S02]  /*164490*/  IMAD.MOV.U32 R42, RZ, RZ, R52 ;  /* 0x000000ffff2a7224 */ /* 0x000fe400078e0034 */
[----:B------:R-:W0:Y:S01]  /*1644a0*/  LDS.128 R52, [R50] ;  /* 0x0000000032347984 */ /* 0x000e220000000c00 */
[----:B------:R-:W-:-:S03]  /*1644b0*/  NOP ;  /* 0x0000000000007918 */ /* 0x000fc60000000000 */
[----:B0-----:R-:W-:Y:S04]  /*1644c0*/  STL.64 [R1+0x120], R52 ;  /* 0x0001203401007387 */ /* 0x001fe80000100a00 */
[----:B------:R0:W-:Y:S04]  /*1644d0*/  STL.64 [R1+0x128], R54 ;  /* 0x0001283601007387 */ /* 0x0001e80000100a00 */
[----:B0-----:R-:W2:Y:S04]  /*1644e0*/  LDL.LU.64 R54, [R1+0x82c8] ;  /* 0x0082c80001367983 */ /* 0x001ea80000300a00 */
[----:B------:R-:W-:Y:S01]  /*1644f0*/  STSM.16.M88.4 [R50], R4 ;  /* 0x0000000432007844 */ /* 0x000fe20000000200 */
[----:B------:R-:W-:-:S03]  /*164500*/  NOP ;  /* 0x0000000000007918 */ /* 0x000fc60000000000 */
[----:B------:R-:W0:Y:S01]  /*164510*/  LDS.128 R4, [R50] ;  /* 0x0000000032047984 */ /* 0x000e220000000c00 */
[----:B------:R-:W-:Y:S01]  /*164520*/  IMAD.MOV.U32 R47, RZ, RZ, R58 ;  /* 0x000000ffff2f7224 */ /* 0x000fe200078e003a */
[----:B------:R-:W-:Y:S02]  /*164530*/  NOP ;  /* 0x0000000000007918 */ /* 0x000fe40000000000 */
[----:B------:R-:W4:Y:S04]  /*164540*/  LDL.LU.64 R52, [R1+0x82c0] ;  /* 0x0082c00001347983 */ /* 0x000f280000300a00 */
[----:B------:R-:W-:Y:S04]  /*164550*/  STSM.16.M88.4 [R50], R44 ;  /* 0x0000002c32007844 */ /* 0x000fe80000000200 */
[----:B0-----:R-:W-:Y:S01]  /*164560*/  STL.64 [R1+0x110], R4 ;  /* 0x0001100401007387 */ /* 0x001fe20000100a00 */
[----:B------:R-:W-:-:S03]  /*164570*/  IMAD.MOV.U32 R61, RZ, RZ, R6 ;  /* 0x000000ffff3d7224 */ /* 0x000fc600078e0006 */
[----:B------:R-:W-:Y:S01]  /*164580*/  STL [R1+0x11c], R7 ;  /* 0x00011c0701007387 */ /* 0x000fe20000100800 */
[----:B------:R-:W-:-:S03]  /*164590*/  NOP ;  /* 0x0000000000007918 */ /* 0x000fc60000000000 */
[----:B------:R-:W0:Y:S01]  /*1645a0*/  LDS.128 R4, [R50] ;  /* 0x0000000032047984 */ /* 0x000e220000000c00 */
[----:B------:R-:W-:-:S03]  /*1645b0*/  NOP ;  /* 0x0000000000007918 */ /* 0x000fc60000000000 */
[----:B------:R-:W-:Y:S04]  /*1645c0*/  STL [R1+0x810c], R61 ;  /* 0x00810c3d01007387 */ /* 0x000fe80000100800 */
[----:B------:R1:W-:Y:S04]  /*1645d0*/  STSM.16.M88.4 [R50], R32 ;  /* 0x0000002032007844 */ /* 0x0003e80000000200 */
[----:B0-----:R-:W-:Y:S04]  /*1645e0*/  STL.64 [R1+0x100], R4 ;  /* 0x0001000401007387 */ /* 0x001fe80000100a00 */
[----:B------:R-:W-:Y:S01]  /*1645f0*/  STL.64 [R1+0x108], R6 ;  /* 0x0001080601007387 */ /* 0x000fe20000100a00 */
[----:B------:R-:W-:-:S03]  /*164600*/  NOP ;  /* 0x0000000000007918 */ /* 0x000fc60000000000 */
[----:B------:R-:W0:Y:S04]  /*164610*/  LDS.128 R4, [R50] ;  /* 0x0000000032047984 */ /* 0x000e280000000c00 */
[----:B-1----:R-:W4:Y:S04]  /*164620*/  LDL.LU R34, [R1+0x2954] ;  /* 0x0029540001227983 */ /* 0x002f280000300800 */
[----:B------:R-:W4:Y:S04]  /*164630*/  LDL.LU R35, [R1+0x2934] ;  /* 0x0029340001237983 */ /* 0x000f280000300800 */
[----:B0-----:R0:W-:Y:S04]  /*164640*/  STL.64 [R1+0xf0], R4 ;  /* 0x0000f00401007387 */ /* 0x0011e80000100a00 */
[----:B------:R3:W-:Y:S04]  /*164650*/  STL.64 [R1+0xf8], R6 ;  /* 0x0000f80601007387 */ /* 0x0007e80000100a00 */
[----:B------:R-:W4:Y:S04]  /*164660*/  LDL.LU R58, [R1+0x2944] ;  /* 0x00294400013a7983 */ /* 0x000f280000300800 */
[----:B------:R-:W-:Y:S01]  /*164670*/  STL [R1+0x81d4], R50 ;  /* 0x0081d43201007387 */ /* 0x000fe20000100800 */
[----:B0-----:R-:W-:-:S02]  /*164680*/  SHF.R.U32.HI R5, RZ, 0x8, R10 ;  /* 0x00000008ff057819 */ /* 0x001fc4000001160a */
[----:B------:R-:W-:Y:S02]  /*164690*/  SHF.R.U32.HI R4, RZ, 0x8, R9 ;  /* 0x00000008ff047819 */ /* 0x000fe40000011609 */
[----:B------:R-:W-:Y:S02]  /*1646a0*/  LOP3.LUT R5, R5, 0xffff, RZ, 0xc0, !PT ;  /* 0x0000ffff05057812 */ /* 0x000fe400078ec0ff */
[----:B------:R-:W-:-:S04]  /*1646b0*/  LOP3.LUT R4, R4, 0xffff, RZ, 0xc0, !PT ;  /* 0x0000ffff04047812 */ /* 0x000fc800078ec0ff */
[----:B------:R-:W-:Y:S02]  /*1646c0*/  PRMT R3, R5, 0x3340, R4 ;  /* 0x0000334005037816 */ /* 0x000fe40000000004 */
[----:B---3--:R-:W-:Y:S02]  /*1646d0*/  LOP3.LUT R6, R48, 0xffff, RZ, 0xc0, !PT ;  /* 0x0000ffff30067812 */ /* 0x008fe400078ec0ff */
[----:B--2---:R-:W-:Y:S02]  /*1646e0*/  SHF.R.U32.HI R37, RZ, 0x8, R54 ;  /* 0x00000008ff257819 */ /* 0x004fe40000011636 */
[----:B------:R-:W2:Y:S02]  /*1646f0*/  LDL.LU R54, [R1+0x82b8] ;  /* 0x0082b80001367983 */ /* 0x000ea40000300800 */
[----:B------:R-:W-:-:S04]  /*164700*/  LOP3.LUT R37, R37, 0xffff, RZ, 0xc0, !PT ;  /* 0x0000ffff25257812 */ /* 0x000fc800078ec0ff */
[----:B------:R-:W-:-:S05]  /*164710*/  PRMT R37, R37, 0x3340, R0 ;  /* 0x0000334025257816 */ /* 0x000fca0000000000 */
[----:B------:R-:W-:Y:S04]  /*164720*/  STL [R1+0x81e4], R37 ;  /* 0x0081e42501007387 */ /* 0x000fe80000100800 */
[----:B------:R0:W-:Y:S04]  /*164730*/  STL [R1+0x34], R3 ;  /* 0x0000340301007387 */ /* 0x0001e80000100800 */
[----:B------:R-:W3:Y:S01]  /*164740*/  LDL.LU R48, [R1+0x82b4] ;  /* 0x0082b40001307983 */ /* 0x000ee20000300800 */
[----:B------:R-:W-:Y:S02]  /*164750*/  LOP3.LUT R8, R59, 0xffff, RZ, 0xc0, !PT ;  /* 0x0000ffff3b087812 */ /* 0x000fe400078ec0ff */
[----:B------:R-:W-:-:S02]  /*164760*/  PRMT R4, R6, 0x3340, R0 ;  /* 0x0000334006047816 */ /* 0x000fc40000000000 */
[----:B------:R-:W-:-:S04]  /*164770*/  SHF.R.U32.HI R36, RZ, 0x8, R6 ;  /* 0x00000008ff247819 */ /* 0x000fc80000011606 */
[----:B------:R-:W-:-:S04]  /*164780*/  LOP3.LUT R36, R36, 0xffff, RZ, 0xc0, !PT ;  /* 0x0000ffff24247812 */ /* 0x000fc800078ec0ff */
[----:B------:R-:W-:Y:S02]  /*164790*/  PRMT R36, R36, 0x3340, R0 ;  /* 0x0000334024247816 */ /* 0x000fe40000000000 */
[----:B------:R-:W-:Y:S02]  /*1647a0*/  LOP3.LUT R23, R51, 0xffff, RZ, 0xc0, !PT ;  /* 0x0000ffff33177812 */ /* 0x000fe400078ec0ff */
[----:B----4-:R-:W-:Y:S02]  /*1647b0*/  LOP3.LUT R6, R58, 0xffff, RZ, 0xc0, !PT ;  /* 0x0000ffff3a067812 */ /* 0x010fe400078ec0ff */
[----:B--2---:R-:W-:Y:S02]  /*1647c0*/  LOP3.LUT R7, R54, 0xffff, RZ, 0xc0, !PT ;  /* 0x0000ffff36077812 */ /* 0x004fe400078ec0ff */
[----:B------:R-:W2:Y:S02]  /*1647d0*/  LDL.LU R54, [R1+0x82b0] ;  /* 0x0082b00001367983 */ /* 0x000ea40000300800 */
[----:B------:R-:W-:-:S02]  /*1647e0*/  PRMT R5, R8, 0x3340, R7 ;  /* 0x0000334008057816 */ /* 0x000fc40000000007 */
[----:B------:R-:W-:Y:S02]  /*1647f0*/  SHF.R.U32.HI R38, RZ, 0x8, R7 ;  /* 0x00000008ff267819 */ /* 0x000fe40000011607 */
[----:B------:R-:W-:Y:S02]  /*164800*/  PRMT R59, R5, 0x5410, R4 ;  /* 0x00005410053b7816 */ /* 0x000fe40000000004 */
[----:B------:R-:W-:Y:S02]  /*164810*/  SHF.R.U32.HI R4, RZ, 0x8, R8 ;  /* 0x00000008ff047819 */ /* 0x000fe40000011608 */
[----:B------:R-:W-:Y:S02]  /*164820*/  LOP3.LUT R38, R38, 0xffff, RZ, 0xc0, !PT ;  /* 0x0000ffff26267812 */ /* 0x000fe400078ec0ff */
[----:B------:R-:W-:Y:S02]  /*164830*/  LOP3.LUT R4, R4, 0xffff, RZ, 0xc0, !PT ;  /* 0x0000ffff04047812 */ /* 0x000fe400078ec0ff */
[----:B------:R-:W-:-:S02]  /*164840*/  LOP3.LUT R7, R34, 0xffff, RZ, 0xc0, !PT ;  /* 0x0000ffff22077812 */ /* 0x000fc400078ec0ff */
[----:B------:R-:W-:Y:S02]  /*164850*/  LOP3.LUT R8, R35, 0xffff, RZ, 0xc0, !PT ;  /* 0x0000ffff23087812 */ /* 0x000fe400078ec0ff */
[----:B------:R-:W-:Y:S02]  /*164860*/  SHF.R.U32.HI R35, RZ, 0x8, R11 ;  /* 0x00000008ff237819 */ /* 0x000fe4000001160b */
[----:B------:R-:W-:Y:S02]  /*164870*/  PRMT R38, R4, 0x3340, R38 ;  /* 0x0000334004267816 */ /* 0x000fe40000000026 */
[----:B------:R-:W-:Y:S02]  /*164880*/  PRMT R4, R8, 0x3340, R0 ;  /* 0x0000334008047816 */ /* 0x000fe40000000000 */
[----:B------:R-:W-:Y:S01]  /*164890*/  PRMT R5, R7, 0x3340, R6 ;  /* 0x0000334007057816 */ /* 0x000fe20000000006 */
[----:B------:R-:W-:Y:S01]  /*1648a0*/  STL [R1+0x8198], R59 ;  /* 0x0081983b01007387 */ /* 0x000fe20000100800 */
[----:B------:R-:W-:-:S02]  /*1648b0*/  LOP3.LUT R35, R35, 0xffff, RZ, 0xc0, !PT ;  /* 0x0000ffff23237812 */ /* 0x000fc400078ec0ff */
[----:B------:R-:W-:Y:S01]  /*1648c0*/  PRMT R57, R5, 0x5410, R4 ;  /* 0x0000541005397816 */ /* 0x000fe20000000004 */
[----:B------:R-:W-:Y:S01]  /*1648d0*/  STL [R1+0x81e8], R38 ;  /* 0x0081e82601007387 */ /* 0x000fe20000100800 */
[----:B------:R-:W-:-:S03]  /*1648e0*/  PRMT R35, R35, 0x3340, R0 ;  /* 0x0000334023237816 */ /* 0x000fc60000000000 */
[----:B------:R-:W-:Y:S04]  /*1648f0*/  STL [R1+0x81ec], R36 ;  /* 0x0081ec2401007387 */ /* 0x000fe80000100800 */
[----:B------:R-:W4:Y:S01]  /*164900*/  LDL.LU R32, [R1+0x2958] ;  /* 0x0029580001207983 */ /* 0x000f220000300800 */
[----:B------:R-:W-:-:S03]  /*164910*/  SHF.R.U32.HI R5, RZ, 0x8, R7 ;  /* 0x00000008ff057819 */ /* 0x000fc60000011607 */
[----:B------:R-:W2:Y:S01]  /*164920*/  LDL.LU R31, [R1+0x2938] ;  /* 0x00293800011f7983 */ /* 0x000ea20000300800 */
[----:B---3--:R-:W-:-:S03]  /*164930*/  LOP3.LUT R7, R48, 0xffff, RZ, 0xc0, !PT ;  /* 0x0000ffff30077812 */ /* 0x008fc600078ec0ff */
[----:B------:R-:W3:Y:S04]  /*164940*/  LDL.LU R33, [R1+0x2948] ;  /* 0x0029480001217983 */ /* 0x000ee80000300800 */
[----:B------:R-:W3:Y:S04]  /*164950*/  LDL.LU R58, [R1+0x2950] ;  /* 0x00295000013a7983 */ /* 0x000ee80000300800 */
[----:B------:R-:W-:Y:S01]  /*164960*/  STL [R1+0x819c], R57 ;  /* 0x00819c3901007387 */ /* 0x000fe20000100800 */
[----:B------:R-:W-:-:S03]  /*164970*/  SHF.R.U32.HI R4, RZ, 0x8, R6 ;  /* 0x00000008ff047819 */ /* 0x000fc60000011606 */
[----:B------:R-:W-:Y:S04]  /*164980*/  STL [R1+0x81f0], R35 ;  /* 0x0081f02301007387 */ /* 0x000fe80000100800 */
[----:B------:R-:W3:Y:S01]  /*164990*/  LDL.LU R48, [R1+0x82ac] ;  /* 0x0082ac0001307983 */ /* 0x000ee20000300800 */
[----:B------:R-:W-:Y:S02]  /*1649a0*/  LOP3.LUT R5, R5, 0xffff, RZ, 0xc0, !PT ;  /* 0x0000ffff05057812 */ /* 0x000fe400078ec0ff */
[----:B------:R-:W-:-:S04]  /*1649b0*/  LOP3.LUT R4, R4, 0xffff, RZ, 0xc0, !PT ;  /* 0x0000ffff04047812 */ /* 0x000fc800078ec0ff */
[----:B0-----:R-:W-:-:S05]  /*1649c0*/  PRMT R3, R5, 0x3340, R4 ;  /* 0x0000334005037816 */ /* 0x001fca0000000004 */
[----:B------:R0:W-:Y:S04]  /*1649d0*/  STL [R1+0x2c], R3 ;  /* 0x00002c0301007387 */ /* 0x0001e80000100800 */
[----:B------:R-:W3:Y:S01]  /*1649e0*/  LDL.LU R51, [R1+0x82a8] ;  /* 0x0082a80001337983 */ /* 0x000ee20000300800 */
[----:B------:R-:W-:Y:S02]  /*1649f0*/  LOP3.LUT R6, R56, 0xffff, RZ, 0xc0, !PT ;  /* 0x0000ffff38067812 */ /* 0x000fe400078ec0ff */
[----:B------:R-:W-:Y:S02]  /*164a00*/  PRMT R4, R23, 0x3340, R0 ;  /* 0x0000334017047816 */ /* 0x000fe40000000000 */
[----:B------:R-:W-:Y:S02]  /*164a10*/  PRMT R5, R7, 0x3340, R6 ;  /* 0x0000334007057816 */ /* 0x000fe40000000006 */
[----:B------:R-:W-:-:S02]  /*164a20*/  SHF.R.U32.HI R34, RZ, 0x8, R8 ;  /* 0x00000008ff227819 */ /* 0x000fc40000011608 */
[----:B------:R-:W-:Y:S02]  /*164a30*/  PRMT R56, R5, 0x5410, R4 ;  /* 0x0000541005387816 */ /* 0x000fe40000000004 */
[----:B------:R-:W-:Y:S02]  /*164a40*/  SHF.R.U32.HI R5, RZ, 0x8, R7 ;  /* 0x00000008ff057819 */ /* 0x000fe40000011607 */
[----:B------:R-:W-:Y:S02]  /*164a50*/  SHF.R.U32.HI R4, RZ, 0x8, R6 ;  /* 0x00000008ff047819 */ /* 0x000fe40000011606 */
[----:B------:R-:W-:Y:S02]  /*164a60*/  LOP3.LUT R34, R34, 0xffff, RZ, 0xc0, !PT ;  /* 0x0000ffff22227812 */ /* 0x000fe400078ec0ff */
[----:B------:R-:W-:Y:S02]  /*164a70*/  LOP3.LUT R5, R5, 0xffff, RZ, 0xc0, !PT ;  /* 0x0000ffff05057812 */ /* 0x000fe400078ec0ff */
[----:B------:R-:W-:-:S02]  /*164a80*/  LOP3.LUT R4, R4, 0xffff, RZ, 0xc0, !PT ;  /* 0x0000ffff04047812 */ /* 0x000fc400078ec0ff */
[----:B------:R-:W-:Y:S02]  /*164a90*/  PRMT R34, R34, 0x3340, R0 ;  /* 0x0000334022227816 */ /* 0x000fe40000000000 */
[----:B0-----:R-:W-:Y:S01]  /*164aa0*/  PRMT R3, R5, 0x3340, R4 ;  /* 0x0000334005037816 */ /* 0x001fe20000000004 */
[----:B------:R-:W-:Y:S04]  /*164ab0*/  STL [R1+0x81a0], R56 ;  /* 0x0081a03801007387 */ /* 0x000fe80000100800 */
[----:B------:R-:W-:Y:S04]  /*164ac0*/  STL [R1+0x81f4], R34 ;  /* 0x0081f42201007387 */ /* 0x000fe80000100800 */
[----:B------:R0:W-:Y:S01]  /*164ad0*/  STL [R1+0x58], R3 ;  /* 0x0000580301007387 */ /* 0x0001e20000100800 */
[----:B------:R-:W-:Y:S01]  /*164ae0*/  IMAD.MOV.U32 R43, RZ, RZ, R12 ;  /* 0x000000ffff2b7224 */ /* 0x000fe200078e000c */
[----:B------:R-:W-:-:S04]  /*164af0*/  NOP ;  /* 0x0000000000007918 */ /* 0x000fc80000000000 */
[----:B------:R1:W-:Y:S01]  /*164b00*/  STSM.16.M88.4 [R50], R40 ;  /* 0x0000002832007844 */ /* 0x0003e20000000200 */
[----:B--2---:R-:W-:Y:S02]  /*164b10*/  LOP3.LUT R11, R31, 0xffff, RZ, 0xc0, !PT ;  /* 0x0000ffff1f0b7812 */ /* 0x004fe400078ec0ff */
[----:B----4-:R-:W-:Y:S02]  /*164b20*/  LOP3.LUT R9, R32, 0xffff, RZ, 0xc0, !PT ;  /* 0x0000ffff20097812 */ /* 0x010fe400078ec0ff */
[----:B---3--:R-:W-:Y:S02]  /*164b30*/  LOP3.LUT R7, R33, 0xffff, RZ, 0xc0, !PT ;  /* 0x0000ffff21077812 */ /* 0x008fe400078ec0ff */
[----:B------:R-:W-:Y:S02]  /*164b40*/  LOP3.LUT R10, R48, 0xffff, RZ, 0xc0, !PT ;  /* 0x0000ffff300a7812 */ /* 0x000fe400078ec0ff */
[----:B------:R-:W2:Y:S04]  /*164b50*/  LDL.LU R48, [R1+0x82a4] ;  /* 0x0082a40001307983 */ /* 0x000ea80000300800 */
[----:B------:R-:W3:Y:S04]  /*164b60*/  LDL.LU R26, [R1+0x2990] ;  /* 0x00299000011a7983 */ /* 0x000ee80000300800 */
[----:B------:R-:W4:Y:S04]  /*164b70*/  LDL.LU R30, [R1+0x296c] ;  /* 0x00296c00011e7983 */ /* 0x000f280000300800 */
[----:B------:R-:W2:Y:S01]  /*164b80*/  LDL.LU R31, [R1+0x2980] ;  /* 0x00298000011f7983 */ /* 0x000ea20000300800 */
[----:B------:R-:W-:-:S02]  /*164b90*/  PRMT R4, R11, 0x3340, R0 ;  /* 0x000033400b047816 */ /* 0x000fc40000000000 */
[----:B------:R-:W-:Y:S02]  /*164ba0*/  PRMT R5, R9, 0x3340, R7 ;  /* 0x0000334009057816 */ /* 0x000fe40000000007 */
[----:B------:R-:W-:Y:S02]  /*164bb0*/  LOP3.LUT R8, R58, 0xffff, RZ, 0xc0, !PT ;  /* 0x0000ffff3a087812 */ /* 0x000fe400078ec0ff */
[----:B------:R-:W-:Y:S02]  /*164bc0*/  LOP3.LUT R6, R51, 0xffff, RZ, 0xc0, !PT ;  /* 0x0000ffff33067812 */ /* 0x000fe400078ec0ff */
[----:B------:R-:W-:Y:S02]  /*164bd0*/  PRMT R58, R5, 0x5410, R4 ;  /* 0x00005410053a7816 */ /* 0x000fe40000000004 */
[----:B------:R-:W-:Y:S02]  /*164be0*/  PRMT R4, R10, 0x3340, R0 ;  /* 0x000033400a047816 */ /* 0x000fe40000000000 */
[----:B------:R-:W-:-:S04]  /*164bf0*/  PRMT R5, R8, 0x3340, R6 ;  /* 0x0000334008057816 */ /* 0x000fc80000000006 */
[----:B------:R-:W-:Y:S02]  /*164c00*/  PRMT R51, R5, 0x5410, R4 ;  /* 0x0000541005337816 */ /* 0x000fe40000000004 */
[----:B------:R-:W-:Y:S02]  /*164c10*/  SHF.R.U32.HI R5, RZ, 0x8, R9 ;  /* 0x00000008ff057819 */ /* 0x000fe40000011609 */
[----:B------:R-:W-:Y:S02]  /*164c20*/  SHF.R.U32.HI R4, RZ, 0x8, R7 ;  /* 0x00000008ff047819 */ /* 0x000fe40000011607 */
[----:B------:R-:W-:Y:S02]  /*164c30*/  LOP3.LUT R5, R5, 0xffff, RZ, 0xc0, !PT ;  /* 0x0000ffff05057812 */ /* 0x000fe400078ec0ff */
[----:B------:R-:W-:Y:S01]  /*164c40*/  LOP3.LUT R4, R4, 0xffff, RZ, 0xc0, !PT ;  /* 0x0000ffff04047812 */ /* 0x000fe200078ec0ff */
[----:B------:R-:W-:Y:S03]  /*164c50*/  STL [R1+0x81a4], R58 ;  /* 0x0081a43a01007387 */ /* 0x000fe60000100800 */
[----:B0-----:R-:W-:Y:S01]  /*164c60*/  PRMT R3, R5, 0x3340, R4 ;  /* 0x0000334005037816 */ /* 0x001fe20000000004 */
[----:B------:R-:W-:Y:S04]  /*164c70*/  STL [R1+0x81bc], R51 ;  /* 0x0081bc3301007387 */ /* 0x000fe80000100800 */
[----:B-1----:R-:W2:Y:S04]  /*164c80*/  LDL.LU R43, [R1+0x29a4] ;  /* 0x0029a400012b7983 */ /* 0x002ea80000300800 */
[----:B------:R-:W2:Y:S04]  /*164c90*/  LDL.LU R12, [R1+0x2974] ;  /* 0x00297400010c7983 */ /* 0x000ea80000300800 */
[----:B------:R0:W-:Y:S04]  /*164ca0*/  STL [R1+0x24], R3 ;  /* 0x0000240301007387 */ /* 0x0001e80000100800 */
[----:B------:R-:W2:Y:S04]  /*164cb0*/  LDL.LU R20, [R1+0x2988] ;  /* 0x0029880001147983 */ /* 0x000ea80000300800 */
[----:B------:R-:W2:Y:S01]  /*164cc0*/  LDL.LU R29, [R1+0x295c] ;  /* 0x00295c00011d7983 */ /* 0x000ea20000300800 */
        /* <DEDUP_REMOVED lines=9> */
[--C-:B------:R-:W-:Y:S02]  /*164d60*/  PRMT R33, R33, 0x3340, R0.reuse ;  /* 0x0000334021217816 */ /* 0x100fe40000000000 */
[----:B------:R-:W-:Y:S01]  /*164d70*/  PRMT R32, R32, 0x3340, R0 ;  /* 0x0000334020207816 */ /* 0x000fe20000000000 */
[----:B------:R0:W-:Y:S04]  /*164d80*/  STL [R1+0x81f8], R3 ;  /* 0x0081f80301007387 */ /* 0x0001e80000100800 */
[----:B------:R-:W-:Y:S04]  /*164d90*/  STL [R1+0x81fc], R33 ;  /* 0x0081fc2101007387 */ /* 0x000fe80000100800 */
[----:B------:R-:W-:Y:S04]  /*164da0*/  STL [R1+0x8200], R32 ;  /* 0x0082002001007387 */ /* 0x000fe80000100800 */
[----:B------:R-:W2:Y:S01]  /*164db0*/  LDL.LU R15, [R1+0x2998] ;  /* 0x00299800010f7983 */ /* 0x000ea20000300800 */
[----:B------:R-:W-:-:S02]  /*164dc0*/  SHF.R.U32.HI R25, RZ, 0x8, R25 ;  /* 0x00000008ff197819 */ /* 0x000fc40000011619 */
[----:B------:R-:W-:Y:S02]  /*164dd0*/  SHF.R.U32.HI R23, RZ, 0x8, R23 ;  /* 0x00000008ff177819 */ /* 0x000fe40000011617 */
[----:B------:R-:W-:Y:S01]  /*164de0*/  LOP3.LUT P6, RZ, R0, 0x1, RZ, 0xc0, !PT ;  /* 0x0000000100ff7812 */ /* 0x000fe200078cc0ff */
[----:B------:R-:W-:Y:S01]  /*164df0*/  NOP ;  /* 0x0000000000007918 */ /* 0x000fe20000000000 */
[----:B---3--:R-:W-:Y:S02]  /*164e00*/  LOP3.LUT R8, R26, 0xffff, RZ, 0xc0, !PT ;  /* 0x0000ffff1a087812 */ /* 0x008fe400078ec0ff */
[----:B------:R-:W3:Y:S01]  /*164e10*/  LDL.LU R26, [R1+0x2970] ;  /* 0x00297000011a7983 */ /* 0x000ee20000300800 */
[----:B----4-:R-:W-:Y:S02]  /*164e20*/  LOP3.LUT R6, R30, 0xffff, RZ, 0xc0, !PT ;  /* 0x0000ffff1e067812 */ /* 0x010fe400078ec0ff */
[----:B--2---:R-:W-:Y:S02]  /*164e30*/  LOP3.LUT R7, R31, 0xffff, RZ, 0xc0, !PT ;  /* 0x0000ffff1f077812 */ /* 0x004fe400078ec0ff */
[----:B------:R-:W-:-:S02]  /*164e40*/  PRMT R4, R6, 0x3340, R0 ;  /* 0x0000334006047816 */ /* 0x000fc40000000000 */
[----:B------:R-:W-:-:S04]  /*164e50*/  PRMT R5, R8, 0x3340, R7 ;  /* 0x0000334008057816 */ /* 0x000fc80000000007 */
[----:B------:R-:W-:Y:S02]  /*164e60*/  PRMT R58, R5, 0x5410, R4 ;  /* 0x00005410053a7816 */ /* 0x000fe40000000004 */
[----:B------:R-:W-:Y:S02]  /*164e70*/  SHF.R.U32.HI R5, RZ, 0x8, R8 ;  /* 0x00000008ff057819 */ /* 0x000fe40000011608 */
[----:B------:R-:W-:Y:S02]  /*164e80*/  SHF.R.U32.HI R4, RZ, 0x8, R7 ;  /* 0x00000008ff047819 */ /* 0x000fe40000011607 */
[----:B------:R-:W-:Y:S02]  /*164e90*/  LOP3.LUT R5, R5, 0xffff, RZ, 0xc0, !PT ;  /* 0x0000ffff05057812 */ /* 0x000fe400078ec0ff */
[----:B------:R-:W-:-:S04]  /*164ea0*/  LOP3.LUT R4, R4, 0xffff, RZ, 0xc0, !PT ;  /* 0x0000ffff04047812 */ /* 0x000fc800078ec0ff */
[----:B0-----:R-:W-:Y:S02]  /*164eb0*/  PRMT R3, R5, 0x3340, R4 ;  /* 0x0000334005037816 */ /* 0x001fe40000000004 */
[----:B------:R-:W-:-:S03]  /*164ec0*/  SHF.R.U32.HI R31, RZ, 0x8, R6 ;  /* 0x00000008ff1f7819 */ /* 0x000fc60000011606 */
[----:B------:R0:W-:Y:S01]  /*164ed0*/  STL [R1+0x20], R3 ;  /* 0x0000200301007387 */ /* 0x0001e20000100800 */
[----:B------:R-:W-:-:S03]  /*164ee0*/  LOP3.LUT R31, R31, 0xffff, RZ, 0xc0, !PT ;  /* 0x0000ffff1f1f7812 */ /* 0x000fc600078ec0ff */
[----:B------:R-:W2:Y:S01]  /*164ef0*/  LDL.LU R30, [R1+0x2984] ;  /* 0x00298400011e7983 */ /* 0x000ea20000300800 */
[----:B------:R-:W-:Y:S02]  /*164f00*/  PRMT R31, R31, 0x3340, R0 ;  /* 0x000033401f1f7816 */ /* 0x000fe40000000000 */
[----:B------:R-:W-:-:S03]  /*164f10*/  LOP3.LUT R9, R43, 0xffff, RZ, 0xc0, !PT ;  /* 0x0000ffff2b097812 */ /* 0x000fc600078ec0ff */
[----:B------:R-:W-:Y:S01]  /*164f20*/  STL [R1+0x8204], R31 ;  /* 0x0082041f01007387 */ /* 0x000fe20000100800 */
[----:B------:R-:W-:Y:S02]  /*164f30*/  LOP3.LUT R10, R12, 0xffff, RZ, 0xc0, !PT ;  /* 0x0000ffff0c0a7812 */ /* 0x000fe400078ec0ff */
[----:B------:R-:W-:Y:S02]  /*164f40*/  LOP3.LUT R12, R54, 0xffff, RZ, 0xc0, !PT ;  /* 0x0000ffff360c7812 */ /* 0x000fe400078ec0ff */
[----:B------:R-:W4:Y:S01]  /*164f50*/  LDL.LU R54, [R1+0x82a0] ;  /* 0x0082a00001367983 */ /* 0x000f220000300800 */
[----:B------:R-:W-:-:S03]  /*164f60*/  LOP3.LUT R8, R20, 0xffff, RZ, 0xc0, !PT ;  /* 0x0000ffff14087812 */ /* 0x000fc600078ec0ff */
[----:B------:R-:W4:Y:S01]  /*164f70*/  LDL.LU R42, [R1+0x2a3c] ;  /* 0x002a3c00012a7983 */ /* 0x000f220000300800 */
[----:B------:R-:W-:Y:S02]  /*164f80*/  PRMT R4, R10, 0x3340, R0 ;  /* 0x000033400a047816 */ /* 0x000fe40000000000 */
[----:B------:R-:W-:Y:S01]  /*164f90*/  LOP3.LUT R7, R29, 0xffff, RZ, 0xc0, !PT ;  /* 0x0000ffff1d077812 */ /* 0x000fe200078ec0ff */
[----:B------:R-:W4:Y:S01]  /*164fa0*/  LDL.LU R20, [R1+0x29dc] ;  /* 0x0029dc0001147983 */ /* 0x000f220000300800 */
[----:B------:R-:W-:-:S03]  /*164fb0*/  PRMT R5, R9, 0x3340, R8 ;  /* 0x0000334009057816 */ /* 0x000fc60000000008 */
[----:B------:R-:W4:Y:S01]  /*164fc0*/  LDL.LU R29, [R1+0x2a14] ;  /* 0x002a1400011d7983 */ /* 0x000f220000300800 */
[----:B------:R-:W-:Y:S02]  /*164fd0*/  LOP3.LUT R6, R48, 0xffff, RZ, 0xc0, !PT ;  /* 0x0000ffff30067812 */ /* 0x000fe400078ec0ff */
[----:B------:R-:W-:Y:S02]  /*164fe0*/  PRMT R56, R5, 0x5410, R4 ;  /* 0x0000541005387816 */ /* 0x000fe40000000004 */
[----:B------:R-:W-:Y:S02]  /*164ff0*/  PRMT R4, R12, 0x3340, R0 ;  /* 0x000033400c047816 */ /* 0x000fe40000000000 */
[----:B------:R-:W-:-:S04]  /*165000*/  PRMT R5, R7, 0x3340, R6 ;  /* 0x0000334007057816 */ /* 0x000fc80000000006 */
[----:B------:R-:W-:Y:S02]  /*165010*/  PRMT R48, R5, 0x5410, R4 ;  /* 0x0000541005307816 */ /* 0x000fe40000000004 */
[----:B------:R-:W-:Y:S02]  /*165020*/  SHF.R.U32.HI R5, RZ, 0x8, R7 ;  /* 0x00000008ff057819 */ /* 0x000fe40000011607 */
[----:B------:R-:W-:Y:S02]  /*165030*/  SHF.R.U32.HI R4, RZ, 0x8, R6 ;  /* 0x00000008ff047819 */ /* 0x000fe40000011606 */
[----:B------:R-:W-:Y:S02]  /*165040*/  SHF.R.U32.HI R7, RZ, 0x8, R9 ;  /* 0x00000008ff077819 */ /* 0x000fe40000011609 */
[----:B------:R-:W-:Y:S02]  /*165050*/  SHF.R.U32.HI R6, RZ, 0x8, R8 ;  /* 0x00000008ff067819 */ /* 0x000fe40000011608 */
[----:B------:R-:W-:-:S02]  /*165060*/  LOP3.LUT R5, R5, 0xffff, RZ, 0xc0, !PT ;  /* 0x0000ffff05057812 */ /* 0x000fc400078ec0ff */
[----:B------:R-:W-:Y:S02]  /*165070*/  LOP3.LUT R4, R4, 0xffff, RZ, 0xc0, !PT ;  /* 0x0000ffff04047812 */ /* 0x000fe400078ec0ff */
[----:B------:R-:W-:Y:S02]  /*165080*/  LOP3.LUT R7, R7, 0xffff, RZ, 0xc0, !PT ;  /* 0x0000ffff07077812 */ /* 0x000fe400078ec0ff */
[----:B------:R-:W-:Y:S02]  /*165090*/  LOP3.LUT R6, R6, 0xffff, RZ, 0xc0, !PT ;  /* 0x0000ffff06067812 */ /* 0x000fe400078ec0ff */
[----:B------:R-:W-:Y:S02]  /*1650a0*/  PRMT R4, R5, 0x3340, R4 ;  /* 0x0000334005047816 */ /* 0x000fe40000000004 */
[----:B0-----:R-:W-:Y:S01]  /*1650b0*/  PRMT R3, R7, 0x3340, R6 ;  /* 0x0000334007037816 */ /* 0x001fe20000000006 */
[----:B------:R-:W-:Y:S01]  /*1650c0*/  STL [R1+0x81c0], R48 ;  /* 0x0081c03001007387 */ /* 0x000fe20000100800 */
[----:B------:R-:W-:-:S03]  /*1650d0*/  LOP3.LUT R8, R15, 0xffff, RZ, 0xc0, !PT ;  /* 0x0000ffff0f087812 */ /* 0x000fc600078ec0ff */
[----:B------:R0:W-:Y:S04]  /*1650e0*/  STL [R1+0x50], R4 ;  /* 0x0000500401007387 */ /* 0x0001e80000100800 */
[----:B------:R1:W-:Y:S04]  /*1650f0*/  STL [R1+0x1c], R3 ;  /* 0x00001c0301007387 */ /* 0x0003e80000100800 */
[----:B------:R-:W4:Y:S04]  /*165100*/  LDL.LU R43, [R1+0x2a4c] ;  /* 0x002a4c00012b7983 */ /* 0x000f280000300800 */
[----:B------:R-:W4:Y:S01]  /*165110*/  LDL.LU R15, [R1+0x29e8] ;  /* 0x0029e800010f7983 */ /* 0x000f220000300800 */
[----:B---3--:R-:W-:-:S03]  /*165120*/  LOP3.LUT R6, R26, 0xffff, RZ, 0xc0, !PT ;  /* 0x0000ffff1a067812 */ /* 0x008fc600078ec0ff */
[----:B------:R-:W3:Y:S01]  /*165130*/  LDL.LU R26, [R1+0x2a1c] ;  /* 0x002a1c00011a7983 */ /* 0x000ee20000300800 */
[----:B0-----:R-:W-:Y:S02]  /*165140*/  PRMT R4, R6, 0x3340, R0 ;  /* 0x0000334006047816 */ /* 0x001fe40000000000 */
[----:B--2---:R-:W-:-:S04]  /*165150*/  LOP3.LUT R7, R30, 0xffff, RZ, 0xc0, !PT ;  /* 0x0000ffff1e077812 */ /* 0x004fc800078ec0ff */
        /* <DEDUP_REMOVED lines=8> */
[----:B----4-:R-:W-:Y:S02]  /*1651e0*/  LOP3.LUT R7, R42, 0xffff, RZ, 0xc0, !PT ;  /* 0x0000ffff2a077812 */ /* 0x010fe400078ec0ff */
[----:B------:R-:W-:Y:S02]  /*1651f0*/  LOP3.LUT R11, R20, 0xffff, RZ, 0xc0, !PT ;  /* 0x0000ffff140b7812 */ /* 0x000fe400078ec0ff */
[----:B------:R-:W-:Y:S02]  /*165200*/  PRMT R30, R30, 0x3340, R0 ;  /* 0x000033401e1e7816 */ /* 0x000fe40000000000 */
[----:B------:R-:W-:-:S02]  /*165210*/  LOP3.LUT R6, R29, 0xffff, RZ, 0xc0, !PT ;  /* 0x0000ffff1d067812 */ /* 0x000fc400078ec0ff */
[----:B-1----:R-:W-:Y:S02]  /*165220*/  PRMT R3, R5, 0x3340, R4 ;  /* 0x0000334005037816 */ /* 0x002fe40000000004 */
[----:B------:R-:W-:Y:S02]  /*165230*/  PRMT R4, R11, 0x3340, R0 ;  /* 0x000033400b047816 */ /* 0x000fe40000000000 */
[----:B------:R-:W-:Y:S01]  /*165240*/  PRMT R5, R7, 0x3340, R6 ;  /* 0x0000334007057816 */ /* 0x000fe20000000006 */
[----:B------:R-:W-:Y:S04]  /*165250*/  STL [R1+0x8208], R30 ;  /* 0x0082081e01007387 */ /* 0x000fe80000100800 */
[----:B------:R0:W-:Y:S01]  /*165260*/  STL [R1+0x8], R3 ;  /* 0x0000080301007387 */ /* 0x0001e20000100800 */
[----:B------:R-:W-:-:S03]  /*165270*/  SHF.R.U32.HI R29, RZ, 0x8, R10 ;  /* 0x00000008ff1d7819 */ /* 0x000fc6000001160a */
[----:B------:R-:W2:Y:S01]  /*165280*/  LDL.LU R40, [R1+0x2a38] ;  /* 0x002a380001287983 */ /* 0x000ea20000300800 */
[----:B0-----:R-:W-:-:S03]  /*165290*/  PRMT R3, R5, 0x5410, R4 ;  /* 0x0000541005037816 */ /* 0x001fc60000000004 */
[----:B------:R-:W4:Y:S01]  /*1652a0*/  LDL.LU R41, [R1+0x29d4] ;  /* 0x0029d40001297983 */ /* 0x000f220000300800 */
[----:B------:R-:W-:Y:S02]  /*1652b0*/  SHF.R.U32.HI R5, RZ, 0x8, R7 ;  /* 0x00000008ff057819 */ /* 0x000fe40000011607 */
[----:B------:R-:W-:Y:S01]  /*1652c0*/  SHF.R.U32.HI R4, RZ, 0x8, R6 ;  /* 0x00000008ff047819 */ /* 0x000fe20000011606 */
[----:B------:R0:W-:Y:S01]  /*1652d0*/  STL [R1+0x68], R3 ;  /* 0x0000680301007387 */ /* 0x0001e20000100800 */
[----:B------:R-:W-:-:S03]  /*1652e0*/  LOP3.LUT R29, R29, 0xffff, RZ, 0xc0, !PT ;  /* 0x0000ffff1d1d7812 */ /* 0x000fc600078ec0ff */
[----:B------:R-:W4:Y:S01]  /*1652f0*/  LDL.LU R20, [R1+0x2a0c] ;  /* 0x002a0c0001147983 */ /* 0x000f220000300800 */
[----:B------:R-:W-:Y:S02]  /*165300*/  LOP3.LUT R5, R5, 0xffff, RZ, 0xc0, !PT ;  /* 0x0000ffff05057812 */ /* 0x000fe400078ec0ff */
[----:B------:R-:W-:Y:S02]  /*165310*/  LOP3.LUT R4, R4, 0xffff, RZ, 0xc0, !PT ;  /* 0x0000ffff04047812 */ /* 0x000fe400078ec0ff */
[----:B------:R-:W-:Y:S02]  /*165320*/  PRMT R29, R29, 0x3340, R0 ;  /* 0x000033401d1d7816 */ /* 0x000fe40000000000 */
[----:B0-----:R-:W-:-:S03]  /*165330*/  PRMT R3, R5, 0x3340, R4 ;  /* 0x0000334005037816 */ /* 0x001fc60000000004 */
[----:B------:R-:W-:Y:S04]  /*165340*/  STL [R1+0x820c], R29 ;  /* 0x00820c1d01007387 */ /* 0x000fe80000100800 */
[----:B------:R0:W-:Y:S01]  /*165350*/  STL [R1+0x18], R3 ;  /* 0x0000180301007387 */ /* 0x0001e20000100800 */
[----:B------:R-:W-:-:S03]  /*165360*/  LOP3.LUT R8, R43, 0xffff, RZ, 0xc0, !PT ;  /* 0x0000ffff2b087812 */ /* 0x000fc600078ec0ff */
[----:B------:R-:W4:Y:S01]  /*165370*/  LDL.LU R42, [R1+0x2a40] ;  /* 0x002a4000012a7983 */ /* 0x000f220000300800 */
[----:B------:R-:W-:-:S03]  /*165380*/  LOP3.LUT R6, R15, 0xffff, RZ, 0xc0, !PT ;  /* 0x0000ffff0f067812 */ /* 0x000fc600078ec0ff */
[----:B------:R-:W4:Y:S04]  /*165390*/  LDL.LU R43, [R1+0x29e0] ;  /* 0x0029e000012b7983 */ /* 0x000f280000300800 */
[----:B------:R-:W4:Y:S01]  /*1653a0*/  LDL.LU R15, [R1+0x2a18] ;  /* 0x002a1800010f7983 */ /* 0x000f220000300800 */
[----:B------:R-:W-:Y:S02]  /*1653b0*/  PRMT R4, R6, 0x3340, R0 ;  /* 0x0000334006047816 */ /* 0x000fe40000000000 */
[----:B---3--:R-:W-:-:S04]  /*1653c0*/  LOP3.LUT R7, R26, 0xffff, RZ, 0xc0, !PT ;  /* 0x0000ffff1a077812 */ /* 0x008fc800078ec0ff */
[----:B------:R-:W-:-:S04]  /*1653d0*/  PRMT R5, R8, 0x3340, R7 ;  /* 0x0000334008057816 */ /* 0x000fc80000000007 */
[----:B------:R-:W-:Y:S02]  /*1653e0*/  PRMT R48, R5, 0x5410, R4 ;  /* 0x0000541005307816 */ /* 0x000fe40000000004 */
[----:B------:R-:W-:Y:S02]  /*1653f0*/  SHF.R.U32.HI R5, RZ, 0x8, R8 ;  /* 0x00000008ff057819 */ /* 0x000fe40000011608 */
[----:B------:R-:W-:Y:S02]  /*165400*/  SHF.R.U32.HI R4, RZ, 0x8, R7 ;  /* 0x00000008ff047819 */ /* 0x000fe40000011607 */
[----:B------:R-:W-:Y:S02]  /*165410*/  SHF.R.U32.HI R26, RZ, 0x8, R6 ;  /* 0x00000008ff1a7819 */ /* 0x000fe40000011606 */
[----:B------:R-:W-:Y:S02]  /*165420*/  LOP3.LUT R5, R5, 0xffff, RZ, 0xc0, !PT ;  /* 0x0000ffff05057812 */ /* 0x000fe400078ec0ff */
[----:B------:R-:W-:-:S04]  /*165430*/  LOP3.LUT R4, R4, 0xffff, RZ, 0xc0, !PT ;  /* 0x0000ffff04047812 */ /* 0x000fc800078ec0ff */
[----:B0-----:R-:W-:Y:S02]  /*165440*/  PRMT R3, R5, 0x3340, R4 ;  /* 0x0000334005037816 */ /* 0x001fe40000000004 */
[----:B------:R-:W-:-:S04]  /*165450*/  LOP3.LUT R26, R26, 0xffff, RZ, 0xc0, !PT ;  /* 0x0000ffff1a1a7812 */ /* 0x000fc800078ec0ff */
[----:B------:R-:W-:Y:S01]  /*165460*/  PRMT R26, R26, 0x3340, R0 ;  /* 0x000033401a1a7816 */ /* 0x000fe20000000000 */
[----:B------:R-:W-:Y:S04]  /*165470*/  STL [R1+0x81d8], R48 ;  /* 0x0081d83001007387 */ /* 0x000fe80000100800 */
[----:B------:R-:W-:Y:S04]  /*165480*/  STL [R1+0x8210], R26 ;  /* 0x0082101a01007387 */ /* 0x000fe80000100800 */
[----:B------:R0:W-:Y:S01]  /*165490*/  STL [R1+0x4], R3 ;  /* 0x0000040301007387 */ /* 0x0001e20000100800 */
[----:B--2---:R-:W-:-:S02]  /*1654a0*/  LOP3.LUT R7, R40, 0xffff, RZ, 0xc0, !PT ;  /* 0x0000ffff28077812 */ /* 0x004fc400078ec0ff */
[----:B----4-:R-:W-:-:S04]  /*1654b0*/  LOP3.LUT R9, R41, 0xffff, RZ, 0xc0, !PT ;  /* 0x0000ffff29097812 */ /* 0x010fc800078ec0ff */
[----:B------:R-:W-:Y:S02]  /*1654c0*/  PRMT R4, R9, 0x3340, R0 ;  /* 0x0000334009047816 */ /* 0x000fe40000000000 */
[----:B------:R-:W-:-:S04]  /*1654d0*/  LOP3.LUT R6, R20, 0xffff, RZ, 0xc0, !PT ;  /* 0x0000ffff14067812 */ /* 0x000fc800078ec0ff */
[----:B------:R-:W-:-:S04]  /*1654e0*/  PRMT R5, R7, 0x3340, R6 ;  /* 0x0000334007057816 */ /* 0x000fc80000000006 */
[----:B------:R-:W-:Y:S02]  /*1654f0*/  PRMT R51, R5, 0x5410, R4 ;  /* 0x0000541005337816 */ /* 0x000fe40000000004 */
[----:B------:R-:W-:Y:S02]  /*165500*/  SHF.R.U32.HI R5, RZ, 0x8, R7 ;  /* 0x00000008ff057819 */ /* 0x000fe40000011607 */
[----:B------:R-:W-:Y:S02]  /*165510*/  SHF.R.U32.HI R4, RZ, 0x8, R6 ;  /* 0x00000008ff047819 */ /* 0x000fe40000011606 */
[----:B------:R-:W-:Y:S02]  /*165520*/  LOP3.LUT R5, R5, 0xffff, RZ, 0xc0, !PT ;  /* 0x0000ffff05057812 */ /* 0x000fe400078ec0ff */
[----:B------:R-:W-:Y:S02]  /*165530*/  LOP3.LUT R4, R4, 0xffff, RZ, 0xc0, !PT ;  /* 0x0000ffff04047812 */ /* 0x000fe400078ec0ff */
[----:B------:R-:W-:-:S02]  /*165540*/  LOP3.LUT R8, R42, 0xffff, RZ, 0xc0, !PT ;  /* 0x0000ffff2a087812 */ /* 0x000fc400078ec0ff */
[----:B------:R-:W-:Y:S02]  /*165550*/  SHF.R.U32.HI R20, RZ, 0x8, R11 ;  /* 0x00000008ff147819 */ /* 0x000fe4000001160b */
[----:B------:R-:W-:Y:S02]  /*165560*/  LOP3.LUT R6, R43, 0xffff, RZ, 0xc0, !PT ;  /* 0x0000ffff2b067812 */ /* 0x000fe400078ec0ff */
[----:B------:R-:W-:Y:S02]  /*165570*/  LOP3.LUT R7, R15, 0xffff, RZ, 0xc0, !PT ;  /* 0x0000ffff0f077812 */ /* 0x000fe400078ec0ff */
[----:B0-----:R-:W-:Y:S02]  /*165580*/  PRMT R3, R5, 0x3340, R4 ;  /* 0x0000334005037816 */ /* 0x001fe40000000004 */
[----:B------:R-:W-:Y:S02]  /*165590*/  PRMT R4, R6, 0x3340, R0 ;  /* 0x0000334006047816 */ /* 0x000fe40000000000 */
[----:B------:R-:W-:-:S02]  /*1655a0*/  PRMT R5, R8, 0x3340, R7 ;  /* 0x0000334008057816 */ /* 0x000fc40000000007 */
[----:B------:R-:W-:Y:S02]  /*1655b0*/  LOP3.LUT R20, R20, 0xffff, RZ, 0xc0, !PT ;  /* 0x0000ffff14147812 */ /* 0x000fe400078ec0ff */
[----:B------:R-:W-:Y:S02]  /*1655c0*/  PRMT R61, R5, 0x5410, R4 ;  /* 0x00005410053d7816 */ /* 0x000fe40000000004 */
[----:B------:R-:W-:Y:S02]  /*1655d0*/  SHF.R.U32.HI R5, RZ, 0x8, R8 ;  /* 0x00000008ff057819 */ /* 0x000fe40000011608 */
[----:B------:R-:W-:Y:S02]  /*1655e0*/  SHF.R.U32.HI R4, RZ, 0x8, R7 ;  /* 0x00000008ff047819 */ /* 0x000fe40000011607 */
[----:B------:R-:W-:Y:S02]  /*1655f0*/  PRMT R20, R20, 0x3340, R0 ;  /* 0x0000334014147816 */ /* 0x000fe40000000000 */
[----:B------:R-:W-:Y:S01]  /*165600*/  SHF.R.U32.HI R15, RZ, 0x8, R6 ;  /* 0x00000008ff0f7819 */ /* 0x000fe20000011606 */
[----:B------:R-:W-:Y:S01]  /*165610*/  STL [R1+0x81dc], R51 ;  /* 0x0081dc3301007387 */ /* 0x000fe20000100800 */
[----:B------:R-:W-:-:S02]  /*165620*/  LOP3.LUT R5, R5, 0xffff, RZ, 0xc0, !PT ;  /* 0x0000ffff05057812 */ /* 0x000fc400078ec0ff */
[----:B------:R-:W-:Y:S01]  /*165630*/  LOP3.LUT R4, R4, 0xffff, RZ, 0xc0, !PT ;  /* 0x0000ffff04047812 */ /* 0x000fe200078ec0ff */
[----:B------:R-:W-:Y:S01]  /*165640*/  STL [R1+0x8214], R20 ;  /* 0x0082141401007387 */ /* 0x000fe20000100800 */
[----:B------:R-:W-:Y:S02]  /*165650*/  LOP3.LUT R15, R15, 0xffff, RZ, 0xc0, !PT ;  /* 0x0000ffff0f0f7812 */ /* 0x000fe400078ec0ff */
[----:B------:R-:W-:Y:S01]  /*165660*/  SHF.R.U32.HI R11, RZ, 0x8, R9 ;  /* 0x00000008ff0b7819 */ /* 0x000fe20000011609 */
[----:B------:R0:W-:Y:S01]  /*165670*/  STL [R1+0x14], R3 ;  /* 0x0000140301007387 */ /* 0x0001e20000100800 */
[----:B------:R-:W-:Y:S02]  /*165680*/  PRMT R15, R15, 0x3340, R0 ;  /* 0x000033400f0f7816 */ /* 0x000fe40000000000 */
[----:B------:R-:W-:Y:S01]  /*165690*/  LOP3.LUT R11, R11, 0xffff, RZ, 0xc0, !PT ;  /* 0x0000ffff0b0b7812 */ /* 0x000fe200078ec0ff */
[----:B------:R-:W-:Y:S01]  /*1656a0*/  STL [R1+0x81e0], R61 ;  /* 0x0081e03d01007387 */ /* 0x000fe20000100800 */
[----:B0-----:R-:W-:-:S02]  /*1656b0*/  PRMT R3, R5, 0x3340, R4 ;  /* 0x0000334005037816 */ /* 0x001fc40000000004 */
[----:B------:R-:W-:Y:S02]  /*1656c0*/  SHF.R.U32.HI R5, RZ, 0x8, R13 ;  /* 0x00000008ff057819 */ /* 0x000fe4000001160d */
[----:B------:R-:W-:Y:S02]  /*1656d0*/  SHF.R.U32.HI R4, RZ, 0x8, R14 ;  /* 0x00000008ff047819 */ /* 0x000fe4000001160e */
[----:B------:R-:W-:Y:S02]  /*1656e0*/  LOP3.LUT R5, R5, 0xffff, RZ, 0xc0, !PT ;  /* 0x0000ffff05057812 */ /* 0x000fe400078ec0ff */
[----:B------:R-:W-:Y:S01]  /*1656f0*/  LOP3.LUT R4, R4, 0xffff, RZ, 0xc0, !PT ;  /* 0x0000ffff04047812 */ /* 0x000fe200078ec0ff */
[----:B------:R-:W-:Y:S01]  /*165700*/  STL [R1+0x8218], R15 ;  /* 0x0082180f01007387 */ /* 0x000fe20000100800 */
[----:B------:R-:W-:-:S03]  /*165710*/  PRMT R11, R11, 0x3340, R0 ;  /* 0x000033400b0b7816 */ /* 0x000fc60000000000 */
[----:B------:R0:W-:Y:S04]  /*165720*/  STL [R1], R3 ;  /* 0x0000000301007387 */ /* 0x0001e80000100800 */
[----:B------:R-:W-:Y:S04]  /*165730*/  STL [R1+0x821c], R11 ;  /* 0x00821c0b01007387 */ /* 0x000fe80000100800 */
[----:B------:R-:W2:Y:S01]  /*165740*/  LDL.LU R47, [R1+0x29cc] ;  /* 0x0029cc00012f7983 */ /* 0x000ea20000300800 */
[----:B0-----:R-:W-:-:S03]  /*165750*/  PRMT R3, R5, 0x3340, R4 ;  /* 0x0000334005037816 */ /* 0x001fc60000000004 */
[----:B------:R-:W3:Y:S04]  /*165760*/  LDL.LU R40, [R1+0x298c] ;  /* 0x00298c0001287983 */ /* 0x000ee80000300800 */
[----:B------:R0:W-:Y:S04]  /*165770*/  STL [R1+0x10], R3 ;  /* 0x0000100301007387 */ /* 0x0001e80000100800 */
[----:B------:R-:W4:Y:S01]  /*165780*/  LDL.LU R42, [R1+0x29b0] ;  /* 0x0029b000012a7983 */ /* 0x000f220000300800 */
[----:B------:R-:W-:Y:S02]  /*165790*/  SHF.R.U32.HI R7, RZ, 0x8, R16 ;  /* 0x00000008ff077819 */ /* 0x000fe40000011610 */
[----:B------:R-:W-:-:S02]  /*1657a0*/  SHF.R.U32.HI R5, RZ, 0x8, R17 ;  /* 0x00000008ff057819 */ /* 0x000fc40000011611 */
[----:B------:R-:W-:Y:S02]  /*1657b0*/  SHF.R.U32.HI R4, RZ, 0x8, R18 ;  /* 0x00000008ff047819 */ /* 0x000fe40000011612 */
[----:B------:R-:W-:Y:S02]  /*1657c0*/  LOP3.LUT R7, R7, 0xffff, RZ, 0xc0, !PT ;  /* 0x0000ffff07077812 */ /* 0x000fe400078ec0ff */
[----:B------:R-:W-:Y:S02]  /*1657d0*/  LOP3.LUT R5, R5, 0xffff, RZ, 0xc0, !PT ;  /* 0x0000ffff05057812 */ /* 0x000fe400078ec0ff */
[----:B------:R-:W-:Y:S02]  /*1657e0*/  LOP3.LUT R4, R4, 0xffff, RZ, 0xc0, !PT ;  /* 0x0000ffff04047812 */ /* 0x000fe400078ec0ff */
[----:B------:R-:W-:Y:S02]  /*1657f0*/  PRMT R7, R7, 0x3340, R0 ;  /* 0x0000334007077816 */ /* 0x000fe40000000000 */
[----:B------:R-:W-:-:S03]  /*165800*/  PRMT R61, R5, 0x3340, R4 ;  /* 0x00003340053d7816 */ /* 0x000fc60000000004 */
[----:B------:R-:W-:Y:S04]  /*165810*/  STL [R1+0x8220], R7 ;  /* 0x0082200701007387 */ /* 0x000fe80000100800 */
[----:B------:R-:W-:Y:S04]  /*165820*/  STL [R1+0x8224], R61 ;  /* 0x0082243d01007387 */ /* 0x000fe80000100800 */
[----:B------:R-:W4:Y:S04]  /*165830*/  LDL.LU R43, [R1+0x2968] ;  /* 0x00296800012b7983 */ /* 0x000f280000300800 */
[----:B------:R-:W4:Y:S01]  /*165840*/  LDL.LU R41, [R1+0x2960] ;  /* 0x0029600001297983 */ /* 0x000f220000300800 */
[----:B------:R-:W-:-:S02]  /*165850*/  SHF.R.U32.HI R5, RZ, 0x8, R19 ;  /* 0x00000008ff057819 */ /* 0x000fc40000011613 */
[----:B------:R-:W-:Y:S02]  /*165860*/  SHF.R.U32.HI R4, RZ, 0x8, R21 ;  /* 0x00000008ff047819 */ /* 0x000fe40000011615 */
[----:B------:R-:W-:Y:S02]  /*165870*/  LOP3.LUT R5, R5, 0xffff, RZ, 0xc0, !PT ;  /* 0x0000ffff05057812 */ /* 0x000fe400078ec0ff */
[----:B------:R-:W-:-:S04]  /*165880*/  LOP3.LUT R4, R4, 0xffff, RZ, 0xc0, !PT ;  /* 0x0000ffff04047812 */ /* 0x000fc800078ec0ff */
[----:B0-----:R-:W-:Y:S02]  /*165890*/  PRMT R3, R5, 0x3340, R4 ;  /* 0x0000334005037816 */ /* 0x001fe40000000004 */
[----:B------:R-:W-:Y:S02]  /*1658a0*/  SHF.R.U32.HI R5, RZ, 0x8, R24 ;  /* 0x00000008ff057819 */ /* 0x000fe40000011618 */
[----:B------:R-:W-:Y:S02]  /*1658b0*/  SHF.R.U32.HI R4, RZ, 0x8, R27 ;  /* 0x00000008ff047819 */ /* 0x000fe4000001161b */
[----:B------:R-:W-:Y:S02]  /*1658c0*/  LOP3.LUT R5, R5, 0xffff, RZ, 0xc0, !PT ;  /* 0x0000ffff05057812 */ /* 0x000fe400078ec0ff */
[----:B------:R-:W-:Y:S02]  /*1658d0*/  LOP3.LUT R4, R4, 0xffff, RZ, 0xc0, !PT ;  /* 0x0000ffff04047812 */ /* 0x000fe400078ec0ff */
[----:B------:R-:W-:-:S02]  /*1658e0*/  SHF.R.U32.HI R16, RZ, 0x8, R22 ;  /* 0x00000008ff107819 */ /* 0x000fc40000011616 */
[----:B------:R-:W-:Y:S02]  /*1658f0*/  PRMT R51, R5, 0x3340, R4 ;  /* 0x0000334005337816 */ /* 0x000fe40000000004 */
[----:B------:R-:W-:Y:S02]  /*165900*/  LOP3.LUT R16, R16, 0xffff, RZ, 0xc0, !PT ;  /* 0x0000ffff10107812 */ /* 0x000fe400078ec0ff */
[----:B------:R-:W-:Y:S02]  /*165910*/  LOP3.LUT R25, R25, 0xffff, RZ, 0xc0, !PT ;  /* 0x0000ffff19197812 */ /* 0x000fe400078ec0ff */
[----:B------:R-:W-:Y:S02]  /*165920*/  SHF.R.U32.HI R24, RZ, 0x8, R28 ;  /* 0x00000008ff187819 */ /* 0x000fe4000001161c */
[----:B------:R-:W-:Y:S02]  /*165930*/  PRMT R16, R16, 0x3340, R0 ;  /* 0x0000334010107816 */ /* 0x000fe40000000000 */
[----:B------:R-:W-:-:S02]  /*165940*/  SHF.R.U32.HI R27, RZ, 0x8, R12 ;  /* 0x00000008ff1b7819 */ /* 0x000fc4000001160c */
[--C-:B------:R-:W-:Y:S02]  /*165950*/  PRMT R25, R25, 0x3340, R0.reuse ;  /* 0x0000334019197816 */ /* 0x100fe40000000000 */
[----:B------:R-:W-:Y:S01]  /*165960*/  LOP3.LUT R24, R24, 0xffff, RZ, 0xc0, !PT ;  /* 0x0000ffff18187812 */ /* 0x000fe200078ec0ff */
[----:B------:R-:W-:Y:S01]  /*165970*/  STL [R1+0x28], R3 ;  /* 0x0000280301007387 */ /* 0x000fe20000100800 */
[----:B------:R-:W-:Y:S02]  /*165980*/  LOP3.LUT R27, R27, 0xffff, RZ, 0xc0, !PT ;  /* 0x0000ffff1b1b7812 */ /* 0x000fe400078ec0ff */
[--C-:B------:R-:W-:Y:S01]  /*165990*/  PRMT R24, R24, 0x3340, R0.reuse ;  /* 0x0000334018187816 */ /* 0x100fe20000000000 */
[----:B------:R-:W-:Y:S01]  /*1659a0*/  STL [R1+0x8228], R16 ;  /* 0x0082281001007387 */ /* 0x000fe20000100800 */
[----:B------:R-:W-:-:S03]  /*1659b0*/  PRMT R27, R27, 0x3340, R0 ;  /* 0x000033401b1b7816 */ /* 0x000fc60000000000 */
[----:B------:R-:W-:Y:S04]  /*1659c0*/  STL [R1+0x822c], R25 ;  /* 0x00822c1901007387 */ /* 0x000fe80000100800 */
[----:B------:R-:W-:Y:S01]  /*1659d0*/  STL [R1+0x8230], R51 ;  /* 0x0082303301007387 */ /* 0x000fe20000100800 */
[----:B------:R-:W-:-:S04]  /*1659e0*/  LOP3.LUT R23, R23, 0xffff, RZ, 0xc0, !PT ;  /* 0x0000ffff17177812 */ /* 0x000fc800078ec0ff */
[----:B------:R-:W-:Y:S02]  /*1659f0*/  PRMT R23, R23, 0x3340, R0 ;  /* 0x0000334017177816 */ /* 0x000fe40000000000 */
[----:B------:R-:W-:Y:S02]  /*165a00*/  SHF.R.U32.HI R21, RZ, 0x8, R2 ;  /* 0x00000008ff157819 */ /* 0x000fe40000011602 */
[----:B--2---:R-:W-:Y:S02]  /*165a10*/  LOP3.LUT R8, R47, 0xffff, RZ, 0xc0, !PT ;  /* 0x0000ffff2f087812 */ /* 0x004fe400078ec0ff */
[----:B---3--:R-:W-:-:S04]  /*165a20*/  LOP3.LUT R9, R40, 0xffff, RZ, 0xc0, !PT ;  /* 0x0000ffff28097812 */ /* 0x008fc800078ec0ff */
[----:B------:R-:W-:Y:S02]  /*165a30*/  PRMT R4, R9, 0x3340, R0 ;  /* 0x0000334009047816 */ /* 0x000fe40000000000 */
[----:B----4-:R-:W-:-:S04]  /*165a40*/  LOP3.LUT R6, R42, 0xffff, RZ, 0xc0, !PT ;  /* 0x0000ffff2a067812 */ /* 0x010fc800078ec0ff */
[----:B------:R-:W-:Y:S02]  /*165a50*/  PRMT R5, R8, 0x3340, R6 ;  /* 0x0000334008057816 */ /* 0x000fe40000000006 */
[----:B------:R-:W-:Y:S02]  /*165a60*/  SHF.R.U32.HI R28, RZ, 0x8, R9 ;  /* 0x00000008ff1c7819 */ /* 0x000fe40000011609 */
[----:B------:R-:W-:Y:S02]  /*165a70*/  PRMT R59, R5, 0x5410, R4 ;  /* 0x00005410053b7816 */ /* 0x000fe40000000004 */
[----:B------:R-:W-:Y:S02]  /*165a80*/  SHF.R.U32.HI R5, RZ, 0x8, R8 ;  /* 0x00000008ff057819 */ /* 0x000fe40000011608 */
[----:B------:R-:W-:Y:S02]  /*165a90*/  SHF.R.U32.HI R4, RZ, 0x8, R6 ;  /* 0x00000008ff047819 */ /* 0x000fe40000011606 */
[----:B------:R-:W-:-:S02]  /*165aa0*/  LOP3.LUT R5, R5, 0xffff, RZ, 0xc0, !PT ;  /* 0x0000ffff05057812 */ /* 0x000fc400078ec0ff */
[----:B------:R-:W-:Y:S02]  /*165ab0*/  LOP3.LUT R4, R4, 0xffff, RZ, 0xc0, !PT ;  /* 0x0000ffff04047812 */ /* 0x000fe400078ec0ff */
[----:B------:R-:W-:Y:S02]  /*165ac0*/  LOP3.LUT R28, R28, 0xffff, RZ, 0xc0, !PT ;  /* 0x0000ffff1c1c7812 */ /* 0x000fe400078ec0ff */
[----:B------:R-:W-:Y:S01]  /*165ad0*/  PRMT R48, R5, 0x3340, R4 ;  /* 0x0000334005307816 */ /* 0x000fe20000000004 */
[----:B------:R-:W-:Y:S01]  /*165ae0*/  STL.64 [R1+0x81b0], R58 ;  /* 0x0081b03a01007387 */ /* 0x000fe20000100a00 */
[----:B------:R-:W-:-:S03]  /*165af0*/  PRMT R28, R28, 0x3340, R0 ;  /* 0x000033401c1c7816 */ /* 0x000fc60000000000 */
[----:B------:R0:W-:Y:S04]  /*165b00*/  STL.64 [R1+0x81a8], R56 ;  /* 0x0081a83801007387 */ /* 0x0001e80000100a00 */
[----:B------:R-:W-:Y:S04]  /*165b10*/  STL [R1+0x8234], R24 ;  /* 0x0082341801007387 */ /* 0x000fe80000100800 */
[----:B------:R-:W-:Y:S01]  /*165b20*/  STL [R1+0x8238], R48 ;  /* 0x0082383001007387 */ /* 0x000fe20000100800 */
[----:B------:R-:W-:-:S03]  /*165b30*/  LOP3.LUT R8, R43, 0xffff, RZ, 0xc0, !PT ;  /* 0x0000ffff2b087812 */ /* 0x000fc600078ec0ff */
[----:B------:R-:W-:Y:S01]  /*165b40*/  STL [R1+0x823c], R28 ;  /* 0x00823c1c01007387 */ /* 0x000fe20000100800 */
[----:B------:R-:W-:-:S03]  /*165b50*/  LOP3.LUT R9, R41, 0xffff, RZ, 0xc0, !PT ;  /* 0x0000ffff29097812 */ /* 0x000fc600078ec0ff */
[----:B------:R-:W-:Y:S01]  /*165b60*/  STL [R1+0x8240], R27 ;  /* 0x0082401b01007387 */ /* 0x000fe20000100800 */
[----:B------:R-:W-:-:S03]  /*165b70*/  LOP3.LUT R6, R54, 0xffff, RZ, 0xc0, !PT ;  /* 0x0000ffff36067812 */ /* 0x000fc600078ec0ff */
[----:B------:R-:W2:Y:S04]  /*165b80*/  LDL.LU R46, [R1+0x29e4] ;  /* 0x0029e400012e7983 */ /* 0x000ea80000300800 */
[----:B------:R-:W3:Y:S04]  /*165b90*/  LDL.LU R42, [R1+0x299c] ;  /* 0x00299c00012a7983 */ /* 0x000ee80000300800 */
[----:B------:R-:W4:Y:S01]  /*165ba0*/  LDL.LU R43, [R1+0x29b8] ;  /* 0x0029b800012b7983 */ /* 0x000f220000300800 */
[----:B------:R-:W-:Y:S02]  /*165bb0*/  PRMT R4, R9, 0x3340, R0 ;  /* 0x0000334009047816 */ /* 0x000fe40000000000 */
[----:B------:R-:W-:Y:S01]  /*165bc0*/  PRMT R5, R8, 0x3340, R6 ;  /* 0x0000334008057816 */ /* 0x000fe20000000006 */
[----:B------:R-:W4:Y:S03]  /*165bd0*/  LDL.LU R47, [R1+0x254] ;  /* 0x00025400012f7983 */ /* 0x000f260000300800 */
[----:B------:R-:W-:-:S02]  /*165be0*/  PRMT R54, R5, 0x5410, R4 ;  /* 0x0000541005367816 */ /* 0x000fc40000000004 */
[----:B------:R-:W-:Y:S02]  /*165bf0*/  SHF.R.U32.HI R5, RZ, 0x8, R8 ;  /* 0x00000008ff057819 */ /* 0x000fe40000011608 */
[----:B------:R-:W-:Y:S02]  /*165c00*/  SHF.R.U32.HI R4, RZ, 0x8, R6 ;  /* 0x00000008ff047819 */ /* 0x000fe40000011606 */
[----:B------:R-:W-:Y:S02]  /*165c10*/  LOP3.LUT R5, R5, 0xffff, RZ, 0xc0, !PT ;  /* 0x0000ffff05057812 */ /* 0x000fe400078ec0ff */
[----:B------:R-:W-:Y:S01]  /*165c20*/  LOP3.LUT R4, R4, 0xffff, RZ, 0xc0, !PT ;  /* 0x0000ffff04047812 */ /* 0x000fe200078ec0ff */
[----:B------:R-:W-:Y:S03]  /*165c30*/  STL.64 [R1+0x8180], R54 ;  /* 0x0081803601007387 */ /* 0x000fe60000100a00 */
[----:B0-----:R-:W-:Y:S01]  /*165c40*/  PRMT R56, R5, 0x3340, R4 ;  /* 0x0000334005387816 */ /* 0x001fe20000000004 */
[----:B------:R-:W-:Y:S04]  /*165c50*/  STL.64 [R1+0x8178], R52 ;  /* 0x0081783401007387 */ /* 0x000fe80000100a00 */
[----:B------:R-:W-:Y:S04]  /*165c60*/  STL [R1+0x8244], R23 ;  /* 0x0082441701007387 */ /* 0x000fe80000100800 */
[----:B------:R-:W-:Y:S04]  /*165c70*/  STL [R1+0x8248], R56 ;  /* 0x0082483801007387 */ /* 0x000fe80000100800 */
[----:B------:R-:W4:Y:S01]  /*165c80*/  LDL.LU R2, [R1+0x829c] ;  /* 0x00829c0001027983 */ /* 0x000f220000300800 */
[----:B------:R-:W-:-:S02]  /*165c90*/  SHF.R.U32.HI R22, RZ, 0x8, R9 ;  /* 0x00000008ff167819 */ /* 0x000fc40000011609 */
[----:B------:R-:W-:Y:S01]  /*165ca0*/  LOP3.LUT R21, R21, 0xffff, RZ, 0xc0, !PT ;  /* 0x0000ffff15157812 */ /* 0x000fe200078ec0ff */
[----:B------:R-:W4:Y:S01]  /*165cb0*/  LDL.LU R40, [R1+0x29f4] ;  /* 0x0029f40001287983 */ /* 0x000f220000300800 */
[----:B------:R-:W-:Y:S02]  /*165cc0*/  LOP3.LUT R22, R22, 0xffff, RZ, 0xc0, !PT ;  /* 0x0000ffff16167812 */ /* 0x000fe400078ec0ff */
[--C-:B------:R-:W-:Y:S01]  /*165cd0*/  PRMT R21, R21, 0x3340, R0.reuse ;  /* 0x0000334015157816 */ /* 0x100fe20000000000 */
[----:B------:R-:W4:Y:S01]  /*165ce0*/  LDL.LU R41, [R1+0x29a8] ;  /* 0x0029a80001297983 */ /* 0x000f220000300800 */
[----:B------:R-:W-:-:S05]  /*165cf0*/  PRMT R22, R22, 0x3340, R0 ;  /* 0x0000334016167816 */ /* 0x000fca0000000000 */
[----:B------:R-:W-:Y:S04]  /*165d00*/  STL [R1+0x824c], R22 ;  /* 0x00824c1601007387 */ /* 0x000fe80000100800 */
[----:B------:R-:W-:Y:S01]  /*165d10*/  STL [R1+0x8250], R21 ;  /* 0x0082501501007387 */ /* 0x000fe20000100800 */
[----:B--2---:R-:W-:Y:S02]  /*165d20*/  LOP3.LUT R9, R46, 0xffff, RZ, 0xc0, !PT ;  /* 0x0000ffff2e097812 */ /* 0x004fe400078ec0ff */
[----:B---3--:R-:W-:Y:S02]  /*165d30*/  LOP3.LUT R6, R42, 0xffff, RZ, 0xc0, !PT ;  /* 0x0000ffff2a067812 */ /* 0x008fe400078ec0ff */
[----:B------:R-:W2:Y:S01]  /*165d40*/  LDL.LU R42, [R1+0x2b4] ;  /* 0x0002b400012a7983 */ /* 0x000ea20000300800 */
[----:B----4-:R-:W-:-:S02]  /*165d50*/  LOP3.LUT R8, R43, 0xffff, RZ, 0xc0, !PT ;  /* 0x0000ffff2b087812 */ /* 0x010fc400078ec0ff */
[----:B------:R-:W-:Y:S01]  /*165d60*/  PRMT R4, R6, 0x3340, R0 ;  /* 0x0000334006047816 */ /* 0x000fe20000000000 */
[----:B------:R-:W3:Y:S01]  /*165d70*/  LDL.LU R43, [R1+0x1780] ;  /* 0x00178000012b7983 */ /* 0x000ee20000300800 */
[----:B------:R-:W-:Y:S02]  /*165d80*/  PRMT R5, R9, 0x3340, R8 ;  /* 0x0000334009057816 */ /* 0x000fe40000000008 */
[----:B------:R-:W-:Y:S02]  /*165d90*/  SHF.R.U32.HI R19, RZ, 0x8, R6 ;  /* 0x00000008ff137819 */ /* 0x000fe40000011606 */
[----:B------:R-:W-:Y:S02]  /*165da0*/  PRMT R3, R5, 0x5410, R4 ;  /* 0x0000541005037816 */ /* 0x000fe40000000004 */
[----:B------:R-:W-:Y:S02]  /*165db0*/  SHF.R.U32.HI R5, RZ, 0x8, R9 ;  /* 0x00000008ff057819 */ /* 0x000fe40000011609 */
[----:B------:R-:W-:-:S02]  /*165dc0*/  SHF.R.U32.HI R4, RZ, 0x8, R8 ;  /* 0x00000008ff047819 */ /* 0x000fc40000011608 */
[----:B------:R-:W-:Y:S02]  /*165dd0*/  LOP3.LUT R5, R5, 0xffff, RZ, 0xc0, !PT ;  /* 0x0000ffff05057812 */ /* 0x000fe400078ec0ff */
[----:B------:R-:W-:Y:S02]  /*165de0*/  LOP3.LUT R4, R4, 0xffff, RZ, 0xc0, !PT ;  /* 0x0000ffff04047812 */ /* 0x000fe400078ec0ff */
[----:B------:R-:W-:Y:S02]  /*165df0*/  LOP3.LUT R19, R19, 0xffff, RZ, 0xc0, !PT ;  /* 0x0000ffff13137812 */ /* 0x000fe400078ec0ff */
[----:B------:R-:W-:Y:S02]  /*165e00*/  PRMT R50, R5, 0x3340, R4 ;  /* 0x0000334005327816 */ /* 0x000fe40000000004 */
[----:B------:R-:W-:Y:S01]  /*165e10*/  PRMT R19, R19, 0x3340, R0 ;  /* 0x0000334013137816 */ /* 0x000fe20000000000 */
[----:B------:R-:W-:Y:S04]  /*165e20*/  STL [R1+0x23c], R3 ;  /* 0x00023c0301007387 */ /* 0x000fe80000100800 */
[----:B------:R-:W-:Y:S04]  /*165e30*/  STL [R1+0x8254], R50 ;  /* 0x0082543201007387 */ /* 0x000fe80000100800 */
[----:B------:R-:W-:Y:S01]  /*165e40*/  STL [R1+0x8258], R19 ;  /* 0x0082581301007387 */ /* 0x000fe20000100800 */
[----:B------:R-:W-:-:S03]  /*165e50*/  SHF.R.U32.HI R17, RZ, 0x8, R2 ;  /* 0x00000008ff117819 */ /* 0x000fc60000011602 */
[----:B------:R-:W4:Y:S01]  /*165e60*/  LDL.LU R2, [R1+0x8298] ;  /* 0x0082980001027983 */ /* 0x000f220000300800 */
[----:B------:R-:W-:Y:S02]  /*165e70*/  SHF.R.U32.HI R18, RZ, 0x8, R47 ;  /* 0x00000008ff127819 */ /* 0x000fe4000001162f */
[----:B------:R-:W-:Y:S02]  /*165e80*/  LOP3.LUT R17, R17, 0xffff, RZ, 0xc0, !PT ;  /* 0x0000ffff11117812 */ /* 0x000fe400078ec0ff */
[----:B------:R-:W-:Y:S02]  /*165e90*/  LOP3.LUT R18, R18, 0xffff, RZ, 0xc0, !PT ;  /* 0x0000ffff12127812 */ /* 0x000fe400078ec0ff */
[--C-:B------:R-:W-:Y:S02]  /*165ea0*/  PRMT R17, R17, 0x3340, R0.reuse ;  /* 0x0000334011117816 */ /* 0x100fe40000000000 */
[----:B------:R-:W-:Y:S02]  /*165eb0*/  PRMT R18, R18, 0x3340, R0 ;  /* 0x0000334012127816 */ /* 0x000fe40000000000 */
[----:B------:R-:W-:-:S03]  /*165ec0*/  LOP3.LUT R9, R40, 0xffff, RZ, 0xc0, !PT ;  /* 0x0000ffff28097812 */ /* 0x000fc600078ec0ff */
[----:B------:R-:W-:Y:S01]  /*165ed0*/  STL [R1+0x825c], R18 ;  /* 0x00825c1201007387 */ /* 0x000fe20000100800 */
[----:B------:R-:W-:-:S03]  /*165ee0*/  LOP3.LUT R6, R41, 0xffff, RZ, 0xc0, !PT ;  /* 0x0000ffff29067812 */ /* 0x000fc600078ec0ff */
[----:B------:R-:W-:Y:S04]  /*165ef0*/  STL [R1+0x8260], R17 ;  /* 0x0082601101007387 */ /* 0x000fe80000100800 */
[----:B------:R-:W4:Y:S04]  /*165f00*/  LDL.LU R45, [R1+0x2a00] ;  /* 0x002a0000012d7983 */ /* 0x000f280000300800 */
[----:B------:R-:W4:Y:S01]  /*165f10*/  LDL.LU R46, [R1+0x29ac] ;  /* 0x0029ac00012e7983 */ /* 0x000f220000300800 */
[----:B------:R-:W-:-:S03]  /*165f20*/  PRMT R4, R6, 0x3340, R0 ;  /* 0x0000334006047816 */ /* 0x000fc60000000000 */
[----:B------:R-:W4:Y:S01]  /*165f30*/  LDL.LU R47, [R1+0x29c8] ;  /* 0x0029c800012f7983 */ /* 0x000f220000300800 */
[----:B------:R-:W-:-:S03]  /*165f40*/  SHF.R.U32.HI R14, RZ, 0x8, R6 ;  /* 0x00000008ff0e7819 */ /* 0x000fc60000011606 */
[----:B------:R-:W4:Y:S01]  /*165f50*/  LDL.LU R40, [R1+0x1784] ;  /* 0x0017840001287983 */ /* 0x000f220000300800 */
[----:B------:R-:W-:-:S04]  /*165f60*/  LOP3.LUT R14, R14, 0xffff, RZ, 0xc0, !PT ;  /* 0x0000ffff0e0e7812 */ /* 0x000fc800078ec0ff */
[----:B------:R-:W-:Y:S02]  /*165f70*/  PRMT R14, R14, 0x3340, R0 ;  /* 0x000033400e0e7816 */ /* 0x000fe40000000000 */
[----:B--2---:R-:W-:Y:S02]  /*165f80*/  SHF.R.U32.HI R13, RZ, 0x8, R42 ;  /* 0x00000008ff0d7819 */ /* 0x004fe4000001162a */
[----:B---3--:R-:W-:Y:S02]  /*165f90*/  SHF.R.U32.HI R12, RZ, 0x8, R43 ;  /* 0x00000008ff0c7819 */ /* 0x008fe4000001162b */
[----:B----4-:R-:W-:-:S04]  /*165fa0*/  LOP3.LUT R8, R2, 0xffff, RZ, 0xc0, !PT ;  /* 0x0000ffff02087812 */ /* 0x010fc800078ec0ff */
[----:B------:R-:W-:-:S04]  /*165fb0*/  PRMT R5, R9, 0x3340, R8 ;  /* 0x0000334009057816 */ /* 0x000fc80000000008 */
[----:B------:R-:W-:Y:S02]  /*165fc0*/  PRMT R2, R5, 0x5410, R4 ;  /* 0x0000541005027816 */ /* 0x000fe40000000004 */
[----:B------:R-:W-:Y:S02]  /*165fd0*/  SHF.R.U32.HI R5, RZ, 0x8, R9 ;  /* 0x00000008ff057819 */ /* 0x000fe40000011609 */
[----:B------:R-:W-:Y:S02]  /*165fe0*/  SHF.R.U32.HI R4, RZ, 0x8, R8 ;  /* 0x00000008ff047819 */ /* 0x000fe40000011608 */
[----:B------:R-:W-:Y:S02]  /*165ff0*/  LOP3.LUT R5, R5, 0xffff, RZ, 0xc0, !PT ;  /* 0x0000ffff05057812 */ /* 0x000fe400078ec0ff */
[----:B------:R-:W-:-:S04]  /*166000*/  LOP3.LUT R4, R4, 0xffff, RZ, 0xc0, !PT ;  /* 0x0000ffff04047812 */ /* 0x000fc800078ec0ff */
[----:B------:R-:W-:Y:S01]  /*166010*/  PRMT R60, R5, 0x3340, R4 ;  /* 0x00003340053c7816 */ /* 0x000fe20000000004 */
[----:B------:R0:W-:Y:S04]  /*166020*/  STL [R1+0x8148], R2 ;  /* 0x0081480201007387 */ /* 0x0001e80000100800 */
[----:B------:R-:W-:Y:S04]  /*166030*/  STL [R1+0x8264], R60 ;  /* 0x0082643c01007387 */ /* 0x000fe80000100800 */
[----:B------:R-:W-:Y:S04]  /*166040*/  STL [R1+0x8268], R14 ;  /* 0x0082680e01007387 */ /* 0x000fe80000100800 */
[----:B------:R-:W2:Y:S04]  /*166050*/  LDL.LU R41, [R1+0x2a10] ;  /* 0x002a100001297983 */ /* 0x000ea80000300800 */
[----:B------:R-:W3:Y:S04]  /*166060*/  LDL.LU R42, [R1+0x29b4] ;  /* 0x0029b400012a7983 */ /* 0x000ee80000300800 */
[----:B------:R-:W4:Y:S01]  /*166070*/  LDL.LU R43, [R1+0x29d0] ;  /* 0x0029d000012b7983 */ /* 0x000f220000300800 */
[----:B------:R-:W-:-:S02]  /*166080*/  LOP3.LUT R9, R45, 0xffff, RZ, 0xc0, !PT ;  /* 0x0000ffff2d097812 */ /* 0x000fc400078ec0ff */
[----:B------:R-:W-:Y:S02]  /*166090*/  LOP3.LUT R6, R46, 0xffff, RZ, 0xc0, !PT ;  /* 0x0000ffff2e067812 */ /* 0x000fe400078ec0ff */
[----:B------:R-:W-:Y:S02]  /*1660a0*/  LOP3.LUT R8, R47, 0xffff, RZ, 0xc0, !PT ;  /* 0x0000ffff2f087812 */ /* 0x000fe400078ec0ff */
[----:B------:R-:W-:Y:S02]  /*1660b0*/  PRMT R4, R6, 0x3340, R0 ;  /* 0x0000334006047816 */ /* 0x000fe40000000000 */
[----:B------:R-:W-:Y:S02]  /*1660c0*/  PRMT R5, R9, 0x3340, R8 ;  /* 0x0000334009057816 */ /* 0x000fe40000000008 */
[----:B------:R-:W-:Y:S02]  /*1660d0*/  LOP3.LUT R13, R13, 0xffff, RZ, 0xc0, !PT ;  /* 0x0000ffff0d0d7812 */ /* 0x000fe400078ec0ff */
[----:B0-----:R-:W-:-:S02]  /*1660e0*/  PRMT R2, R5, 0x5410, R4 ;  /* 0x0000541005027816 */ /* 0x001fc40000000004 */
[----:B------:R-:W-:Y:S02]  /*1660f0*/  SHF.R.U32.HI R5, RZ, 0x8, R9 ;  /* 0x00000008ff057819 */ /* 0x000fe40000011609 */
[----:B------:R-:W-:Y:S02]  /*166100*/  SHF.R.U32.HI R4, RZ, 0x8, R8 ;  /* 0x00000008ff047819 */ /* 0x000fe40000011608 */
[----:B------:R-:W-:Y:S02]  /*166110*/  SHF.R.U32.HI R10, RZ, 0x8, R6 ;  /* 0x00000008ff0a7819 */ /* 0x000fe40000011606 */
[----:B------:R-:W-:Y:S02]  /*166120*/  LOP3.LUT R12, R12, 0xffff, RZ, 0xc0, !PT ;  /* 0x0000ffff0c0c7812 */ /* 0x000fe400078ec0ff */
[----:B------:R-:W-:Y:S02]  /*166130*/  SHF.R.U32.HI R9, RZ, 0x8, R39 ;  /* 0x00000008ff097819 */ /* 0x000fe40000011627 */
[----:B------:R-:W-:-:S02]  /*166140*/  SHF.R.U32.HI R8, RZ, 0x8, R40 ;  /* 0x00000008ff087819 */ /* 0x000fc40000011628 */
[----:B------:R-:W-:Y:S02]  /*166150*/  LOP3.LUT R5, R5, 0xffff, RZ, 0xc0, !PT ;  /* 0x0000ffff05057812 */ /* 0x000fe400078ec0ff */
[----:B------:R-:W-:Y:S02]  /*166160*/  LOP3.LUT R4, R4, 0xffff, RZ, 0xc0, !PT ;  /* 0x0000ffff04047812 */ /* 0x000fe400078ec0ff */
[--C-:B------:R-:W-:Y:S02]  /*166170*/  PRMT R13, R13, 0x3340, R0.reuse ;  /* 0x000033400d0d7816 */ /* 0x100fe40000000000 */
[----:B------:R-:W-:Y:S02]  /*166180*/  LOP3.LUT R10, R10, 0xffff, RZ, 0xc0, !PT ;  /* 0x0000ffff0a0a7812 */ /* 0x000fe400078ec0ff */
[----:B------:R-:W-:Y:S02]  /*166190*/  PRMT R12, R12, 0x3340, R0 ;  /* 0x000033400c0c7816 */ /* 0x000fe40000000000 */
[----:B------:R-:W-:-:S02]  /*1661a0*/  LOP3.LUT R9, R9, 0xffff, RZ, 0xc0, !PT ;  /* 0x0000ffff09097812 */ /* 0x000fc400078ec0ff */
[----:B------:R-:W-:Y:S02]  /*1661b0*/  LOP3.LUT R8, R8, 0xffff, RZ, 0xc0, !PT ;  /* 0x0000ffff08087812 */ /* 0x000fe400078ec0ff */
[----:B------:R-:W-:Y:S01]  /*1661c0*/  PRMT R49, R5, 0x3340, R4 ;  /* 0x0000334005317816 */ /* 0x000fe20000000004 */
[----:B------:R-:W-:Y:S01]  /*1661d0*/  STL [R1+0x826c], R13 ;  /* 0x00826c0d01007387 */ /* 0x000fe20000100800 */
[--C-:B------:R-:W-:Y:S02]  /*1661e0*/  PRMT R10, R10, 0x3340, R0.reuse ;  /* 0x000033400a0a7816 */ /* 0x100fe40000000000 */
[--C-:B------:R-:W-:Y:S01]  /*1661f0*/  PRMT R9, R9, 0x3340, R0.reuse ;  /* 0x0000334009097816 */ /* 0x100fe20000000000 */
[----:B------:R-:W-:Y:S01]  /*166200*/  STL [R1+0x8270], R12 ;  /* 0x0082700c01007387 */ /* 0x000fe20000100800 */
[----:B------:R-:W-:-:S03]  /*166210*/  PRMT R8, R8, 0x3340, R0 ;  /* 0x0000334008087816 */ /* 0x000fc60000000000 */
[----:B------:R0:W-:Y:S04]  /*166220*/  STL [R1+0x310], R2 ;  /* 0x0003100201007387 */ /* 0x0001e80000100800 */
[----:B------:R-:W-:Y:S04]  /*166230*/  STL [R1+0x8274], R49 ;  /* 0x0082743101007387 */ /* 0x000fe80000100800 */
[----:B------:R-:W-:Y:S04]  /*166240*/  STL [R1+0x8278], R10 ;  /* 0x0082780a01007387 */ /* 0x000fe80000100800 */
[----:B------:R-:W-:Y:S04]  /*166250*/  STL [R1+0x827c], R9 ;  /* 0x00827c0901007387 */ /* 0x000fe80000100800 */
[----:B------:R-:W-:Y:S04]  /*166260*/  STL [R1+0x8280], R8 ;  /* 0x0082800801007387 */ /* 0x000fe80000100800 */
[----:B------:R-:W4:Y:S04]  /*166270*/  LDL.LU R25, [R1+0xdc] ;  /* 0x0000dc0001197983 */ /* 0x000f280000300800 */
[----:B------:R-:W4:Y:S01]  /*166280*/  LDL.LU R16, [R1+0x1788] ;  /* 0x0017880001107983 */ /* 0x000f220000300800 */
[----:B--2---:R-:W-:-:S02]  /*166290*/  LOP3.LUT R40, R41, 0xffff, RZ, 0xc0, !PT ;  /* 0x0000ffff29287812 */ /* 0x004fc400078ec0ff */
[----:B---3--:R-:W-:Y:S02]  /*1662a0*/  LOP3.LUT R6, R42, 0xffff, RZ, 0xc0, !PT ;  /* 0x0000ffff2a067812 */ /* 0x008fe400078ec0ff */
[----:B----4-:R-:W-:Y:S02]  /*1662b0*/  LOP3.LUT R39, R43, 0xffff, RZ, 0xc0, !PT ;  /* 0x0000ffff2b277812 */ /* 0x010fe400078ec0ff */
[----:B------:R-:W-:Y:S02]  /*1662c0*/  PRMT R4, R6, 0x3340, R0 ;  /* 0x0000334006047816 */ /* 0x000fe40000000000 */
[----:B------:R-:W-:-:S04]  /*1662d0*/  PRMT R5, R40, 0x3340, R39 ;  /* 0x0000334028057816 */ /* 0x000fc80000000027 */
[----:B0-----:R-:W-:-:S05]  /*1662e0*/  PRMT R2, R5, 0x5410, R4 ;  /* 0x0000541005027816 */ /* 0x001fca0000000004 */
[----:B------:R-:W-:Y:S04]  /*1662f0*/  STL [R1+0x1498], R2 ;  /* 0x0014980201007387 */ /* 0x000fe80000100800 */
        /* <DEDUP_REMOVED lines=22> */
[----:B------:R-:W-:-:S02]  /*166460*/  SHF.R.U32.HI R5, RZ, 0x8, R40 ;  /* 0x00000008ff057819 */ /* 0x000fc40000011628 */
[----:B------:R-:W-:Y:S01]  /*166470*/  SHF.R.U32.HI R4, RZ, 0x8, R39 ;  /* 0x00000008ff047819 */ /* 0x000fe20000011627 */
[----:B------:R-:W4:Y:S01]  /*166480*/  LDL.LU R42, [R1+0x14a8] ;  /* 0x0014a800012a7983 */ /* 0x000f220000300800 */
[----:B------:R-:W-:Y:S02]  /*166490*/  LOP3.LUT R5, R5, 0xffff, RZ, 0xc0, !PT ;  /* 0x0000ffff05057812 */ /* 0x000fe400078ec0ff */
[----:B------:R-:W-:Y:S01]  /*1664a0*/  LOP3.LUT R4, R4, 0xffff, RZ, 0xc0, !PT ;  /* 0x0000ffff04047812 */ /* 0x000fe200078ec0ff */
[----:B------:R-:W4:Y:S01]  /*1664b0*/  LDL.LU R43, [R1+0x16b0] ;  /* 0x0016b000012b7983 */ /* 0x000f220000300800 */
[----:B------:R-:W-:Y:S02]  /*1664c0*/  SHF.R.U32.HI R6, RZ, 0x8, R6 ;  /* 0x00000008ff067819 */ /* 0x000fe40000011606 */
[----:B------:R-:W-:Y:S02]  /*1664d0*/  PRMT R52, R5, 0x3340, R4 ;  /* 0x0000334005347816 */ /* 0x000fe40000000004 */
[----:B------:R-:W-:-:S02]  /*1664e0*/  SHF.R.U32.HI R5, RZ, 0x8, R25 ;  /* 0x00000008ff057819 */ /* 0x000fc40000011619 */
[----:B------:R-:W-:Y:S02]  /*1664f0*/  SHF.R.U32.HI R4, RZ, 0x8, R16 ;  /* 0x00000008ff047819 */ /* 0x000fe40000011610 */
[----:B------:R-:W-:Y:S02]  /*166500*/  LOP3.LUT R6, R6, 0xffff, RZ, 0xc0, !PT ;  /* 0x0000ffff06067812 */ /* 0x000fe400078ec0ff */
[----:B------:R-:W-:Y:S02]  /*166510*/  LOP3.LUT R5, R5, 0xffff, RZ, 0xc0, !PT ;  /* 0x0000ffff05057812 */ /* 0x000fe400078ec0ff */
[----:B------:R-:W-:Y:S02]  /*166520*/  LOP3.LUT R4, R4, 0xffff, RZ, 0xc0, !PT ;  /* 0x0000ffff04047812 */ /* 0x000fe400078ec0ff */
[--C-:B------:R-:W-:Y:S02]  /*166530*/  PRMT R6, R6, 0x3340, R0.reuse ;  /* 0x0000334006067816 */ /* 0x100fe40000000000 */
[----:B------:R-:W-:-:S02]  /*166540*/  PRMT R5, R5, 0x3340, R0 ;  /* 0x0000334005057816 */ /* 0x000fc40000000000 */
[----:B------:R-:W-:Y:S01]  /*166550*/  PRMT R4, R4, 0x3340, R0 ;  /* 0x0000334004047816 */ /* 0x000fe20000000000 */
[----:B------:R-:W-:Y:S04]  /*166560*/  STL [R1+0x8284], R52 ;  /* 0x0082843401007387 */ /* 0x000fe80000100800 */
[----:B------:R-:W-:Y:S04]  /*166570*/  STL [R1+0x8288], R6 ;  /* 0x0082880601007387 */ /* 0x000fe80000100800 */
[----:B------:R-:W-:Y:S04]  /*166580*/  STL [R1+0x828c], R5 ;  /* 0x00828c0501007387 */ /* 0x000fe80000100800 */
[----:B------:R2:W-:Y:S04]  /*166590*/  STL [R1+0x8290], R4 ;  /* 0x0082900401007387 */ /* 0x0005e80000100800 */
[----:B------:R4:W-:Y:S01]  /*1665a0*/  STL [R1+0x813c], R0 ;  /* 0x00813c0001007387 */ /* 0x0009e20000100800 */
[----:B--2---:R-:W-:-:S02]  /*1665b0*/  PRMT R4, R7, 0x5410, R61 ;  /* 0x0000541007047816 */ /* 0x004fc4000000003d */
[----:B---3--:R-:W-:-:S03]  /*1665c0*/  PRMT R2, R15, 0x5410, R11 ;  /* 0x000054100f027816 */ /* 0x008fc6000000000b */
[----:B------:R0:W-:Y:S04]  /*1665d0*/  STL [R1+0x1490], R4 ;  /* 0x0014900401007387 */ /* 0x0001e80000100800 */
[----:B------:R1:W-:Y:S01]  /*1665e0*/  STL [R1+0x148c], R2 ;  /* 0x00148c0201007387 */ /* 0x0003e20000100800 */
[----:B----4-:R-:W-:-:S05]  /*1665f0*/  PRMT R0, R26, 0x5410, R20 ;  /* 0x000054101a007816 */ /* 0x010fca0000000014 */
[----:B------:R2:W-:Y:S01]  /*166600*/  STL [R1+0x1494], R0 ;  /* 0x0014940001007387 */ /* 0x0005e20000100800 */
[----:B0-----:R-:W-:Y:S02]  /*166610*/  PRMT R4, R30, 0x5410, R29 ;  /* 0x000054101e047816 */ /* 0x001fe4000000001d */
[----:B-1----:R-:W-:-:S03]  /*166620*/  PRMT R2, R32, 0x5410, R31 ;  /* 0x0000541020027816 */ /* 0x002fc6000000001f */
[----:B------:R-:W-:Y:S04]  /*166630*/  STL [R1+0x1484], R4 ;  /* 0x0014840401007387 */ /* 0x000fe80000100800 */
[----:B------:R0:W-:Y:S01]  /*166640*/  STL [R1+0x1480], R2 ;  /* 0x0014800201007387 */ /* 0x0001e20000100800 */
[----:B--2---:R-:W-:Y:S02]  /*166650*/  PRMT R0, R3, 0x5410, R33 ;  /* 0x0000541003007816 */ /* 0x004fe40000000021 */
[----:B------:R-:W-:-:S03]  /*166660*/  PRMT R3, R35, 0x5410, R34 ;  /* 0x0000541023037816 */ /* 0x000fc60000000022 */
[----:B------:R1:W-:Y:S04]  /*166670*/  STL [R1+0x1488], R0 ;  /* 0x0014880001007387 */ /* 0x0003e80000100800 */
[----:B------:R2:W-:Y:S01]  /*166680*/  STL [R1+0x1478], R3 ;  /* 0x0014780301007387 */ /* 0x0005e20000100800 */
[----:B0-----:R-:W-:-:S05]  /*166690*/  PRMT R2, R38, 0x5410, R36 ;  /* 0x0000541026027816 */ /* 0x001fca0000000024 */
[----:B------:R0:W-:Y:S01]  /*1666a0*/  STL [R1+0x1474], R2 ;  /* 0x0014740201007387 */ /* 0x0001e20000100800 */
[----:B-1----:R-:W-:Y:S02]  /*1666b0*/  PRMT R0, R44, 0x5410, R37 ;  /* 0x000054102c007816 */ /* 0x002fe40000000025 */
[----:B--2---:R-:W-:-:S03]  /*1666c0*/  PRMT R3, R46, 0x5410, R45 ;  /* 0x000054102e037816 */ /* 0x004fc6000000002d */
[----:B------:R1:W-:Y:S04]  /*1666d0*/  STL [R1+0x1464], R0 ;  /* 0x0014640001007387 */ /* 0x0003e80000100800 */
[----:B------:R-:W-:Y:S01]  /*1666e0*/  STL [R1+0x147c], R3 ;  /* 0x00147c0301007387 */ /* 0x000fe20000100800 */
[----:B0-----:R-:W-:-:S03]  /*1666f0*/  PRMT R2, R41, 0x5410, R47 ;  /* 0x0000541029027816 */ /* 0x001fc6000000002f */
[----:B------:R-:W2:Y:S04]  /*166700*/  LDL.LU R4, [R1+0x16b4] ;  /* 0x0016b40001047983 */ /* 0x000ea80000300800 */
[----:B------:R-:W-:Y:S04]  /*166710*/  STL [R1+0x1468], R2 ;  /* 0x0014680201007387 */ /* 0x000fe80000100800 */
[----:B------:R-:W3:Y:S01]  /*166720*/  LDL.LU R5, [R1+0x149c] ;  /* 0x00149c0001057983 */ /* 0x000ee20000300800 */
[----:B-1----:R-:W-:-:S05]  /*166730*/  PRMT R0, R43, 0x5410, R42 ;  /* 0x000054102b007816 */ /* 0x002fca000000002a */
[----:B------:R-:W-:Y:S04]  /*166740*/  STL [R1+0x146c], R0 ;  /* 0x00146c0001007387 */ /* 0x000fe80000100800 */
[----:B---3--:R0:W-:Y:S04]  /*166750*/  STL [R1+0x8294], R5 ;  /* 0x0082940501007387 */ /* 0x0081e80000100800 */
[----:B0-----:R-:W2:Y:S04]  /*166760*/  LDL.LU R5, [R1+0x14a4] ;  /* 0x0014a40001057983 */ /* 0x001ea80000300800 */
        /* <DEDUP_REMOVED lines=59> */
[----:B--2---:R-:W-:-:S03]  /*166b20*/  PRMT R4, R4, 0x5410, R5 ;  /* 0x0000541004047816 */ /* 0x004fc60000000005 */
[----:B------:R-:W2:Y:S04]  /*166b30*/  LDL.LU R5, [R1+0x8294] ;  /* 0x0082940001057983 */ /* 0x000ea80000300800 */
[----:B------:R0:W-:Y:S01]  /*166b40*/  STL [R1+0x1470], R4 ;  /* 0x0014700401007387 */ /* 0x0001e20000100800 */
[----:B----4-:R-:W-:-:S03]  /*166b50*/  PRMT R8, R8, 0x5410, R52 ;  /* 0x0000541008087816 */ /* 0x010fc60000000034 */
[----:B0-----:R-:W4:Y:S01]  /*166b60*/  LDL.LU R4, [R1+0x8290] ;  /* 0x0082900001047983 */ /* 0x001f220000300800 */
[----:B---3--:R-:W-:Y:S02]  /*166b70*/  PRMT R10, R10, 0x5410, R9 ;  /* 0x000054100a0a7816 */ /* 0x008fe40000000009 */
[----:B------:R-:W-:Y:S02]  /*166b80*/  PRMT R12, R12, 0x5410, R49 ;  /* 0x000054100c0c7816 */ /* 0x000fe40000000031 */
[----:B------:R-:W-:Y:S02]  /*166b90*/  PRMT R14, R14, 0x5410, R13 ;  /* 0x000054100e0e7816 */ /* 0x000fe4000000000d */
[----:B------:R-:W-:Y:S02]  /*166ba0*/  PRMT R17, R17, 0x5410, R60 ;  /* 0x0000541011117816 */ /* 0x000fe4000000003c */
[----:B------:R-:W-:Y:S02]  /*166bb0*/  PRMT R0, R0, 0x5410, R18 ;  /* 0x0000541000007816 */ /* 0x000fe40000000012 */
[----:B------:R-:W-:-:S02]  /*166bc0*/  PRMT R39, R40, 0x5410, R39 ;  /* 0x0000541028277816 */ /* 0x000fc40000000027 */
[----:B------:R-:W-:Y:S02]  /*166bd0*/  PRMT R7, R7, 0x5410, R61 ;  /* 0x0000541007077816 */ /* 0x000fe4000000003d */
[----:B--2---:R-:W-:Y:S02]  /*166be0*/  PRMT R6, R6, 0x5410, R5 ;  /* 0x0000541006067816 */ /* 0x004fe40000000005 */
[----:B------:R-:W2:Y:S04]  /*166bf0*/  LDL.LU R5, [R1+0x828c] ;  /* 0x00828c0001057983 */ /* 0x000ea80000300800 */
[----:B------:R0:W-:Y:S04]  /*166c00*/  STL [R1+0x358], R6 ;  /* 0x0003580601007387 */ /* 0x0001e80000100800 */
[----:B0-----:R-:W3:Y:S04]  /*166c10*/  LDL.LU R6, [R1+0x8288] ;  /* 0x0082880001067983 */ /* 0x001ee80000300800 */
[----:B------:R-:W3:Y:S04]  /*166c20*/  LDL.LU R52, [R1+0x8284] ;  /* 0x0082840001347983 */ /* 0x000ee80000300800 */
[----:B------:R0:W-:Y:S04]  /*166c30*/  STL [R1+0x30c], R8 ;  /* 0x00030c0801007387 */ /* 0x0001e80000100800 */
[----:B0-----:R-:W2:Y:S04]  /*166c40*/  LDL.LU R8, [R1+0x8280] ;  /* 0x0082800001087983 */ /* 0x001ea80000300800 */
[----:B------:R-:W2:Y:S04]  /*166c50*/  LDL.LU R9, [R1+0x827c] ;  /* 0x00827c0001097983 */ /* 0x000ea80000300800 */
        /* <DEDUP_REMOVED lines=13> */
[----:B------:R-:W-:Y:S01]  /*166d30*/  STL [R1+0x2b4], R39 ;  /* 0x0002b42701007387 */ /* 0x000fe20000100800 */
[----:B0-----:R-:W-:-:S02]  /*166d40*/  PRMT R0, R19, 0x5410, R2 ;  /* 0x0000541013007816 */ /* 0x001fc40000000002 */
[----:B------:R-:W-:Y:S02]  /*166d50*/  PRMT R19, R21, 0x5410, R50 ;  /* 0x0000541015137816 */ /* 0x000fe40000000032 */
[----:B------:R-:W-:Y:S01]  /*166d60*/  PRMT R2, R56, 0x5410, R22 ;  /* 0x0000541038027816 */ /* 0x000fe20000000016 */
[----:B------:R0:W-:Y:S04]  /*166d70*/  STL [R1+0x2bc], R0 ;  /* 0x0002bc0001007387 */ /* 0x0001e80000100800 */
[----:B------:R1:W-:Y:S01]  /*166d80*/  STL [R1+0x2a8], R19 ;  /* 0x0002a81301007387 */ /* 0x0003e20000100800 */
[----:B0-----:R-:W-:-:S03]  /*166d90*/  PRMT R0, R53, 0x5410, R23 ;  /* 0x0000541035007816 */ /* 0x001fc60000000017 */
[----:B------:R0:W-:Y:S01]  /*166da0*/  STL [R1+0x2a4], R2 ;  /* 0x0002a40201007387 */ /* 0x0001e20000100800 */
[----:B-1----:R-:W-:-:S03]  /*166db0*/  PRMT R19, R55, 0x5410, R54 ;  /* 0x0000541037137816 */ /* 0x002fc60000000036 */
[----:B------:R1:W-:Y:S01]  /*166dc0*/  STL [R1+0x2ac], R0 ;  /* 0x0002ac0001007387 */ /* 0x0003e20000100800 */
[----:B0-----:R-:W-:-:S03]  /*166dd0*/  PRMT R2, R28, 0x5410, R27 ;  /* 0x000054101c027816 */ /* 0x001fc6000000001b */
[----:B------:R0:W-:Y:S01]  /*166de0*/  STL [R1+0x2b0], R19 ;  /* 0x0002b01301007387 */ /* 0x0001e20000100800 */
[----:B-1----:R-:W-:-:S03]  /*166df0*/  PRMT R0, R24, 0x5410, R48 ;  /* 0x0000541018007816 */ /* 0x002fc60000000030 */
[----:B------:R1:W-:Y:S04]  /*166e00*/  STL [R1+0x26c], R2 ;  /* 0x00026c0201007387 */ /* 0x0003e80000100800 */
[----:B------:R4:W-:Y:S01]  /*166e10*/  STL [R1+0x294], R0 ;  /* 0x0002940001007387 */ /* 0x0009e20000100800 */
[----:B0-----:R-:W-:Y:S02]  /*166e20*/  PRMT R19, R58, 0x5410, R57 ;  /* 0x000054103a137816 */ /* 0x001fe40000000039 */
[----:B-1----:R-:W-:-:S03]  /*166e30*/  PRMT R2, R51, 0x5410, R59 ;  /* 0x0000541033027816 */ /* 0x002fc6000000003b */
[----:B------:R-:W-:Y:S01]  /*166e40*/  STL [R1+0x290], R19 ;  /* 0x0002901301007387 */ /* 0x000fe20000100800 */
[----:B----4-:R-:W-:-:S03]  /*166e50*/  PRMT R0, R16, 0x5410, R25 ;  /* 0x0000541010007816 */ /* 0x010fc60000000019 */
[----:B------:R0:W-:Y:S04]  /*166e60*/  STL [R1+0x260], R2 ;  /* 0x0002600201007387 */ /* 0x0001e80000100800 */
        /* <DEDUP_REMOVED lines=10> */
[----:B------:R0:W-:Y:S01]  /*166f10*/  STL [R1+0x244], R2 ;  /* 0x0002440201007387 */ /* 0x0001e20000100800 */
[----:B------:R-:W-:-:S03]  /*166f20*/  PRMT R3, R35, 0x5410, R34 ;  /* 0x0000541023037816 */ /* 0x000fc60000000022 */
        /* <DEDUP_REMOVED lines=8> */
[----:B------:R-:W-:Y:S04]  /*166fb0*/  STL [R1+0x21c], R3 ;  /* 0x00021c0301007387 */ /* 0x000fe80000100800 */
[----:B------:R-:W4:Y:S01]  /*166fc0*/  LDL.LU R19, [R1+0x208] ;  /* 0x0002080001137983 */ /* 0x000f220000300800 */
[----:B0-----:R-:W-:-:S03]  /*166fd0*/  PRMT R0, R43, 0x5410, R42 ;  /* 0x000054102b007816 */ /* 0x001fc6000000002a */
[----:B------:R-:W-:Y:S04]  /*166fe0*/  STL [R1+0x224], R2 ;  /* 0x0002240201007387 */ /* 0x000fe80000100800 */
[----:B------:R-:W4:Y:S04]  /*166ff0*/  LDL.LU R50, [R1+0x1564] ;  /* 0x0015640001327983 */ /* 0x000f280000300800 */
[----:B------:R0:W-:Y:S04]  /*167000*/  STL [R1+0x214], R0 ;  /* 0x0002140001007387 */ /* 0x0001e80000100800 */
[----:B0-----:R-:W2:Y:S04]  /*167010*/  LDL.LU R0, [R1+0x204] ;  /* 0x0002040001007983 */ /* 0x001ea80000300800 */
        /* <DEDUP_REMOVED lines=44> */
[----:B----4-:R-:W-:-:S03]  /*1672e0*/  PRMT R50, R50, 0x5410, R19 ;  /* 0x0000541032327816 */ /* 0x010fc60000000013 */
[----:B------:R-:W4:Y:S04]  /*1672f0*/  LDL.LU R19, [R1+0x8258] ;  /* 0x0082580001137983 */ /* 0x000f280000300800 */
[----:B------:R0:W-:Y:S04]  /*167300*/  STL [R1+0x210], R50 ;  /* 0x0002103201007387 */ /* 0x0001e80000100800 */
[----:B0-----:R-:W4:Y:S01]  /*167310*/  LDL.LU R50, [R1+0x8254] ;  /* 0x0082540001327983 */ /* 0x001f220000300800 */
[----:B--2---:R-:W-:-:S03]  /*167320*/  PRMT R2, R2, 0x5410, R0 ;  /* 0x0000541002027816 */ /* 0x004fc60000000000 */
[----:B------:R-:W2:Y:S04]  /*167330*/  LDL.LU R0, [R1+0x34] ;  /* 0x0000340001007983 */ /* 0x000ea80000300800 */
[----:B------:R0:W-:Y:S01]  /*167340*/  STL [R1+0x218], R2 ;  /* 0x0002180201007387 */ /* 0x0001e20000100800 */
[----:B---3--:R-:W-:-:S03]  /*167350*/  PRMT R22, R22, 0x5410, R21 ;  /* 0x0000541016167816 */ /* 0x008fc60000000015 */
[----:B0-----:R-:W3:Y:S01]  /*167360*/  LDL.LU R2, [R1+0x2c] ;  /* 0x00002c0001027983 */ /* 0x001ee20000300800 */
[----:B------:R-:W-:-:S03]  /*167370*/  PRMT R23, R23, 0x5410, R56 ;  /* 0x0000541017177816 */ /* 0x000fc60000000038 */
[----:B------:R-:W2:Y:S04]  /*167380*/  LDL.LU R21, [R1+0x8250] ;  /* 0x0082500001157983 */ /* 0x000ea80000300800 */
[----:B------:R0:W-:Y:S01]  /*167390*/  STL [R1+0x204], R22 ;  /* 0x0002041601007387 */ /* 0x0001e20000100800 */
[----:B------:R-:W-:-:S03]  /*1673a0*/  PRMT R54, R54, 0x5410, R53 ;  /* 0x0000541036367816 */ /* 0x000fc60000000035 */
[----:B0-----:R-:W2:Y:S01]  /*1673b0*/  LDL.LU R22, [R1+0x824c] ;  /* 0x00824c0001167983 */ /* 0x001ea20000300800 */
[----:B------:R-:W-:-:S03]  /*1673c0*/  PRMT R28, R28, 0x5410, R27 ;  /* 0x000054101c1c7816 */ /* 0x000fc6000000001b */
[----:B------:R-:W2:Y:S04]  /*1673d0*/  LDL.LU R56, [R1+0x8248] ;  /* 0x0082480001387983 */ /* 0x000ea80000300800 */
[----:B------:R0:W-:Y:S01]  /*1673e0*/  STL [R1+0x208], R23 ;  /* 0x0002081701007387 */ /* 0x0001e20000100800 */
[----:B------:R-:W-:-:S03]  /*1673f0*/  PRMT R55, R55, 0x5410, R48 ;  /* 0x0000541037377816 */ /* 0x000fc60000000030 */
[----:B0-----:R-:W2:Y:S04]  /*167400*/  LDL.LU R23, [R1+0x8244] ;  /* 0x0082440001177983 */ /* 0x001ea80000300800 */
[----:B------:R-:W2:Y:S04]  /*167410*/  LDL.LU R53, [R1+0x24] ;  /* 0x0000240001357983 */ /* 0x000ea80000300800 */
[----:B------:R0:W-:Y:S01]  /*167420*/  STL [R1+0x20c], R54 ;  /* 0x00020c3601007387 */ /* 0x0001e20000100800 */
[----:B------:R-:W-:Y:S02]  /*167430*/  PRMT R51, R51, 0x5410, R24 ;  /* 0x0000541033337816 */ /* 0x000fe40000000018 */
[----:B------:R-:W-:Y:S01]  /*167440*/  PRMT R16, R16, 0x5410, R25 ;  /* 0x0000541010107816 */ /* 0x000fe20000000019 */
[----:B0-----:R-:W2:Y:S04]  /*167450*/  LDL.LU R54, [R1+0x20] ;  /* 0x0000200001367983 */ /* 0x001ea80000300800 */
[----:B------:R-:W2:Y:S04]  /*167460*/  LDL.LU R27, [R1+0x8240] ;  /* 0x00824000011b7983 */ /* 0x000ea80000300800 */
[----:B------:R0:W-:Y:S01]  /*167470*/  STL [R1+0x1f4], R28 ;  /* 0x0001f41c01007387 */ /* 0x0001e20000100800 */
[----:B------:R-:W-:-:S03]  /*167480*/  PRMT R7, R7, 0x5410, R61 ;  /* 0x0000541007077816 */ /* 0x000fc6000000003d */
        /* <DEDUP_REMOVED lines=36> */
[----:B------:R-:W-:-:S02]  /*1676d0*/  PRMT R41, R41, 0x5410, R40 ;  /* 0x0000541029297816 */ /* 0x000fc40000000028 */
[----:B------:R-:W-:Y:S01]  /*1676e0*/  PRMT R40, R58, 0x5410, R57 ;  /* 0x000054103a287816 */ /* 0x000fe20000000039 */
[----:B0-----:R-:W2:Y:S04]  /*1676f0*/  LDL.LU R3, [R1+0x81f8] ;  /* 0x0081f80001037983 */ /* 0x001ea80000300800 */
[----:B------:R-:W3:Y:S04]  /*167700*/  LDL.LU R34, [R1+0x81f4] ;  /* 0x0081f40001227983 */ /* 0x000ee80000300800 */
[----:B------:R-:W2:Y:S01]  /*167710*/  LDL.LU R35, [R1+0x81f0] ;  /* 0x0081f00001237983 */ /* 0x000ea20000300800 */
[----:B------:R-:W-:-:S03]  /*167720*/  PRMT R42, R42, 0x5410, R37 ;  /* 0x000054102a2a7816 */ /* 0x000fc60000000025 */
[----:B------:R-:W2:Y:S04]  /*167730*/  LDL.LU R36, [R1+0x81ec] ;  /* 0x0081ec0001247983 */ /* 0x000ea80000300800 */
[----:B------:R-:W2:Y:S04]  /*167740*/  LDL.LU R38, [R1+0x81e8] ;  /* 0x0081e80001267983 */ /* 0x000ea80000300800 */
[----:B------:R-:W3:Y:S04]  /*167750*/  LDL.LU R57, [R1+0x50] ;  /* 0x0000500001397983 */ /* 0x000ee80000300800 */
[----:B------:R-:W3:Y:S04]  /*167760*/  LDL.LU R58, [R1+0x58] ;  /* 0x00005800013a7983 */ /* 0x000ee80000300800 */
[----:B------:R-:W3:Y:S01]  /*167770*/  LDL.LU R37, [R1+0x81e4] ;  /* 0x0081e40001257983 */ /* 0x000ee20000300800 */
[----:B------:R-:W-:-:S02]  /*167780*/  PRMT R43, R43, 0x5410, R39 ;  /* 0x000054102b2b7816 */ /* 0x000fc40000000027 */
[----:B--2---:R-:W-:Y:S02]  /*167790*/  PRMT R38, R38, 0x5410, R36 ;  /* 0x0000541026267816 */ /* 0x004fe40000000024 */
[----:B------:R-:W-:Y:S02]  /*1677a0*/  PRMT R36, R3, 0x5410, R33 ;  /* 0x0000541003247816 */ /* 0x000fe40000000021 */
[----:B------:R-:W-:Y:S02]  /*1677b0*/  PRMT R33, R55, 0x5410, R30 ;  /* 0x0000541037217816 */ /* 0x000fe4000000001e */
[----:B---3--:R-:W-:Y:S02]  /*1677c0*/  PRMT R39, R59, 0x5410, R37 ;  /* 0x000054103b277816 */ /* 0x008fe40000000025 */
[----:B------:R-:W-:Y:S01]  /*1677d0*/  PRMT R37, R0, 0x5410, R35 ;  /* 0x0000541000257816 */ /* 0x000fe20000000023 */
[----:B------:R-:W2:Y:S01]  /*1677e0*/  LDL.LU R59, [R1+0x32c] ;  /* 0x00032c00013b7983 */ /* 0x000ea20000300800 */
[----:B------:R-:W-:-:S02]  /*1677f0*/  PRMT R35, R2, 0x5410, R34 ;  /* 0x0000541002237816 */ /* 0x000fc40000000022 */
[----:B------:R-:W-:Y:S01]  /*167800*/  PRMT R34, R53, 0x5410, R32 ;  /* 0x0000541035227816 */ /* 0x000fe20000000020 */
[----:B------:R-:W3:Y:S01]  /*167810*/  LDL.LU R3, [R1+0x1548] ;  /* 0x0015480001037983 */ /* 0x000ee20000300800 */
[----:B------:R-:W-:-:S03]  /*167820*/  PRMT R32, R54, 0x5410, R31 ;  /* 0x0000541036207816 */ /* 0x000fc6000000001f */
[----:B------:R-:W2:Y:S04]  /*167830*/  LDL.LU R2, [R1+0x158c] ;  /* 0x00158c0001027983 */ /* 0x000ea80000300800 */
[----:B------:R-:W2:Y:S04]  /*167840*/  LDL.LU R31, [R1+0x1c] ;  /* 0x00001c00011f7983 */ /* 0x000ea80000300800 */
[----:B------:R-:W3:Y:S04]  /*167850*/  LDL.LU R0, [R1+0x16ac] ;  /* 0x0016ac0001007983 */ /* 0x000ee80000300800 */
[----:B------:R-:W3:Y:S04]  /*167860*/  LDL.LU R30, [R1+0x4] ;  /* 0x00000400011e7983 */ /* 0x000ee80000300800 */
[----:B------:R-:W4:Y:S04]  /*167870*/  LDL.LU R53, [R1+0x1708] ;  /* 0x0017080001357983 */ /* 0x000f280000300800 */
[----:B------:R-:W4:Y:S04]  /*167880*/  LDL.LU R54, [R1+0x171c] ;  /* 0x00171c0001367983 */ /* 0x000f280000300800 */
[----:B------:R-:W4:Y:S01]  /*167890*/  LDL.LU R55, [R1+0xa0] ;  /* 0x0000a00001377983 */ /* 0x000f220000300800 */
[----:B--2---:R-:W-:-:S03]  /*1678a0*/  PRMT R31, R31, 0x5410, R29 ;  /* 0x000054101f1f7816 */ /* 0x004fc6000000001d */
[----:B------:R-:W2:Y:S01]  /*1678b0*/  LDL.LU R29, [R1] ;  /* 0x00000000011d7983 */ /* 0x000ea20000300800 */
[----:B---3--:R-:W-:-:S03]  /*1678c0*/  PRMT R30, R30, 0x5410, R26 ;  /* 0x000054101e1e7816 */ /* 0x008fc6000000001a */
[----:B------:R-:W3:Y:S02]  /*1678d0*/  LDL.LU R26, [R1+0x18] ;  /* 0x00001800011a7983 */ /* 0x000ee40000300800 */
[----:B---3--:R-:W-:Y:S02]  /*1678e0*/  PRMT R26, R26, 0x5410, R20 ;  /* 0x000054101a1a7816 */ /* 0x008fe40000000014 */
[----:B------:R-:W3:Y:S01]  /*1678f0*/  LDL.LU R20, [R1+0x14] ;  /* 0x0000140001147983 */ /* 0x000ee20000300800 */
[----:B--2---:R-:W-:-:S03]  /*167900*/  PRMT R29, R29, 0x5410, R15 ;  /* 0x000054101d1d7816 */ /* 0x004fc6000000000f */
[----:B------:R-:W2:Y:S01]  /*167910*/  LDL.LU R15, [R1+0x28] ;  /* 0x00002800010f7983 */ /* 0x000ea20000300800 */
[----:B---3--:R-:W-:-:S03]  /*167920*/  PRMT R20, R20, 0x5410, R11 ;  /* 0x0000541014147816 */ /* 0x008fc6000000000b */
[----:B------:R-:W3:Y:S01]  /*167930*/  LDL.LU R11, [R1+0x10] ;  /* 0x00001000010b7983 */ /* 0x000ee20000300800 */
[----:B--2---:R-:W-:Y:S02]  /*167940*/  PRMT R15, R15, 0x5410, R16 ;  /* 0x000054100f0f7816 */ /* 0x004fe40000000010 */
[----:B------:R-:W-:Y:S02]  /*167950*/  PRMT R16, R51, 0x5410, R24 ;  /* 0x0000541033107816 */ /* 0x000fe40000000018 */
[----:B------:R-:W-:Y:S02]  /*167960*/  PRMT R28, R48, 0x5410, R28 ;  /* 0x00005410301c7816 */ /* 0x000fe4000000001c */
[----:B------:R-:W-:Y:S02]  /*167970*/  PRMT R22, R56, 0x5410, R22 ;  /* 0x0000541038167816 */ /* 0x000fe40000000016 */
[----:B------:R-:W-:Y:S02]  /*167980*/  PRMT R27, R57, 0x5410, R27 ;  /* 0x00005410391b7816 */ /* 0x000fe4000000001b */
[----:B----4-:R-:W-:-:S02]  /*167990*/  PRMT R19, R50, 0x5410, R19 ;  /* 0x0000541032137816 */ /* 0x010fc40000000013 */
[----:B------:R-:W-:Y:S02]  /*1679a0*/  PRMT R23, R58, 0x5410, R23 ;  /* 0x000054103a177816 */ /* 0x000fe40000000017 */
[----:B------:R-:W-:Y:S02]  /*1679b0*/  PRMT R21, R59, 0x5410, R21 ;  /* 0x000054103b157816 */ /* 0x000fe40000000015 */
[----:B---3--:R-:W-:Y:S02]  /*1679c0*/  PRMT R7, R11, 0x5410, R7 ;  /* 0x000054100b077816 */ /* 0x008fe40000000007 */
[----:B------:R-:W-:Y:S02]  /*1679d0*/  PRMT R11, R61, 0x5410, R25 ;  /* 0x000054103d0b7816 */ /* 0x000fe40000000019 */
[----:B------:R-:W2:Y:S04]  /*1679e0*/  LDL.LU R61, [R1+0x81e0] ;  /* 0x0081e000013d7983 */ /* 0x000ea80000300800 */
[----:B------:R-:W3:Y:S04]  /*1679f0*/  LDL.LU R25, [R1+0x1698] ;  /* 0x0016980001197983 */ /* 0x000ee80000300800 */
        /* <DEDUP_REMOVED lines=8> */
[----:B------:R0:W-:Y:S04]  /*167a80*/  STL [R1+0x1e8], R19 ;  /* 0x0001e81301007387 */ /* 0x0001e80000100800 */
[----:B0-----:R-:W2:Y:S01]  /*167a90*/  LDL.LU R19, [R1+0x160c] ;  /* 0x00160c0001137983 */ /* 0x001ea20000300800 */
[----:B------:R-:W-:-:S02]  /*167aa0*/  PRMT R18, R3, 0x5410, R18 ;  /* 0x0000541003127816 */ /* 0x000fc40000000012 */
[----:B------:R-:W-:Y:S01]  /*167ab0*/  PRMT R14, R60, 0x5410, R14 ;  /* 0x000054103c0e7816 */ /* 0x000fe2000000000e */
[----:B------:R-:W3:Y:S01]  /*167ac0*/  LDL.LU R3, [R1+0x81d0] ;  /* 0x0081d00001037983 */ /* 0x000ee20000300800 */
[----:B------:R-:W-:-:S03]  /*167ad0*/  PRMT R10, R49, 0x5410, R10 ;  /* 0x00005410310a7816 */ /* 0x000fc6000000000a */
[----:B------:R-:W-:Y:S04]  /*167ae0*/  STL [R1+0x1ec], R18 ;  /* 0x0001ec1201007387 */ /* 0x000fe80000100800 */
[----:B------:R-:W3:Y:S04]  /*167af0*/  LDL.LU R60, [R1+0x81cc] ;  /* 0x0081cc00013c7983 */ /* 0x000ee80000300800 */
[----:B------:R-:W-:Y:S01]  /*167b00*/  STL [R1+0x228], R14 ;  /* 0x0002280e01007387 */ /* 0x000fe20000100800 */
[----:B--2---:R-:W-:-:S05]  /*167b10*/  PRMT R13, R19, 0x5410, R13 ;  /* 0x00005410130d7816 */ /* 0x004fca000000000d */
[----:B------:R-:W-:Y:S04]  /*167b20*/  STL [R1+0x22c], R13 ;  /* 0x00022c0d01007387 */ /* 0x000fe80000100800 */
[----:B------:R-:W2:Y:S01]  /*167b30*/  LDL.LU R49, [R1+0x81c8] ;  /* 0x0081c80001317983 */ /* 0x000ea20000300800 */
[----:B------:R-:W-:Y:S02]  /*167b40*/  PRMT R12, R24, 0x5410, R12 ;  /* 0x00005410180c7816 */ /* 0x000fe4000000000c */
[----:B---3--:R-:W-:Y:S02]  /*167b50*/  PRMT R9, R25, 0x5410, R9 ;  /* 0x0000541019097816 */ /* 0x008fe40000000009 */
[----:B------:R-:W-:Y:S01]  /*167b60*/  PRMT R0, R0, 0x5410, R8 ;  /* 0x0000541000007816 */ /* 0x000fe20000000008 */
[----:B------:R-:W-:Y:S01]  /*167b70*/  STL [R1+0x240], R12 ;  /* 0x0002400c01007387 */ /* 0x000fe20000100800 */
[----:B------:R-:W-:-:S02]  /*167b80*/  PRMT R6, R52, 0x5410, R6 ;  /* 0x0000541034067816 */ /* 0x000fc40000000006 */
[----:B------:R-:W-:Y:S01]  /*167b90*/  PRMT R5, R53, 0x5410, R5 ;  /* 0x0000541035057816 */ /* 0x000fe20000000005 */
[----:B------:R-:W-:Y:S04]  /*167ba0*/  STL [R1+0x298], R10 ;  /* 0x0002980a01007387 */ /* 0x000fe80000100800 */
[----:B------:R-:W-:Y:S04]  /*167bb0*/  STL [R1+0x29c], R9 ;  /* 0x00029c0901007387 */ /* 0x000fe80000100800 */
[----:B------:R0:W-:Y:S04]  /*167bc0*/  STL [R1+0x2a0], R0 ;  /* 0x0002a00001007387 */ /* 0x0001e80000100800 */
[----:B------:R1:W-:Y:S04]  /*167bd0*/  STL [R1+0x350], R6 ;  /* 0x0003500601007387 */ /* 0x0003e80000100800 */
[----:B------:R2:W-:Y:S01]  /*167be0*/  STL [R1+0x354], R5 ;  /* 0x0003540501007387 */ /* 0x0005e20000100800 */
[----:B0-----:R-:W-:-:S02]  /*167bf0*/  PRMT R0, R54, 0x5410, R4 ;  /* 0x0000541036007816 */ /* 0x001fc40000000004 */
[----:B------:R-:W-:Y:S02]  /*167c00*/  PRMT R4, R7, 0x5210, R55 ;  /* 0x0000521007047816 */ /* 0x000fe40000000037 */
[----:B-1----:R-:W-:Y:S02]  /*167c10*/  PRMT R6, R15, 0x5210, R60 ;  /* 0x000052100f067816 */ /* 0x002fe4000000003c */
[----:B------:R-:W-:Y:S02]  /*167c20*/  PRMT R7, R16, 0x5210, R3 ;  /* 0x0000521010077816 */ /* 0x000fe40000000003 */
[----:B------:R-:W-:Y:S02]  /*167c30*/  LOP3.LUT R15, R56, 0xffff, RZ, 0xc0, !PT ;  /* 0x0000ffff380f7812 */ /* 0x000fe400078ec0ff */
[----:B--2---:R-:W-:Y:S02]  /*167c40*/  PRMT R5, R11, 0x5210, R49 ;  /* 0x000052100b057816 */ /* 0x004fe40000000031 */
[----:B------:R-:W2:Y:S04]  /*167c50*/  LDL.LU R49, [R1+0x81c4] ;  /* 0x0081c40001317983 */ /* 0x000ea80000300800 */
[----:B------:R-:W0:Y:S01]  /*167c60*/  LDS.128 R8, [R50] ;  /* 0x0000000032087984 */ /* 0x000e220000000c00 */
[----:B------:R-:W-:-:S03]  /*167c70*/  NOP ;  /* 0x0000000000007918 */ /* 0x000fc60000000000 */
[----:B------:R1:W-:Y:S01]  /*167c80*/  STSM.16.M88.4 [R50], R4 ;  /* 0x0000000432007844 */ /* 0x0003e20000000200 */
[----:B------:R-:W-:Y:S02]  /*167c90*/  LOP3.LUT R19, R57, 0xffff, RZ, 0xc0, !PT ;  /* 0x0000ffff39137812 */ /* 0x000fe400078ec0ff */
[----:B------:R-:W-:Y:S02]  /*167ca0*/  LOP3.LUT R52, R58, 0xffff, RZ, 0xc0, !PT ;  /* 0x0000ffff3a347812 */ /* 0x000fe400078ec0ff */
[----:B-1----:R-:W-:Y:S01]  /*167cb0*/  PRMT R4, R59, 0x4210, R15 ;  /* 0x000042103b047816 */ /* 0x002fe2000000000f */
[----:B------:R-:W-:Y:S01]  /*167cc0*/  NOP ;  /* 0x0000000000007918 */ /* 0x000fe20000000000 */
[----:B------:R-:W1:Y:S01]  /*167cd0*/  LDS.128 R56, [R50] ;  /* 0x0000000032387984 */ /* 0x000e620000000c00 */
[----:B------:R-:W-:Y:S02]  /*167ce0*/  PRMT R5, R48, 0x4210, R19 ;  /* 0x0000421030057816 */ /* 0x000fe40000000013 */
[----:B------:R-:W-:Y:S01]  /*167cf0*/  PRMT R2, R2, 0x5410, R17 ;  /* 0x0000541002027816 */ /* 0x000fe20000000011 */
[----:B0-----:R-:W-:Y:S01]  /*167d00*/  STL [R1+0xe0], R8 ;  /* 0x0000e00801007387 */ /* 0x001fe20000100800 */
[----:B------:R-:W-:-:S03]  /*167d10*/  IMAD.MOV.U32 R3, RZ, RZ, R10 ;  /* 0x000000ffff037224 */ /* 0x000fc600078e000a */
[----:B------:R-:W-:Y:S04]  /*167d20*/  STL [R1+0xec], R11 ;  /* 0x0000ec0b01007387 */ /* 0x000fe80000100800 */
[----:B------:R-:W3:Y:S04]  /*167d30*/  LDL.LU R14, [R1+0x2a08] ;  /* 0x002a0800010e7983 */ /* 0x000ee80000300800 */
[----:B------:R-:W3:Y:S04]  /*167d40*/  LDL.LU R18, [R1+0x2a04] ;  /* 0x002a040001127983 */ /* 0x000ee80000300800 */
[----:B------:R-:W3:Y:S04]  /*167d50*/  LDL.LU R10, [R1+0x29f0] ;  /* 0x0029f000010a7983 */ /* 0x000ee80000300800 */
[----:B------:R1:W-:Y:S04]  /*167d60*/  STL [R1+0x8128], R3 ;  /* 0x0081280301007387 */ /* 0x0003e80000100800 */
[----:B------:R-:W3:Y:S01]  /*167d70*/  LDL.LU R48, [R1+0x81c0] ;  /* 0x0081c00001307983 */ /* 0x000ee20000300800 */
[----:B----4-:R-:W-:-:S03]  /*167d80*/  PRMT R6, R51, 0x4210, R52 ;  /* 0x0000421033067816 */ /* 0x010fc60000000034 */
[----:B------:R-:W4:Y:S04]  /*167d90*/  LDL.LU R13, [R1+0x297c] ;  /* 0x00297c00010d7983 */ /* 0x000f280000300800 */
[----:B------:R-:W4:Y:S04]  /*167da0*/  LDL.LU R17, [R1+0x2978] ;  /* 0x0029780001117983 */ /* 0x000f280000300800 */
[----:B------:R-:W4:Y:S04]  /*167db0*/  LDL.LU R25, [R1+0x1614] ;  /* 0x0016140001197983 */ /* 0x000f280000300800 */
[----:B------:R-:W4:Y:S01]  /*167dc0*/  LDL.LU R53, [R1+0x1610] ;  /* 0x0016100001357983 */ /* 0x000f220000300800 */
[----:B-1----:R-:W-:-:S03]  /*167dd0*/  IMAD.MOV.U32 R3, RZ, RZ, R56 ;  /* 0x000000ffff037224 */ /* 0x002fc600078e0038 */
[----:B------:R-:W4:Y:S04]  /*167de0*/  LDL.LU R51, [R1+0x81bc] ;  /* 0x0081bc0001337983 */ /* 0x000f280000300800 */
[----:B------:R-:W4:Y:S04]  /*167df0*/  LDL.LU R50, [R1+0x81b8] ;  /* 0x0081b80001327983 */ /* 0x000f280000300800 */
[----:B------:R0:W-:Y:S04]  /*167e00*/  STL.64 [R1+0xd8], R58 ;  /* 0x0000d83a01007387 */ /* 0x0001e80000100a00 */
[----:B0-----:R-:W4:Y:S01]  /*167e10*/  LDL.LU.64 R58, [R1+0x81b0] ;  /* 0x0081b000013a7983 */ /* 0x001f220000300a00 */
[----:B--2---:R-:W-:-:S04]  /*167e20*/  LOP3.LUT R49, R49, 0xffff, RZ, 0xc0, !PT ;  /* 0x0000ffff31317812 */ /* 0x004fc800078ec0ff */
[----:B------:R-:W-:Y:S01]  /*167e30*/  PRMT R7, R61, 0x4210, R49 ;  /* 0x000042103d077816 */ /* 0x000fe20000000031 */
[----:B------:R-:W-:Y:S02]  /*167e40*/  IMAD.MOV.U32 R61, RZ, RZ, R57 ;  /* 0x000000ffff3d7224 */ /* 0x000fe400078e0039 */
[----:B------:R-:W2:Y:S04]  /*167e50*/  LDL.LU.64 R56, [R1+0x81a8] ;  /* 0x0081a80001387983 */ /* 0x000ea80000300a00 */
[----:B------:R-:W2:Y:S04]  /*167e60*/  LDL.LU R12, [R1+0x1558] ;  /* 0x00155800010c7983 */ /* 0x000ea80000300800 */
[----:B------:R-:W2:Y:S04]  /*167e70*/  LDL.LU R24, [R1+0x1554] ;  /* 0x0015540001187983 */ /* 0x000ea80000300800 */
[----:B------:R-:W2:Y:S04]  /*167e80*/  LDL.LU R54, [R1+0x1544] ;  /* 0x0015440001367983 */ /* 0x000ea80000300800 */
[----:B------:R-:W2:Y:S04]  /*167e90*/  LDL.LU R55, [R1+0x1540] ;  /* 0x0015400001377983 */ /* 0x000ea80000300800 */
[----:B------:R0:W-:Y:S04]  /*167ea0*/  STL [R1+0x8138], R3 ;  /* 0x0081380301007387 */ /* 0x0001e80000100800 */
[----:B0-----:R-:W2:Y:S01]  /*167eb0*/  LDL R3, [R1+0x28a0] ;  /* 0x0028a00001037983 */ /* 0x001ea20000100800 */
[----:B------:R-:W-:Y:S01]  /*167ec0*/  IMAD.MOV.U32 R60, RZ, RZ, R9 ;  /* 0x000000ffff3c7224 */ /* 0x000fe200078e0009 */
[----:B------:R-:W-:-:S04]  /*167ed0*/  NOP ;  /* 0x0000000000007918 */ /* 0x000fc80000000000 */
[----:B------:R0:W-:Y:S01]  /*167ee0*/  STL.64 [R1+0x8118], R60 ;  /* 0x0081183c01007387 */ /* 0x0001e20000100a00 */
[----:B---3--:R-:W-:Y:S02]  /*167ef0*/  LOP3.LUT R14, R14, 0xffff, RZ, 0xc0, !PT ;  /* 0x0000ffff0e0e7812 */ /* 0x008fe400078ec0ff */
[----:B------:R-:W-:Y:S02]  /*167f00*/  LOP3.LUT R18, R18, 0xffff, RZ, 0xc0, !PT ;  /* 0x0000ffff12127812 */ /* 0x000fe400078ec0ff */
[----:B0-----:R-:W-:Y:S01]  /*167f10*/  LOP3.LUT R60, R10, 0xffff, RZ, 0xc0, !PT ;  /* 0x0000ffff0a3c7812 */ /* 0x001fe200078ec0ff */
[----:B--2---:R4:W-:Y:S01]  /*167f20*/  STSM.16.M88.4 [R3], R4 ;  /* 0x0000000403007844 */ /* 0x0049e20000000200 */
[----:B------:R-:W-:-:S03]  /*167f30*/  NOP ;  /* 0x0000000000007918 */ /* 0x000fc60000000000 */
[----:B------:R-:W0:Y:S01]  /*167f40*/  LDS.128 R8, [R3] ;  /* 0x0000000003087984 */ /* 0x000e220000000c00 */
[----:B----4-:R-:W-:-:S03]  /*167f50*/  PRMT R4, R58, 0x4210, R14 ;  /* 0x000042103a047816 */ /* 0x010fc6000000000e */
[----:B------:R-:W2:Y:S01]  /*167f60*/  LDL.LU R58, [R1+0x81a4] ;  /* 0x0081a400013a7983 */ /* 0x000ea20000300800 */
[----:B------:R-:W-:Y:S02]  /*167f70*/  PRMT R5, R56, 0x4210, R18 ;  /* 0x0000421038057816 */ /* 0x000fe40000000012 */
[----:B------:R-:W-:Y:S01]  /*167f80*/  PRMT R6, R57, 0x4210, R60 ;  /* 0x0000421039067816 */ /* 0x000fe2000000003c */
[----:B------:R-:W3:Y:S04]  /*167f90*/  LDL.LU R56, [R1+0x81a0] ;  /* 0x0081a00001387983 */ /* 0x000ee80000300800 */
[----:B------:R-:W4:Y:S01]  /*167fa0*/  LDL.LU R57, [R1+0x819c] ;  /* 0x00819c0001397983 */ /* 0x000f220000300800 */
[----:B------:R-:W-:Y:S02]  /*167fb0*/  LOP3.LUT R50, R50, 0xffff, RZ, 0xc0, !PT ;  /* 0x0000ffff32327812 */ /* 0x000fe400078ec0ff */
[----:B------:R-:W-:-:S02]  /*167fc0*/  LOP3.LUT R13, R13, 0xffff, RZ, 0xc0, !PT ;  /* 0x0000ffff0d0d7812 */ /* 0x000fc400078ec0ff */
[----:B------:R-:W-:Y:S01]  /*167fd0*/  PRMT R7, R59, 0x4210, R50 ;  /* 0x000042103b077816 */ /* 0x000fe20000000032 */
[----:B------:R-:W-:Y:S01]  /*167fe0*/  NOP ;  /* 0x0000000000007918 */ /* 0x000fe20000000000 */
[----:B------:R-:W-:Y:S01]  /*167ff0*/  LOP3.LUT R17, R17, 0xffff, RZ, 0xc0, !PT ;  /* 0x0000ffff11117812 */ /* 0x000fe200078ec0ff */
[----:B------:R-:W3:Y:S04]  /*168000*/  LDL.LU R59, [R1+0x8198] ;  /* 0x00819800013b7983 */ /* 0x000ee80000300800 */
[----:B------:R2:W-:Y:S04]  /*168010*/  STSM.16.M88.4 [R3], R4 ;  /* 0x0000000403007844 */ /* 0x0005e80000000200 */
[----:B0-----:R-:W-:Y:S04]  /*168020*/  STL.64 [R1+0xc0], R8 ;  /* 0x0000c00801007387 */ /* 0x001fe80000100a00 */
[----:B------:R-:W-:Y:S01]  /*168030*/  STL.64 [R1+0xc8], R10 ;  /* 0x0000c80a01007387 */ /* 0x000fe20000100a00 */
[----:B------:R-:W-:-:S03]  /*168040*/  NOP ;  /* 0x0000000000007918 */ /* 0x000fc60000000000 */
[----:B------:R-:W0:Y:S01]  /*168050*/  LDS.128 R8, [R3] ;  /* 0x0000000003087984 */ /* 0x000e220000000c00 */
[----:B------:R-:W-:Y:S02]  /*168060*/  LOP3.LUT R25, R25, 0xffff, RZ, 0xc0, !PT ;  /* 0x0000ffff19197812 */ /* 0x000fe400078ec0ff */
[----:B------:R-:W-:Y:S02]  /*168070*/  LOP3.LUT R53, R53, 0xffff, RZ, 0xc0, !PT ;  /* 0x0000ffff35357812 */ /* 0x000fe400078ec0ff */
[----:B--2---:R-:W-:Y:S02]  /*168080*/  PRMT R5, R58, 0x4210, R17 ;  /* 0x000042103a057816 */ /* 0x004fe40000000011 */
[----:B----4-:R-:W-:Y:S02]  /*168090*/  PRMT R4, R57, 0x4210, R13 ;  /* 0x0000421039047816 */ /* 0x010fe4000000000d */
[----:B------:R-:W2:Y:S04]  /*1680a0*/  LDL.LU R57, [R1+0x8194] ;  /* 0x0081940001397983 */ /* 0x000ea80000300800 */
[----:B------:R-:W4:Y:S01]  /*1680b0*/  LDL.LU R58, [R1+0x8190] ;  /* 0x00819000013a7983 */ /* 0x000f220000300800 */
[----:B------:R-:W-:-:S02]  /*1680c0*/  PRMT R6, R51, 0x4210, R25 ;  /* 0x0000421033067816 */ /* 0x000fc40000000019 */
[----:B------:R-:W-:Y:S01]  /*1680d0*/  PRMT R7, R48, 0x4210, R53 ;  /* 0x0000421030077816 */ /* 0x000fe20000000035 */
[----:B------:R-:W-:-:S04]  /*1680e0*/  NOP ;  /* 0x0000000000007918 */ /* 0x000fc80000000000 */
[----:B------:R-:W-:Y:S01]  /*1680f0*/  STSM.16.M88.4 [R3], R4 ;  /* 0x0000000403007844 */ /* 0x000fe20000000200 */
[----:B------:R-:W-:-:S03]  /*168100*/  NOP ;  /* 0x0000000000007918 */ /* 0x000fc60000000000 */
[----:B------:R-:W1:Y:S01]  /*168110*/  LDS.128 R4, [R3] ;  /* 0x0000000003047984 */ /* 0x000e620000000c00 */
[----:B0-----:R-:W-:Y:S01]  /*168120*/  IMAD.MOV.U32 R51, RZ, RZ, R11 ;  /* 0x000000ffff337224 */ /* 0x001fe200078e000b */
[----:B------:R-:W-:Y:S02]  /*168130*/  LOP3.LUT R16, R24, 0xffff, RZ, 0xc0, !PT ;  /* 0x0000ffff18107812 */ /* 0x000fe400078ec0ff */
[----:B------:R3:W-:Y:S01]  /*168140*/  STL [R1+0xb4], R9 ;  /* 0x0000b40901007387 */ /* 0x0007e20000100800 */
[----:B------:R-:W-:-:S03]  /*168150*/  LOP3.LUT R12, R12, 0xffff, RZ, 0xc0, !PT ;  /* 0x0000ffff0c0c7812 */ /* 0x000fc600078ec0ff */
[----:B------:R-:W-:Y:S01]  /*168160*/  STL [R1+0xb8], R10 ;  /* 0x0000b80a01007387 */ /* 0x000fe20000100800 */
[----:B------:R-:W-:-:S03]  /*168170*/  LOP3.LUT R24, R54, 0xffff, RZ, 0xc0, !PT ;  /* 0x0000ffff36187812 */ /* 0x000fc600078ec0ff */
[----:B------:R0:W-:Y:S01]  /*168180*/  STL [R1+0x80cc], R51 ;  /* 0x0080cc3301007387 */ /* 0x0001e20000100800 */
[----:B------:R-:W-:Y:S01]  /*168190*/  IMAD.MOV.U32 R48, RZ, RZ, R8 ;  /* 0x000000ffff307224 */ /* 0x000fe200078e0008 */
[----:B---3--:R-:W-:Y:S02]  /*1681a0*/  PRMT R9, R59, 0x4210, R16 ;  /* 0x000042103b097816 */ /* 0x008fe40000000010 */
[----:B0-----:R-:W-:-:S04]  /*1681b0*/  LOP3.LUT R51, R55, 0xffff, RZ, 0xc0, !PT ;  /* 0x0000ffff37337812 */ /* 0x001fc800078ec0ff */
[----:B------:R-:W-:Y:S01]  /*1681c0*/  PRMT R11, R56, 0x4210, R51 ;  /* 0x00004210380b7816 */ /* 0x000fe20000000033 */
[----:B------:R-:W-:Y:S01]  /*1681d0*/  NOP ;  /* 0x0000000000007918 */ /* 0x000fe20000000000 */
[----:B--2---:R-:W-:Y:S02]  /*1681e0*/  PRMT R10, R57, 0x4210, R24 ;  /* 0x00004210390a7816 */ /* 0x004fe40000000018 */
[----:B----4-:R-:W-:Y:S02]  /*1681f0*/  PRMT R8, R58, 0x4210, R12 ;  /* 0x000042103a087816 */ /* 0x010fe4000000000c */
[----:B------:R-:W2:Y:S01]  /*168200*/  LDL.LU R58, [R1+0x818c] ;  /* 0x00818c00013a7983 */ /* 0x000ea20000300800 */
[----:B-1----:R-:W-:-:S03]  /*168210*/  IMAD.MOV.U32 R57, RZ, RZ, R7 ;  /* 0x000000ffff397224 */ /* 0x002fc600078e0007 */
[----:B------:R-:W3:Y:S01]  /*168220*/  LDL.LU R59, [R1+0x8188] ;  /* 0x00818800013b7983 */ /* 0x000ee20000300800 */
[----:B------:R-:W-:-:S03]  /*168230*/  PRMT R7, R29, 0x5210, R49 ;  /* 0x000052101d077816 */ /* 0x000fc60000000031 */
[----:B------:R0:W-:Y:S04]  /*168240*/  STL.64 [R1+0xa0], R4 ;  /* 0x0000a00401007387 */ /* 0x0001e80000100a00 */
[----:B------:R1:W-:Y:S04]  /*168250*/  STL [R1+0xa8], R6 ;  /* 0x0000a80601007387 */ /* 0x0003e80000100800 */
[----:B------:R4:W-:Y:S01]  /*168260*/  STSM.16.M88.4 [R3], R8 ;  /* 0x0000000803007844 */ /* 0x0009e20000000200 */
[----:B0-----:R-:W-:Y:S02]  /*168270*/  PRMT R4, R26, 0x5210, R15 ;  /* 0x000052101a047816 */ /* 0x001fe4000000000f */
[----:B-1----:R-:W-:-:S02]  /*168280*/  PRMT R6, R20, 0x5210, R52 ;  /* 0x0000521014067816 */ /* 0x002fc40000000034 */
[----:B------:R-:W-:Y:S01]  /*168290*/  PRMT R5, R30, 0x5210, R19 ;  /* 0x000052101e057816 */ /* 0x000fe20000000013 */
[----:B------:R-:W-:Y:S01]  /*1682a0*/  NOP ;  /* 0x0000000000007918 */ /* 0x000fe20000000000 */
[----:B----4-:R-:W-:Y:S02]  /*1682b0*/  IMAD.MOV.U32 R10, RZ, RZ, R53 ;  /* 0x000000ffff0a7224 */ /* 0x010fe400078e0035 */
[----:B------:R-:W0:Y:S01]  /*1682c0*/  LDS.128 R52, [R3] ;  /* 0x0000000003347984 */ /* 0x000e220000000c00 */
[----:B------:R-:W-:-:S03]  /*1682d0*/  NOP ;  /* 0x0000000000007918 */ /* 0x000fc60000000000 */
[----:B------:R1:W-:Y:S02]  /*1682e0*/  STSM.16.M88.4 [R3], R4 ;  /* 0x0000000403007844 */ /* 0x0003e40000000200 */
[----:B-1----:R-:W-:Y:S02]  /*1682f0*/  PRMT R5, R31, 0x5210, R18 ;  /* 0x000052101f057816 */ /* 0x002fe40000000012 */
[----:B------:R-:W-:Y:S01]  /*168300*/  PRMT R7, R28, 0x5210, R50 ;  /* 0x000052101c077816 */ /* 0x000fe20000000032 */
[----:B------:R-:W-:Y:S01]  /*168310*/  NOP ;  /* 0x0000000000007918 */ /* 0x000fe20000000000 */
[----:B------:R-:W1:Y:S04]  /*168320*/  LDS.128 R28, [R3] ;  /* 0x00000000031c7984 */ /* 0x000e680000000c00 */
[----:B------:R4:W-:Y:S01]  /*168330*/  STL [R1+0x80d0], R57 ;  /* 0x0080d03901007387 */ /* 0x0009e20000100800 */
[----:B0-----:R-:W-:-:S03]  /*168340*/  IMAD.MOV.U32 R49, RZ, RZ, R53 ;  /* 0x000000ffff317224 */ /* 0x001fc600078e0035 */
[----:B------:R-:W-:Y:S01]  /*168350*/  STL [R1+0x90], R52 ;  /* 0x0000903401007387 */ /* 0x000fe20000100800 */
[----:B------:R-:W-:-:S03]  /*168360*/  IMAD.MOV.U32 R56, RZ, RZ, R55 ;  /* 0x000000ffff387224 */ /* 0x000fc600078e0037 */
[----:B------:R0:W-:Y:S01]  /*168370*/  STL [R1+0x98], R54 ;  /* 0x0000983601007387 */ /* 0x0001e20000100800 */
[----:B----4-:R-:W-:Y:S01]  /*168380*/  IMAD.MOV.U32 R57, RZ, RZ, R51 ;  /* 0x000000ffff397224 */ /* 0x010fe200078e0033 */
[----:B------:R-:W-:Y:S02]  /*168390*/  PRMT R6, R33, 0x5210, R60 ;  /* 0x0000521021067816 */ /* 0x000fe4000000003c */
[----:B0-----:R-:W4:Y:S04]  /*1683a0*/  LDL.LU.64 R54, [R1+0x8180] ;  /* 0x0081800001367983 */ /* 0x001f280000300a00 */
[----:B------:R-:W2:Y:S04]  /*1683b0*/  LDL.LU.64 R52, [R1+0x8178] ;  /* 0x0081780001347983 */ /* 0x000ea80000300a00 */
[----:B------:R-:W-:Y:S04]  /*1683c0*/  STL [R1+0x80ec], R49 ;  /* 0x0080ec3101007387 */ /* 0x000fe80000100800 */
[----:B------:R-:W-:Y:S04]  /*1683d0*/  STL [R1+0x80d4], R56 ;  /* 0x0080d43801007387 */ /* 0x000fe80000100800 */
[----:B-1----:R-:W-:Y:S04]  /*1683e0*/  STL.64 [R1+0x80], R28 ;  /* 0x0000801c01007387 */ /* 0x002fe80000100a00 */
[----:B------:R-:W-:Y:S04]  /*1683f0*/  STL [R1+0x8c], R31 ;  /* 0x00008c1f01007387 */ /* 0x000fe80000100800 */
[----:B------:R-:W2:Y:S04]  /*168400*/  LDL.LU R11, [R1+0x2aac] ;  /* 0x002aac00010b7983 */ /* 0x000ea80000300800 */
[----:B------:R-:W3:Y:S04]  /*168410*/  LDL.LU R51, [R1+0x2aa8] ;  /* 0x002aa80001337983 */ /* 0x000ee80000300800 */
[----:B------:R-:W4:Y:S01]  /*168420*/  LDL.LU R60, [R1+0x2a9c] ;  /* 0x002a9c00013c7983 */ /* 0x000f220000300800 */
[----:B------:R-:W-:Y:S01]  /*168430*/  PRMT R4, R32, 0x5210, R14 ;  /* 0x0000521020047816 */ /* 0x000fe2000000000e */
[----:B------:R-:W-:-:S04]  /*168440*/  NOP ;  /* 0x0000000000007918 */ /* 0x000fc80000000000 */
[----:B------:R0:W-:Y:S01]  /*168450*/  STSM.16.M88.4 [R3], R4 ;  /* 0x0000000403007844 */ /* 0x0001e20000000200 */
[----:B------:R-:W-:Y:S01]  /*168460*/  IMAD.MOV.U32 R50, RZ, RZ, R30 ;  /* 0x000000ffff327224 */ /* 0x000fe200078e001e */
[----:B------:R-:W-:Y:S02]  /*168470*/  NOP ;  /* 0x0000000000007918 */ /* 0x000fe40000000000 */
[----:B------:R-:W1:Y:S04]  /*168480*/  LDS.128 R28, [R3] ;  /* 0x00000000031c7984 */ /* 0x000e680000000c00 */
[----:B------:R-:W4:Y:S01]  /*168490*/  LDL.LU R61, [R1+0x2a98] ;  /* 0x002a9800013d7983 */ /* 0x000f220000300800 */
[----:B0-----:R-:W-:Y:S02]  /*1684a0*/  PRMT R4, R35, 0x5210, R13 ;  /* 0x0000521023047816 */ /* 0x001fe4000000000d */
[----:B------:R-:W-:-:S02]  /*1684b0*/  PRMT R5, R34, 0x5210, R17 ;  /* 0x0000521022057816 */ /* 0x000fc40000000011 */
[----:B------:R-:W-:Y:S02]  /*1684c0*/  PRMT R6, R36, 0x5210, R25 ;  /* 0x0000521024067816 */ /* 0x000fe40000000019 */
[----:B------:R-:W-:Y:S01]  /*1684d0*/  PRMT R7, R27, 0x5210, R10 ;  /* 0x000052101b077816 */ /* 0x000fe2000000000a */
[----:B------:R-:W-:-:S04]  /*1684e0*/  NOP ;  /* 0x0000000000007918 */ /* 0x000fc80000000000 */
[----:B------:R0:W-:Y:S02]  /*1684f0*/  STSM.16.M88.4 [R3], R4 ;  /* 0x0000000403007844 */ /* 0x0001e40000000200 */
[----:B0-----:R-:W-:Y:S01]  /*168500*/  PRMT R4, R39, 0x5210, R12 ;  /* 0x0000521027047816 */ /* 0x001fe2000000000c */
[----:B------:R-:W-:Y:S01]  /*168510*/  NOP ;  /* 0x0000000000007918 */ /* 0x000fe20000000000 */
[----:B------:R-:W0:Y:S04]  /*168520*/  LDS.128 R12, [R3] ;  /* 0x00000000030c7984 */ /* 0x000e280000000c00 */
[----:B------:R-:W-:Y:S01]  /*168530*/  STL [R1+0x80dc], R50 ;  /* 0x0080dc3201007387 */ /* 0x000fe20000100800 */
[----:B------:R-:W-:-:S03]  /*168540*/  PRMT R7, R23, 0x5210, R57 ;  /* 0x0000521017077816 */ /* 0x000fc60000000039 */
[----:B-1----:R1:W-:Y:S01]  /*168550*/  STL.64 [R1+0x70], R28 ;  /* 0x0000701c01007387 */ /* 0x0023e20000100a00 */
[----:B------:R-:W-:-:S03]  /*168560*/  IMAD.MOV.U32 R56, RZ, RZ, R30 ;  /* 0x000000ffff387224 */ /* 0x000fc600078e001e */
[----:B------:R-:W-:Y:S01]  /*168570*/  STL [R1+0x7c], R31 ;  /* 0x00007c1f01007387 */ /* 0x000fe20000100800 */
[----:B------:R-:W-:Y:S02]  /*168580*/  PRMT R5, R38, 0x5210, R16 ;  /* 0x0000521026057816 */ /* 0x000fe40000000010 */
[----:B------:R-:W-:Y:S01]  /*168590*/  PRMT R6, R37, 0x5210, R24 ;  /* 0x0000521025067816 */ /* 0x000fe20000000018 */
[----:B------:R-:W-:-:S04]  /*1685a0*/  NOP ;  /* 0x0000000000007918 */ /* 0x000fc80000000000 */
[----:B------:R0:W-:Y:S01]  /*1685b0*/  STSM.16.M88.4 [R3], R4 ;  /* 0x0000000403007844 */ /* 0x0001e20000000200 */
[----:B------:R-:W-:-:S03]  /*1685c0*/  NOP ;  /* 0x0000000000007918 */ /* 0x000fc60000000000 */
[----:B------:R-:W1:Y:S04]  /*1685d0*/  LDS.128 R36, [R3] ;  /* 0x0000000003247984 */ /* 0x000e680000000c00 */
[----:B0-----:R-:W-:Y:S01]  /*1685e0*/  STL [R1+0x64], R13 ;  /* 0x0000640d01007387 */ /* 0x001fe20000100800 */
[----:B------:R-:W-:Y:S02]  /*1685f0*/  IMAD.MOV.U32 R49, RZ, RZ, R12 ;  /* 0x000000ffff317224 */ /* 0x000fe400078e000c */
[----:B------:R-:W-:Y:S01]  /*168600*/  IMAD.MOV.U32 R57, RZ, RZ, R14 ;  /* 0x000000ffff397224 */ /* 0x000fe200078e000e */
[----:B------:R0:W-:Y:S04]  /*168610*/  STL [R1+0x6c], R15 ;  /* 0x00006c0f01007387 */ /* 0x0001e80000100800 */
[----:B------:R-:W4:Y:S04]  /*168620*/  LDL.LU R18, [R1+0x2a48] ;  /* 0x002a480001127983 */ /* 0x000f280000300800 */
[----:B------:R-:W4:Y:S04]  /*168630*/  LDL.LU R32, [R1+0x2a44] ;  /* 0x002a440001207983 */ /* 0x000f280000300800 */
[----:B------:R-:W4:Y:S04]  /*168640*/  LDL.LU R14, [R1+0x2a2c] ;  /* 0x002a2c00010e7983 */ /* 0x000f280000300800 */
[----:B------:R-:W4:Y:S04]  /*168650*/  LDL.LU R19, [R1+0x2a28] ;  /* 0x002a280001137983 */ /* 0x000f280000300800 */
[----:B------:R-:W-:Y:S04]  /*168660*/  STL.64 [R1+0x80f8], R48 ;  /* 0x0080f83001007387 */ /* 0x000fe80000100a00 */
[----:B------:R-:W-:Y:S04]  /*168670*/  STL.64 [R1+0x80e0], R56 ;  /* 0x0080e03801007387 */ /* 0x000fe80000100a00 */
[----:B------:R-:W4:Y:S04]  /*168680*/  LDL.LU R20, [R1+0x29a0] ;  /* 0x0029a00001147983 */ /* 0x000f280000300800 */
[----:B-1----:R-:W4:Y:S04]  /*168690*/  LDL.LU R29, [R1+0x2994] ;  /* 0x00299400011d7983 */ /* 0x002f280000300800 */
[----:B------:R-:W4:Y:S04]  /*1686a0*/  LDL.LU R30, [R1+0x1604] ;  /* 0x00160400011e7983 */ /* 0x000f280000300800 */
[----:B------:R-:W4:Y:S01]  /*1686b0*/  LDL.LU R26, [R1+0x1600] ;  /* 0x00160000011a7983 */ /* 0x000f220000300800 */
[----:B--2---:R-:W-:-:S02]  /*1686c0*/  LOP3.LUT R8, R11, 0xffff, RZ, 0xc0, !PT ;  /* 0x0000ffff0b087812 */ /* 0x004fc400078ec0ff */
[----:B---3--:R-:W-:Y:S02]  /*1686d0*/  LOP3.LUT R9, R51, 0xffff, RZ, 0xc0, !PT ;  /* 0x0000ffff33097812 */ /* 0x008fe400078ec0ff */
[----:B------:R-:W-:Y:S02]  /*1686e0*/  PRMT R4, R52, 0x4210, R8 ;  /* 0x0000421034047816 */ /* 0x000fe40000000008 */
[----:B----4-:R-:W-:Y:S01]  /*1686f0*/  LOP3.LUT R10, R60, 0xffff, RZ, 0xc0, !PT ;  /* 0x0000ffff3c0a7812 */ /* 0x010fe200078ec0ff */
[----:B------:R-:W2:Y:S01]  /*168700*/  LDL.LU R52, [R1+0x8174] ;  /* 0x0081740001347983 */ /* 0x000ea20000300800 */
[----:B------:R-:W-:Y:S02]  /*168710*/  PRMT R5, R55, 0x4210, R9 ;  /* 0x0000421037057816 */ /* 0x000fe40000000009 */
[----:B------:R-:W-:Y:S01]  /*168720*/  PRMT R6, R58, 0x4210, R10 ;  /* 0x000042103a067816 */ /* 0x000fe2000000000a */
[----:B------:R-:W3:Y:S04]  /*168730*/  LDL.LU R55, [R1+0x8170] ;  /* 0x0081700001377983 */ /* 0x000ee80000300800 */
[----:B------:R-:W4:Y:S01]  /*168740*/  LDL.LU R58, [R1+0x816c] ;  /* 0x00816c00013a7983 */ /* 0x000f220000300800 */
[----:B------:R-:W-:-:S02]  /*168750*/  IMAD.MOV.U32 R50, RZ, RZ, R37 ;  /* 0x000000ffff327224 */ /* 0x000fc400078e0025 */
[----:B------:R-:W-:Y:S01]  /*168760*/  IMAD.MOV.U32 R51, RZ, RZ, R38 ;  /* 0x000000ffff337224 */ /* 0x000fe200078e0026 */
[----:B------:R-:W-:-:S04]  /*168770*/  LOP3.LUT R11, R61, 0xffff, RZ, 0xc0, !PT ;  /* 0x0000ffff3d0b7812 */ /* 0x000fc800078ec0ff */
[----:B------:R-:W-:Y:S01]  /*168780*/  PRMT R7, R59, 0x4210, R11 ;  /* 0x000042103b077816 */ /* 0x000fe2000000000b */
[----:B------:R-:W-:Y:S01]  /*168790*/  NOP ;  /* 0x0000000000007918 */ /* 0x000fe20000000000 */
[----:B------:R-:W2:Y:S04]  /*1687a0*/  LDL.LU R59, [R1+0x8168] ;  /* 0x00816800013b7983 */ /* 0x000ea80000300800 */
[----:B------:R-:W-:Y:S04]  /*1687b0*/  STL [R1+0x5c], R39 ;  /* 0x00005c2701007387 */ /* 0x000fe80000100800 */
[----:B0-----:R-:W2:Y:S04]  /*1687c0*/  LDL.LU R15, [R1+0x1580] ;  /* 0x00158000010f7983 */ /* 0x001ea80000300800 */
[----:B------:R-:W2:Y:S04]  /*1687d0*/  LDL.LU R60, [R1+0x157c] ;  /* 0x00157c00013c7983 */ /* 0x000ea80000300800 */
[----:B------:R-:W2:Y:S04]  /*1687e0*/  LDL.LU R61, [R1+0x1570] ;  /* 0x00157000013d7983 */ /* 0x000ea80000300800 */
[----:B------:R3:W-:Y:S04]  /*1687f0*/  STSM.16.M88.4 [R3], R4 ;  /* 0x0000000403007844 */ /* 0x0007e80000000200 */
[----:B------:R-:W-:Y:S01]  /*168800*/  STL.64 [R1+0x8120], R50 ;  /* 0x0081203201007387 */ /* 0x000fe20000100a00 */
[----:B------:R-:W-:-:S02]  /*168810*/  LOP3.LUT R16, R18, 0xffff, RZ, 0xc0, !PT ;  /* 0x0000ffff12107812 */ /* 0x000fc400078ec0ff */
[----:B------:R-:W-:Y:S01]  /*168820*/  LOP3.LUT R17, R32, 0xffff, RZ, 0xc0, !PT ;  /* 0x0000ffff20117812 */ /* 0x000fe200078ec0ff */
[----:B------:R-:W-:Y:S01]  /*168830*/  NOP ;  /* 0x0000000000007918 */ /* 0x000fe20000000000 */
[----:B------:R-:W0:Y:S02]  /*168840*/  LDS.128 R32, [R3] ;  /* 0x0000000003207984 */ /* 0x000e240000000c00 */
[----:B---3--:R-:W-:Y:S02]  /*168850*/  PRMT R5, R55, 0x4210, R17 ;  /* 0x0000421037057816 */ /* 0x008fe40000000011 */
[----:B----4-:R-:W-:Y:S02]  /*168860*/  PRMT R4, R58, 0x4210, R16 ;  /* 0x000042103a047816 */ /* 0x010fe40000000010 */
[----:B------:R-:W3:Y:S04]  /*168870*/  LDL.LU R58, [R1+0x8164] ;  /* 0x00816400013a7983 */ /* 0x000ee80000300800 */
[----:B------:R-:W4:Y:S01]  /*168880*/  LDL.LU R55, [R1+0x8160] ;  /* 0x0081600001377983 */ /* 0x000f220000300800 */
[----:B------:R-:W-:-:S02]  /*168890*/  LOP3.LUT R18, R14, 0xffff, RZ, 0xc0, !PT ;  /* 0x0000ffff0e127812 */ /* 0x000fc400078ec0ff */
[----:B------:R-:W-:Y:S02]  /*1688a0*/  LOP3.LUT R19, R19, 0xffff, RZ, 0xc0, !PT ;  /* 0x0000ffff13137812 */ /* 0x000fe400078ec0ff */
[----:B--2---:R-:W-:Y:S02]  /*1688b0*/  PRMT R6, R52, 0x4210, R18 ;  /* 0x0000421034067816 */ /* 0x004fe40000000012 */
[----:B------:R-:W-:Y:S01]  /*1688c0*/  PRMT R7, R53, 0x4210, R19 ;  /* 0x0000421035077816 */ /* 0x000fe20000000013 */
[----:B------:R-:W2:Y:S01]  /*1688d0*/  LDL.LU R52, [R1+0x815c] ;  /* 0x00815c0001347983 */ /* 0x000ea20000300800 */
[----:B------:R-:W-:Y:S01]  /*1688e0*/  LOP3.LUT R20, R20, 0xffff, RZ, 0xc0, !PT ;  /* 0x0000ffff14147812 */ /* 0x000fe200078ec0ff */
[----:B------:R-:W-:Y:S01]  /*1688f0*/  NOP ;  /* 0x0000000000007918 */ /* 0x000fe20000000000 */
[----:B------:R-:W-:Y:S01]  /*168900*/  LOP3.LUT R23, R29, 0xffff, RZ, 0xc0, !PT ;  /* 0x0000ffff1d177812 */ /* 0x000fe200078ec0ff */
[----:B------:R-:W2:Y:S01]  /*168910*/  LDL.LU R53, [R1+0x8158] ;  /* 0x0081580001357983 */ /* 0x000ea20000300800 */
[----:B------:R-:W-:-:S03]  /*168920*/  LOP3.LUT R24, R30, 0xffff, RZ, 0xc0, !PT ;  /* 0x0000ffff1e187812 */ /* 0x000fc600078ec0ff */
[----:B------:R1:W-:Y:S01]  /*168930*/  STSM.16.M88.4 [R3], R4 ;  /* 0x0000000403007844 */ /* 0x0003e20000000200 */
[----:B------:R-:W-:-:S03]  /*168940*/  NOP ;  /* 0x0000000000007918 */ /* 0x000fc60000000000 */
[----:B0-----:R-:W-:Y:S04]  /*168950*/  STL.64 [R1+0x40], R32 ;  /* 0x0000402001007387 */ /* 0x001fe80000100a00 */
[----:B------:R-:W-:Y:S04]  /*168960*/  STL.64 [R1+0x48], R34 ;  /* 0x0000482201007387 */ /* 0x000fe80000100a00 */
[----:B------:R-:W0:Y:S01]  /*168970*/  LDS.128 R28, [R3] ;  /* 0x00000000031c7984 */ /* 0x000e220000000c00 */
[----:B-1----:R-:W-:Y:S02]  /*168980*/  PRMT R6, R59, 0x4210, R24 ;  /* 0x000042103b067816 */ /* 0x002fe40000000018 */
[----:B------:R-:W-:-:S02]  /*168990*/  LOP3.LUT R26, R26, 0xffff, RZ, 0xc0, !PT ;  /* 0x0000ffff1a1a7812 */ /* 0x000fc400078ec0ff */
[----:B---3--:R-:W-:Y:S02]  /*1689a0*/  PRMT R5, R58, 0x4210, R23 ;  /* 0x000042103a057816 */ /* 0x008fe40000000017 */
[----:B----4-:R-:W-:Y:S02]  /*1689b0*/  PRMT R4, R55, 0x4210, R20 ;  /* 0x0000421037047816 */ /* 0x010fe40000000014 */
[----:B------:R-:W3:Y:S04]  /*1689c0*/  LDL.LU R55, [R1+0x8154] ;  /* 0x0081540001377983 */ /* 0x000ee80000300800 */
[----:B------:R-:W4:Y:S04]  /*1689d0*/  LDL.LU R58, [R1+0x8150] ;  /* 0x00815000013a7983 */ /* 0x000f280000300800 */
[----:B------:R-:W4:Y:S01]  /*1689e0*/  LDL.LU R59, [R1+0x814c] ;  /* 0x00814c00013b7983 */ /* 0x000f220000300800 */
[----:B------:R-:W-:Y:S01]  /*1689f0*/  PRMT R7, R54, 0x4210, R26 ;  /* 0x0000421036077816 */ /* 0x000fe2000000001a */
[----:B------:R-:W-:-:S02]  /*168a00*/  NOP ;  /* 0x0000000000007918 */ /* 0x000fc40000000000 */
[----:B0-----:R0:W-:Y:S01]  /*168a10*/  STL.64 [R1+0x30], R28 ;  /* 0x0000301c01007387 */ /* 0x0011e20000100a00 */
[----:B------:R-:W-:Y:S02]  /*168a20*/  LOP3.LUT R25, R15, 0xffff, RZ, 0xc0, !PT ;  /* 0x0000ffff0f197812 */ /* 0x000fe400078ec0ff */
[----:B------:R-:W-:Y:S01]  /*168a30*/  LOP3.LUT R27, R60, 0xffff, RZ, 0xc0, !PT ;  /* 0x0000ffff3c1b7812 */ /* 0x000fe200078ec0ff */
[----:B------:R-:W-:Y:S01]  /*168a40*/  STSM.16.M88.4 [R3], R4 ;  /* 0x0000000403007844 */ /* 0x000fe20000000200 */
[----:B------:R-:W-:-:S03]  /*168a50*/  NOP ;  /* 0x0000000000007918 */ /* 0x000fc60000000000 */
[----:B------:R-:W1:Y:S01]  /*168a60*/  LDS.128 R4, [R3] ;  /* 0x0000000003047984 */ /* 0x000e620000000c00 */
[----:B0-----:R-:W-:-:S04]  /*168a70*/  LOP3.LUT R28, R61, 0xffff, RZ, 0xc0, !PT ;  /* 0x0000ffff3d1c7812 */ /* 0x001fc800078ec0ff */
[----:B--2---:R-:W-:Y:S01]  /*168a80*/  PRMT R14, R53, 0x4210, R28 ;  /* 0x00004210350e7816 */ /* 0x004fe2000000001c */
[----:B------:R-:W-:Y:S01]  /*168a90*/  IMAD.MOV.U32 R56, RZ, RZ, R36 ;  /* 0x000000ffff387224 */ /* 0x000fe200078e0024 */
[----:B------:R-:W-:Y:S01]  /*168aa0*/  NOP ;  /* 0x0000000000007918 */ /* 0x000fe20000000000 */
[----:B------:R0:W-:Y:S01]  /*168ab0*/  STL [R1+0x3c], R31 ;  /* 0x00003c1f01007387 */ /* 0x0001e20000100800 */
[----:B------:R-:W-:-:S03]  /*168ac0*/  IMAD.MOV.U32 R54, RZ, RZ, R30 ;  /* 0x000000ffff367224 */ /* 0x000fc600078e001e */
[----:B-1----:R-:W-:Y:S04]  /*168ad0*/  STL [R1+0x24], R5 ;  /* 0x0000240501007387 */ /* 0x002fe80000100800 */
[----:B------:R-:W-:Y:S04]  /*168ae0*/  STL [R1+0x28], R6 ;  /* 0x0000280601007387 */ /* 0x000fe80000100800 */
[----:B0-----:R-:W2:Y:S04]  /*168af0*/  LDL.LU R31, [R1+0x1d0] ;  /* 0x0001d000011f7983 */ /* 0x001ea80000300800 */
[----:B------:R-:W2:Y:S04]  /*168b00*/  LDL.LU R32, [R1+0x1d4] ;  /* 0x0001d40001207983 */ /* 0x000ea80000300800 */
[----:B------:R-:W2:Y:S01]  /*168b10*/  LDL.LU R30, [R1+0x1d8] ;  /* 0x0001d800011e7983 */ /* 0x000ea20000300800 */
[----:B---3--:R-:W-:-:S02]  /*168b20*/  PRMT R13, R55, 0x4210, R27 ;  /* 0x00004210370d7816 */ /* 0x008fc4000000001b */
[----:B----4-:R-:W-:Y:S02]  /*168b30*/  PRMT R12, R58, 0x4210, R25 ;  /* 0x000042103a0c7816 */ /* 0x010fe40000000019 */
[----:B------:R-:W-:-:S04]  /*168b40*/  LOP3.LUT R29, R59, 0xffff, RZ, 0xc0, !PT ;  /* 0x0000ffff3b1d7812 */ /* 0x000fc800078ec0ff */
[----:B------:R-:W-:-:S05]  /*168b50*/  PRMT R15, R52, 0x4210, R29 ;  /* 0x00004210340f7816 */ /* 0x000fca000000001d */
[----:B------:R-:W-:Y:S01]  /*168b60*/  STSM.16.M88.4 [R3], R12 ;  /* 0x0000000c03007844 */ /* 0x000fe20000000200 */
[----:B------:R-:W-:-:S03]  /*168b70*/  NOP ;  /* 0x0000000000007918 */ /* 0x000fc60000000000 */
[----:B------:R-:W0:Y:S01]  /*168b80*/  LDS.128 R36, [R3] ;  /* 0x0000000003247984 */ /* 0x000e220000000c00 */
[----:B------:R-:W-:-:S05]  /*168b90*/  IMAD.MOV.U32 R55, RZ, RZ, R7 ;  /* 0x000000ffff377224 */ /* 0x000fca00078e0007 */
[----:B------:R-:W-:Y:S04]  /*168ba0*/  STL [R1+0x8080], R55 ;  /* 0x0080803701007387 */ /* 0x000fe80000100800 */
[----:B0-----:R-:W-:Y:S01]  /*168bb0*/  STL.64 [R1+0x10], R36 ;  /* 0x0000102401007387 */ /* 0x001fe20000100a00 */
[----:B------:R-:W-:-:S03]  /*168bc0*/  IMAD.MOV.U32 R59, RZ, RZ, R39 ;  /* 0x000000ffff3b7224 */ /* 0x000fc600078e0027 */
[----:B------:R-:W-:Y:S04]  /*168bd0*/  STL [R1+0x18], R38 ;  /* 0x0000182601007387 */ /* 0x000fe80000100800 */
[----:B------:R-:W3:Y:S04]  /*168be0*/  LDL.LU R39, [R1+0x1dc] ;  /* 0x0001dc0001277983 */ /* 0x000ee80000300800 */
[----:B------:R-:W4:Y:S01]  /*168bf0*/  LDL.LU R60, [R1+0x1e0] ;  /* 0x0001e000013c7983 */ /* 0x000f220000300800 */
[----:B------:R-:W-:Y:S01]  /*168c00*/  IMAD.MOV.U32 R52, RZ, RZ, R4 ;  /* 0x000000ffff347224 */ /* 0x000fe200078e0004 */
[----:B------:R-:W-:-:S02]  /*168c10*/  PRMT R4, R40, 0x5210, R8 ;  /* 0x0000521028047816 */ /* 0x000fc40000000008 */
[----:B------:R-:W-:Y:S01]  /*168c20*/  PRMT R5, R41, 0x5210, R9 ;  /* 0x0000521029057816 */ /* 0x000fe20000000009 */
[----:B------:R-:W3:Y:S01]  /*168c30*/  LDL.LU R61, [R1+0x1e4] ;  /* 0x0001e400013d7983 */ /* 0x000ee20000300800 */
[----:B------:R-:W-:Y:S02]  /*168c40*/  PRMT R6, R42, 0x5210, R10 ;  /* 0x000052102a067816 */ /* 0x000fe4000000000a */
[----:B------:R-:W-:Y:S01]  /*168c50*/  PRMT R7, R43, 0x5210, R11 ;  /* 0x000052102b077816 */ /* 0x000fe2000000000b */
[----:B------:R-:W-:-:S04]  /*168c60*/  NOP ;  /* 0x0000000000007918 */ /* 0x000fc80000000000 */
[----:B------:R-:W-:Y:S01]  /*168c70*/  STSM.16.M88.4 [R3], R4 ;  /* 0x0000000403007844 */ /* 0x000fe20000000200 */
[----:B------:R-:W-:-:S03]  /*168c80*/  NOP ;  /* 0x0000000000007918 */ /* 0x000fc60000000000 */
[----:B------:R-:W0:Y:S01]  /*168c90*/  LDS.128 R12, [R3] ;  /* 0x00000000030c7984 */ /* 0x000e220000000c00 */
[----:B------:R-:W-:Y:S02]  /*168ca0*/  PRMT R8, R44, 0x5210, R16 ;  /* 0x000052102c087816 */ /* 0x000fe40000000010 */
[----:B------:R-:W-:Y:S02]  /*168cb0*/  PRMT R9, R45, 0x5210, R17 ;  /* 0x000052102d097816 */ /* 0x000fe40000000011 */
[----:B------:R-:W-:Y:S02]  /*168cc0*/  PRMT R10, R46, 0x5210, R18 ;  /* 0x000052102e0a7816 */ /* 0x000fe40000000012 */
[----:B------:R-:W-:Y:S01]  /*168cd0*/  PRMT R11, R47, 0x5210, R19 ;  /* 0x000052102f0b7816 */ /* 0x000fe20000000013 */
[----:B------:R-:W-:-:S04]  /*168ce0*/  NOP ;  /* 0x0000000000007918 */ /* 0x000fc80000000000 */
[----:B------:R-:W-:Y:S01]  /*168cf0*/  STSM.16.M88.4 [R3], R8 ;  /* 0x0000000803007844 */ /* 0x000fe20000000200 */
[----:B------:R-:W-:-:S03]  /*168d00*/  NOP ;  /* 0x0000000000007918 */ /* 0x000fc60000000000 */
[----:B------:R-:W1:Y:S01]  /*168d10*/  LDS.128 R4, [R3] ;  /* 0x0000000003047984 */ /* 0x000e620000000c00 */
[----:B0-----:R-:W-:Y:S02]  /*168d20*/  IMAD.MOV.U32 R53, RZ, RZ, R13 ;  /* 0x000000ffff357224 */ /* 0x001fe400078e000d */
[----:B------:R-:W-:Y:S02]  /*168d30*/  IMAD.MOV.U32 R55, RZ, RZ, R14 ;  /* 0x000000ffff377224 */ /* 0x000fe400078e000e */
[----:B------:R-:W-:Y:S01]  /*168d40*/  IMAD.MOV.U32 R58, RZ, RZ, R15 ;  /* 0x000000ffff3a7224 */ /* 0x000fe200078e000f */
[----:B------:R0:W-:Y:S01]  /*168d50*/  STL [R1], R12 ;  /* 0x0000000c01007387 */ /* 0x0001e20000100800 */
[----:B--2---:R-:W-:-:S03]  /*168d60*/  PRMT R13, R32, 0x5210, R23 ;  /* 0x00005210200d7816 */ /* 0x004fc60000000017 */
[----:B------:R-:W-:Y:S04]  /*168d70*/  STL.64 [R1+0x80b8], R52 ;  /* 0x0080b83401007387 */ /* 0x000fe80000100a00 */
[----:B------:R-:W-:Y:S04]  /*168d80*/  STL.64 [R1+0x8088], R54 ;  /* 0x0080883601007387 */ /* 0x000fe80000100a00 */
[----:B------:R-:W-:Y:S04]  /*168d90*/  STL.64 [R1+0x8070], R58 ;  /* 0x0080703a01007387 */ /* 0x000fe80000100a00 */
[----:B------:R-:W2:Y:S04]  /*168da0*/  LDL.LU R32, [R1+0x2acc] ;  /* 0x002acc0001207983 */ /* 0x000ea80000300800 */
[----:B------:R-:W2:Y:S01]  /*168db0*/  LDL.LU R33, [R1+0x2ac8] ;  /* 0x002ac80001217983 */ /* 0x000ea20000300800 */
[----:B0-----:R-:W-:-:S03]  /*168dc0*/  PRMT R12, R31, 0x5210, R20 ;  /* 0x000052101f0c7816 */ /* 0x001fc60000000014 */
[----:B------:R-:W2:Y:S01]  /*168dd0*/  LDL.LU R34, [R1+0x2abc] ;  /* 0x002abc0001227983 */ /* 0x000ea20000300800 */
[----:B------:R-:W-:-:S03]  /*168de0*/  PRMT R14, R30, 0x5210, R24 ;  /* 0x000052101e0e7816 */ /* 0x000fc60000000018 */
[----:B------:R-:W2:Y:S04]  /*168df0*/  LDL.LU R35, [R1+0x2ab8] ;  /* 0x002ab80001237983 */ /* 0x000ea80000300800 */
[----:B------:R-:W2:Y:S04]  /*168e00*/  LDL.LU R48, [R1+0x15c4] ;  /* 0x0015c40001307983 */ /* 0x000ea80000300800 */
[----:B------:R-:W2:Y:S04]  /*168e10*/  LDL.LU R36, [R1+0x15b8] ;  /* 0x0015b80001247983 */ /* 0x000ea80000300800 */
[----:B------:R-:W2:Y:S04]  /*168e20*/  LDL.LU R31, [R1+0x15a0] ;  /* 0x0015a000011f7983 */ /* 0x000ea80000300800 */
[----:B------:R-:W2:Y:S04]  /*168e30*/  LDL.LU R30, [R1+0x15ac] ;  /* 0x0015ac00011e7983 */ /* 0x000ea80000300800 */
[----:B-1----:R-:W-:Y:S04]  /*168e40*/  STL.64 [R1+0x80c0], R4 ;  /* 0x0080c00401007387 */ /* 0x002fe80000100a00 */
[----:B------:R-:W-:Y:S01]  /*168e50*/  STL.64 [R1+0x8090], R6 ;  /* 0x0080900601007387 */ /* 0x000fe20000100a00 */
[----:B----4-:R-:W-:-:S03]  /*168e60*/  PRMT R17, R60, 0x5210, R27 ;  /* 0x000052103c117816 */ /* 0x010fc6000000001b */
[----:B------:R-:W4:Y:S01]  /*168e70*/  LDL.LU R60, [R1+0x2a6c] ;  /* 0x002a6c00013c7983 */ /* 0x000f220000300800 */
[----:B---3--:R-:W-:-:S03]  /*168e80*/  PRMT R16, R39, 0x5210, R25 ;  /* 0x0000521027107816 */ /* 0x008fc60000000019 */
[----:B------:R-:W3:Y:S04]  /*168e90*/  LDL.LU R37, [R1+0x2a68] ;  /* 0x002a680001257983 */ /* 0x000ee80000300800 */
[----:B------:R-:W3:Y:S01]  /*168ea0*/  LDL.LU R38, [R1+0x2a5c] ;  /* 0x002a5c0001267983 */ /* 0x000ee20000300800 */
[----:B------:R-:W-:-:S03]  /*168eb0*/  PRMT R18, R61, 0x5210, R28 ;  /* 0x000052103d127816 */ /* 0x000fc6000000001c */
[----:B------:R-:W3:Y:S04]  /*168ec0*/  LDL.LU R39, [R1+0x2a58] ;  /* 0x002a580001277983 */ /* 0x000ee80000300800 */
[----:B------:R-:W3:Y:S01]  /*168ed0*/  LDL.LU R40, [R1+0x1618] ;  /* 0x0016180001287983 */ /* 0x000ee20000300800 */
[----:B------:R-:W-:Y:S01]  /*168ee0*/  PRMT R15, R22, 0x5210, R26 ;  /* 0x00005210160f7816 */ /* 0x000fe2000000001a */
[----:B------:R-:W-:Y:S02]  /*168ef0*/  NOP ;  /* 0x0000000000007918 */ /* 0x000fe40000000000 */
[----:B------:R-:W3:Y:S04]  /*168f00*/  LDL.LU R50, [R1+0x15d8] ;  /* 0x0015d80001327983 */ /* 0x000ee80000300800 */
[----:B------:R-:W3:Y:S04]  /*168f10*/  LDL.LU R49, [R1+0x15e0] ;  /* 0x0015e00001317983 */ /* 0x000ee80000300800 */
[----:B------:R-:W3:Y:S04]  /*168f20*/  LDL.LU R61, [R1+0x23c] ;  /* 0x00023c00013d7983 */ /* 0x000ee80000300800 */
[----:B------:R-:W-:Y:S01]  /*168f30*/  STSM.16.M88.4 [R3], R12 ;  /* 0x0000000c03007844 */ /* 0x000fe20000000200 */
[----:B------:R-:W-:-:S03]  /*168f40*/  NOP ;  /* 0x0000000000007918 */ /* 0x000fc60000000000 */
[----:B------:R-:W0:Y:S01]  /*168f50*/  LDS.128 R8, [R3] ;  /* 0x0000000003087984 */ /* 0x000e220000000c00 */
[----:B------:R-:W-:Y:S01]  /*168f60*/  PRMT R19, R21, 0x5210, R29 ;  /* 0x0000521015137816 */ /* 0x000fe2000000001d */
[----:B------:R-:W-:-:S04]  /*168f70*/  NOP ;  /* 0x0000000000007918 */ /* 0x000fc80000000000 */
[----:B------:R-:W-:Y:S01]  /*168f80*/  STSM.16.M88.4 [R3], R16 ;  /* 0x0000001003007844 */ /* 0x000fe20000000200 */
[----:B------:R-:W-:-:S03]  /*168f90*/  NOP ;  /* 0x0000000000007918 */ /* 0x000fc60000000000 */
[----:B------:R-:W1:Y:S04]  /*168fa0*/  LDS.128 R12, [R3] ;  /* 0x00000000030c7984 */ /* 0x000e680000000c00 */
[----:B0-----:R-:W-:Y:S04]  /*168fb0*/  STL.64 [R1+0x8130], R8 ;  /* 0x0081300801007387 */ /* 0x001fe80000100a00 */
[----:B------:R-:W-:Y:S01]  /*168fc0*/  STL.64 [R1+0x80a0], R10 ;  /* 0x0080a00a01007387 */ /* 0x000fe20000100a00 */
[----:B--2---:R-:W-:-:S03]  /*168fd0*/  LOP3.LUT R32, R32, 0xffff, RZ, 0xc0, !PT ;  /* 0x0000ffff20207812 */ /* 0x004fc600078ec0ff */
[----:B------:R-:W2:Y:S04]  /*168fe0*/  LDL.LU R44, [R1+0x29c0] ;  /* 0x0029c000012c7983 */ /* 0x000ea80000300800 */
[----:B------:R-:W2:Y:S04]  /*168ff0*/  LDL.LU R45, [R1+0x29bc] ;  /* 0x0029bc00012d7983 */ /* 0x000ea80000300800 */
[----:B------:R-:W2:Y:S04]  /*169000*/  LDL.LU R51, [R1+0x1634] ;  /* 0x0016340001337983 */ /* 0x000ea80000300800 */
[----:B------:R-:W2:Y:S01]  /*169010*/  LDL.LU R57, [R1+0x1630] ;  /* 0x0016300001397983 */ /* 0x000ea20000300800 */
[----:B------:R-:W-:-:S02]  /*169020*/  LOP3.LUT R34, R34, 0xffff, RZ, 0xc0, !PT ;  /* 0x0000ffff22227812 */ /* 0x000fc400078ec0ff */
[----:B------:R-:W-:Y:S02]  /*169030*/  PRMT R20, R48, 0x4210, R32 ;  /* 0x0000421030147816 */ /* 0x000fe40000000020 */
[----:B------:R-:W-:Y:S01]  /*169040*/  LOP3.LUT R33, R33, 0xffff, RZ, 0xc0, !PT ;  /* 0x0000ffff21217812 */ /* 0x000fe200078ec0ff */
[----:B------:R-:W2:Y:S01]  /*169050*/  LDL.LU R48, [R1+0x1644] ;  /* 0x0016440001307983 */ /* 0x000ea20000300800 */
[----:B------:R-:W-:Y:S02]  /*169060*/  LOP3.LUT R35, R35, 0xffff, RZ, 0xc0, !PT ;  /* 0x0000ffff23237812 */ /* 0x000fe400078ec0ff */
[----:B------:R-:W-:Y:S01]  /*169070*/  PRMT R22, R31, 0x4210, R34 ;  /* 0x000042101f167816 */ /* 0x000fe20000000022 */
[----:B-1----:R-:W-:Y:S01]  /*169080*/  STL.64 [R1+0x80a8], R14 ;  /* 0x0080a80e01007387 */ /* 0x002fe20000100a00 */
[----:B------:R-:W-:Y:S02]  /*169090*/  PRMT R21, R36, 0x4210, R33 ;  /* 0x0000421024157816 */ /* 0x000fe40000000021 */
[----:B------:R-:W-:Y:S01]  /*1690a0*/  PRMT R23, R30, 0x4210, R35 ;  /* 0x000042101e177816 */ /* 0x000fe20000000023 */
[----:B------:R-:W2:Y:S01]  /*1690b0*/  LDL.LU R31, [R1+0x1628] ;  /* 0x00162800011f7983 */ /* 0x000ea20000300800 */
[----:B------:R-:W-:-:S03]  /*1690c0*/  NOP ;  /* 0x0000000000007918 */ /* 0x000fc60000000000 */
[----:B------:R-:W2:Y:S01]  /*1690d0*/  LDL.LU R30, [R1+0x1608] ;  /* 0x00160800011e7983 */ /* 0x000ea20000300800 */
[----:B----4-:R-:W-:-:S03]  /*1690e0*/  LOP3.LUT R36, R60, 0xffff, RZ, 0xc0, !PT ;  /* 0x0000ffff3c247812 */ /* 0x010fc600078ec0ff */
[----:B------:R-:W4:Y:S01]  /*1690f0*/  LDL.LU R60, [R1+0x15ec] ;  /* 0x0015ec00013c7983 */ /* 0x000f220000300800 */
[----:B---3--:R-:W-:-:S03]  /*169100*/  LOP3.LUT R37, R37, 0xffff, RZ, 0xc0, !PT ;  /* 0x0000ffff25257812 */ /* 0x008fc600078ec0ff */
[----:B------:R-:W3:Y:S01]  /*169110*/  LDL.LU R53, [R1+0x15a8] ;  /* 0x0015a80001357983 */ /* 0x000ee20000300800 */
[----:B------:R-:W-:Y:S02]  /*169120*/  LOP3.LUT R38, R38, 0xffff, RZ, 0xc0, !PT ;  /* 0x0000ffff26267812 */ /* 0x000fe400078ec0ff */
[----:B------:R-:W-:Y:S01]  /*169130*/  LOP3.LUT R39, R39, 0xffff, RZ, 0xc0, !PT ;  /* 0x0000ffff27277812 */ /* 0x000fe200078ec0ff */
[----:B------:R-:W-:Y:S01]  /*169140*/  STSM.16.M88.4 [R3], R20 ;  /* 0x0000001403007844 */ /* 0x000fe20000000200 */
[----:B------:R-:W-:-:S03]  /*169150*/  NOP ;  /* 0x0000000000007918 */ /* 0x000fc60000000000 */
[----:B------:R-:W0:Y:S01]  /*169160*/  LDS.128 R16, [R3] ;  /* 0x0000000003107984 */ /* 0x000e220000000c00 */
[----:B------:R-:W-:-:S03]  /*169170*/  PRMT R25, R50, 0x4210, R37 ;  /* 0x0000421032197816 */ /* 0x000fc60000000025 */
[----:B------:R-:W3:Y:S01]  /*169180*/  LDL.LU R50, [R1+0x15a4] ;  /* 0x0015a40001327983 */ /* 0x000ee20000300800 */
[----:B------:R-:W-:-:S03]  /*169190*/  PRMT R26, R49, 0x4210, R38 ;  /* 0x00004210311a7816 */ /* 0x000fc60000000026 */
[----:B------:R-:W3:Y:S01]  /*1691a0*/  LDL.LU R49, [R1+0x1594] ;  /* 0x0015940001317983 */ /* 0x000ee20000300800 */
[----:B------:R-:W-:-:S03]  /*1691b0*/  PRMT R27, R61, 0x4210, R39 ;  /* 0x000042103d1b7816 */ /* 0x000fc60000000027 */
[----:B------:R-:W3:Y:S01]  /*1691c0*/  LDL.LU R61, [R1+0x1590] ;  /* 0x00159000013d7983 */ /* 0x000ee20000300800 */
[----:B------:R-:W-:Y:S01]  /*1691d0*/  PRMT R24, R40, 0x4210, R36 ;  /* 0x0000421028187816 */ /* 0x000fe20000000024 */
[----:B------:R-:W-:Y:S02]  /*1691e0*/  NOP ;  /* 0x0000000000007918 */ /* 0x000fe40000000000 */
[----:B------:R-:W3:Y:S04]  /*1691f0*/  LDL.LU R40, [R1+0x1664] ;  /* 0x0016640001287983 */ /* 0x000ee80000300800 */
[----:B------:R-:W3:Y:S04]  /*169200*/  LDL.LU R41, [R1+0x1660] ;  /* 0x0016600001297983 */ /* 0x000ee80000300800 */
[----:B------:R-:W3:Y:S04]  /*169210*/  LDL.LU R42, [R1+0x1654] ;  /* 0x00165400012a7983 */ /* 0x000ee80000300800 */
[----:B------:R-:W3:Y:S04]  /*169220*/  LDL.LU R43, [R1+0x1650] ;  /* 0x00165000012b7983 */ /* 0x000ee80000300800 */
[----:B0-----:R-:W-:Y:S04]  /*169230*/  STL.64 [R1+0x8050], R16 ;  /* 0x0080501001007387 */ /* 0x001fe80000100a00 */
[----:B------:R-:W-:Y:S01]  /*169240*/  STL.64 [R1+0x8030], R18 ;  /* 0x0080301201007387 */ /* 0x000fe20000100a00 */
[----:B--2---:R-:W-:-:S02]  /*169250*/  LOP3.LUT R44, R44, 0xffff, RZ, 0xc0, !PT ;  /* 0x0000ffff2c2c7812 */ /* 0x004fc400078ec0ff */
[----:B------:R-:W-:Y:S02]  /*169260*/  LOP3.LUT R46, R51, 0xffff, RZ, 0xc0, !PT ;  /* 0x0000ffff332e7812 */ /* 0x000fe400078ec0ff */
[----:B------:R-:W2:Y:S01]  /*169270*/  LDL.LU R51, [R1+0x1f0] ;  /* 0x0001f00001337983 */ /* 0x000ea20000300800 */
[----:B------:R-:W-:-:S03]  /*169280*/  LOP3.LUT R47, R57, 0xffff, RZ, 0xc0, !PT ;  /* 0x0000ffff392f7812 */ /* 0x000fc600078ec0ff */
[----:B------:R-:W2:Y:S01]  /*169290*/  LDL.LU R57, [R1+0x1f4] ;  /* 0x0001f40001397983 */ /* 0x000ea20000300800 */
[----:B------:R-:W-:Y:S02]  /*1692a0*/  LOP3.LUT R45, R45, 0xffff, RZ, 0xc0, !PT ;  /* 0x0000ffff2d2d7812 */ /* 0x000fe400078ec0ff */
[----:B------:R-:W-:Y:S02]  /*1692b0*/  PRMT R28, R48, 0x4210, R44 ;  /* 0x00004210301c7816 */ /* 0x000fe4000000002c */
[----:B------:R-:W2:Y:S01]  /*1692c0*/  LDL.LU R48, [R1+0x1fc] ;  /* 0x0001fc0001307983 */ /* 0x000ea20000300800 */
[----:B------:R-:W-:Y:S02]  /*1692d0*/  PRMT R29, R31, 0x4210, R45 ;  /* 0x000042101f1d7816 */ /* 0x000fe4000000002d */
[----:B----4-:R-:W-:Y:S02]  /*1692e0*/  PRMT R31, R60, 0x4210, R47 ;  /* 0x000042103c1f7816 */ /* 0x010fe4000000002f */
[----:B------:R-:W4:Y:S04]  /*1692f0*/  LDL.LU R60, [R1+0x200] ;  /* 0x00020000013c7983 */ /* 0x000f280000300800 */
[----:B------:R-:W-:Y:S01]  /*169300*/  STSM.16.M88.4 [R3], R24 ;  /* 0x0000001803007844 */ /* 0x000fe20000000200 */
[----:B------:R-:W-:-:S03]  /*169310*/  NOP ;  /* 0x0000000000007918 */ /* 0x000fc60000000000 */
[----:B------:R-:W0:Y:S01]  /*169320*/  LDS.128 R20, [R3] ;  /* 0x0000000003147984 */ /* 0x000e220000000c00 */
[----:B---3--:R-:W-:Y:S02]  /*169330*/  LOP3.LUT R9, R53, 0xffff, RZ, 0xc0, !PT ;  /* 0x0000ffff35097812 */ /* 0x008fe400078ec0ff */
[----:B------:R-:W-:Y:S01]  /*169340*/  PRMT R30, R30, 0x4210, R46 ;  /* 0x000042101e1e7816 */ /* 0x000fe2000000002e */
[----:B------:R-:W-:Y:S01]  /*169350*/  NOP ;  /* 0x0000000000007918 */ /* 0x000fe20000000000 */
[----:B------:R-:W-:Y:S02]  /*169360*/  LOP3.LUT R8, R50, 0xffff, RZ, 0xc0, !PT ;  /* 0x0000ffff32087812 */ /* 0x000fe400078ec0ff */
[----:B------:R-:W-:Y:S02]  /*169370*/  LOP3.LUT R7, R49, 0xffff, RZ, 0xc0, !PT ;  /* 0x0000ffff31077812 */ /* 0x000fe400078ec0ff */
[----:B------:R-:W-:Y:S01]  /*169380*/  LOP3.LUT R6, R61, 0xffff, RZ, 0xc0, !PT ;  /* 0x0000ffff3d067812 */ /* 0x000fe200078ec0ff */
[----:B------:R-:W-:Y:S01]  /*169390*/  STSM.16.M88.4 [R3], R28 ;  /* 0x0000001c03007844 */ /* 0x000fe20000000200 */
[----:B------:R-:W-:-:S03]  /*1693a0*/  NOP ;  /* 0x0000000000007918 */ /* 0x000fc60000000000 */
[----:B------:R-:W1:Y:S04]  /*1693b0*/  LDS.128 R24, [R3] ;  /* 0x0000000003187984 */ /* 0x000e680000000c00 */
[----:B0-----:R-:W-:Y:S04]  /*1693c0*/  STL.64 [R1+0x8058], R20 ;  /* 0x0080581401007387 */ /* 0x001fe80000100a00 */
[----:B------:R-:W-:Y:S04]  /*1693d0*/  STL.64 [R1+0x8038], R22 ;  /* 0x0080381601007387 */ /* 0x000fe80000100a00 */
[----:B------:R-:W3:Y:S04]  /*1693e0*/  LDL.LU R53, [R1+0x204] ;  /* 0x0002040001357983 */ /* 0x000ee80000300800 */
[----:B------:R-:W3:Y:S04]  /*1693f0*/  LDL.LU R50, [R1+0x208] ;  /* 0x0002080001327983 */ /* 0x000ee80000300800 */
[----:B------:R-:W3:Y:S04]  /*169400*/  LDL.LU R49, [R1+0x20c] ;  /* 0x00020c0001317983 */ /* 0x000ee80000300800 */
[----:B------:R-:W3:Y:S04]  /*169410*/  LDL.LU R61, [R1+0x1e8] ;  /* 0x0001e800013d7983 */ /* 0x000ee80000300800 */
[----:B-1----:R-:W-:Y:S04]  /*169420*/  STL.64 [R1+0x8060], R24 ;  /* 0x0080601801007387 */ /* 0x002fe80000100a00 */
[----:B------:R-:W-:Y:S01]  /*169430*/  STL.64 [R1+0x8048], R26 ;  /* 0x0080481a01007387 */ /* 0x000fe20000100a00 */
[----:B--2---:R-:W-:-:S03]  /*169440*/  PRMT R32, R51, 0x5210, R32 ;  /* 0x0000521033207816 */ /* 0x004fc60000000020 */
[----:B------:R-:W2:Y:S01]  /*169450*/  LDL.LU R59, [R1+0x210] ;  /* 0x00021000013b7983 */ /* 0x000ea20000300800 */
[----:B------:R-:W-:-:S03]  /*169460*/  PRMT R33, R57, 0x5210, R33 ;  /* 0x0000521039217816 */ /* 0x000fc60000000021 */
[----:B------:R-:W2:Y:S01]  /*169470*/  LDL.LU R55, [R1+0x214] ;  /* 0x0002140001377983 */ /* 0x000ea20000300800 */
[----:B------:R-:W-:-:S03]  /*169480*/  PRMT R34, R48, 0x5210, R34 ;  /* 0x0000521030227816 */ /* 0x000fc60000000022 */
[----:B------:R-:W2:Y:S01]  /*169490*/  LDL.LU R52, [R1+0x218] ;  /* 0x0002180001347983 */ /* 0x000ea20000300800 */
[----:B------:R-:W-:Y:S01]  /*1694a0*/  PRMT R40, R40, 0x4210, R9 ;  /* 0x0000421028287816 */ /* 0x000fe20000000009 */
[----:B------:R-:W-:Y:S02]  /*1694b0*/  NOP ;  /* 0x0000000000007918 */ /* 0x000fe40000000000 */
[----:B------:R-:W2:Y:S04]  /*1694c0*/  LDL.LU R51, [R1+0x1ec] ;  /* 0x0001ec0001337983 */ /* 0x000ea80000300800 */
[----:B------:R-:W2:Y:S04]  /*1694d0*/  LDL.LU R57, [R1+0x21c] ;  /* 0x00021c0001397983 */ /* 0x000ea80000300800 */
[----:B------:R-:W2:Y:S01]  /*1694e0*/  LDL.LU R48, [R1+0x220] ;  /* 0x0002200001307983 */ /* 0x000ea20000300800 */
[----:B----4-:R-:W-:-:S03]  /*1694f0*/  PRMT R35, R60, 0x5210, R35 ;  /* 0x000052103c237816 */ /* 0x010fc60000000023 */
[----:B------:R-:W4:Y:S01]  /*169500*/  LDL.LU R60, [R1+0x224] ;  /* 0x00022400013c7983 */ /* 0x000f220000300800 */
[----:B------:R-:W-:Y:S02]  /*169510*/  PRMT R41, R41, 0x4210, R8 ;  /* 0x0000421029297816 */ /* 0x000fe40000000008 */
[----:B------:R-:W-:Y:S02]  /*169520*/  PRMT R42, R42, 0x4210, R7 ;  /* 0x000042102a2a7816 */ /* 0x000fe40000000007 */
[----:B------:R-:W-:-:S05]  /*169530*/  PRMT R43, R43, 0x4210, R6 ;  /* 0x000042102b2b7816 */ /* 0x000fca0000000006 */
[----:B------:R-:W-:Y:S01]  /*169540*/  STSM.16.M88.4 [R3], R40 ;  /* 0x0000002803007844 */ /* 0x000fe20000000200 */
[----:B------:R-:W-:-:S03]  /*169550*/  NOP ;  /* 0x0000000000007918 */ /* 0x000fc60000000000 */
[----:B------:R-:W0:Y:S01]  /*169560*/  LDS.128 R28, [R3] ;  /* 0x00000000031c7984 */ /* 0x000e220000000c00 */
[----:B------:R-:W-:-:S03]  /*169570*/  NOP ;  /* 0x0000000000007918 */ /* 0x000fc60000000000 */
[----:B0-----:R-:W-:Y:S04]  /*169580*/  STL.64 [R1+0x8078], R30 ;  /* 0x0080781e01007387 */ /* 0x001fe80000100a00 */
[----:B------:R-:W-:Y:S01]  /*169590*/  STL.64 [R1+0x8140], R28 ;  /* 0x0081401c01007387 */ /* 0x000fe20000100a00 */
[----:B---3--:R-:W-:-:S03]  /*1695a0*/  PRMT R36, R53, 0x5210, R36 ;  /* 0x0000521035247816 */ /* 0x008fc60000000024 */
[----:B------:R-:W3:Y:S01]  /*1695b0*/  LDL.LU R4, [R1+0x2adc] ;  /* 0x002adc0001047983 */ /* 0x000ee20000300800 */
[----:B------:R-:W-:-:S03]  /*1695c0*/  PRMT R37, R50, 0x5210, R37 ;  /* 0x0000521032257816 */ /* 0x000fc60000000025 */
[----:B------:R-:W3:Y:S01]  /*1695d0*/  LDL.LU R5, [R1+0x2ad8] ;  /* 0x002ad80001057983 */ /* 0x000ee20000300800 */
[----:B------:R-:W-:-:S03]  /*1695e0*/  PRMT R38, R49, 0x5210, R38 ;  /* 0x0000521031267816 */ /* 0x000fc60000000026 */
[----:B------:R-:W3:Y:S01]  /*1695f0*/  LDL.LU R58, [R1+0x2ad4] ;  /* 0x002ad400013a7983 */ /* 0x000ee20000300800 */
[----:B------:R-:W-:-:S03]  /*169600*/  PRMT R39, R61, 0x5210, R39 ;  /* 0x000052103d277816 */ /* 0x000fc60000000027 */
[----:B------:R-:W3:Y:S04]  /*169610*/  LDL.LU R54, [R1+0x2ad0] ;  /* 0x002ad00001367983 */ /* 0x000ee80000300800 */
[----:B------:R-:W3:Y:S04]  /*169620*/  LDL.LU R53, [R1+0x168c] ;  /* 0x00168c0001357983 */ /* 0x000ee80000300800 */
[----:B------:R-:W3:Y:S04]  /*169630*/  LDL.LU R50, [R1+0x1688] ;  /* 0x0016880001327983 */ /* 0x000ee80000300800 */
[----:B------:R-:W3:Y:S04]  /*169640*/  LDL.LU R49, [R1+0x167c] ;  /* 0x00167c0001317983 */ /* 0x000ee80000300800 */
[----:B------:R-:W3:Y:S01]  /*169650*/  LDL.LU R61, [R1+0x1678] ;  /* 0x00167800013d7983 */ /* 0x000ee20000300800 */
[----:B--2---:R-:W-:-:S02]  /*169660*/  PRMT R40, R59, 0x5210, R44 ;  /* 0x000052103b287816 */ /* 0x004fc4000000002c */
[----:B------:R-:W-:Y:S02]  /*169670*/  PRMT R41, R55, 0x5210, R45 ;  /* 0x0000521037297816 */ /* 0x000fe4000000002d */
[----:B------:R-:W-:Y:S02]  /*169680*/  PRMT R42, R52, 0x5210, R46 ;  /* 0x00005210342a7816 */ /* 0x000fe4000000002e */
[----:B------:R-:W-:Y:S02]  /*169690*/  PRMT R43, R51, 0x5210, R47 ;  /* 0x00005210332b7816 */ /* 0x000fe4000000002f */
[----:B------:R-:W2:Y:S01]  /*1696a0*/  LDL.LU R51, [R1+0x2a84] ;  /* 0x002a840001337983 */ /* 0x000ea20000300800 */
[----:B------:R-:W-:Y:S02]  /*1696b0*/  PRMT R47, R2, 0x5210, R6 ;  /* 0x00005210022f7816 */ /* 0x000fe40000000006 */
[----:B------:R-:W-:Y:S02]  /*1696c0*/  PRMT R44, R57, 0x5210, R9 ;  /* 0x00005210392c7816 */ /* 0x000fe40000000009 */
[----:B------:R-:W2:Y:S01]  /*1696d0*/  LDL.LU R57, [R1+0x2a80] ;  /* 0x002a800001397983 */ /* 0x000ea20000300800 */
[----:B------:R-:W-:-:S03]  /*1696e0*/  PRMT R45, R48, 0x5210, R8 ;  /* 0x00005210302d7816 */ /* 0x000fc60000000008 */
[----:B------:R-:W2:Y:S04]  /*1696f0*/  LDL.LU R2, [R1+0x8148] ;  /* 0x0081480001027983 */ /* 0x000ea80000300800 */
[----:B------:R-:W2:Y:S04]  /*169700*/  LDL.LU R59, [R1+0x2a74] ;  /* 0x002a7400013b7983 */ /* 0x000ea80000300800 */
[----:B------:R-:W2:Y:S04]  /*169710*/  LDL.LU R55, [R1+0x2a70] ;  /* 0x002a700001377983 */ /* 0x000ea80000300800 */
[----:B------:R-:W2:Y:S04]  /*169720*/  LDL.LU R52, [R1+0x16bc] ;  /* 0x0016bc0001347983 */ /* 0x000ea80000300800 */
[----:B------:R-:W2:Y:S01]  /*169730*/  LDL.LU R48, [R1+0x16a4] ;  /* 0x0016a40001307983 */ /* 0x000ea20000300800 */
[----:B----4-:R-:W-:-:S03]  /*169740*/  PRMT R46, R60, 0x5210, R7 ;  /* 0x000052103c2e7816 */ /* 0x010fc60000000007 */
[----:B------:R-:W4:Y:S04]  /*169750*/  LDL.LU R60, [R1+0x169c] ;  /* 0x00169c00013c7983 */ /* 0x000f280000300800 */
[----:B------:R-:W-:Y:S01]  /*169760*/  STSM.16.M88.4 [R3], R32 ;  /* 0x0000002003007844 */ /* 0x000fe20000000200 */
[----:B------:R-:W-:-:S03]  /*169770*/  NOP ;  /* 0x0000000000007918 */ /* 0x000fc60000000000 */
[----:B------:R-:W-:Y:S01]  /*169780*/  LDS.128 R32, [R3] ;  /* 0x0000000003207984 */ /* 0x000fe20000000c00 */
[----:B------:R-:W-:Y:S01]  /*169790*/  NOP ;  /* 0x0000000000007918 */ /* 0x000fe20000000000 */
[----:B---3--:R-:W-:Y:S02]  /*1697a0*/  LOP3.LUT R20, R4, 0xffff, RZ, 0xc0, !PT ;  /* 0x0000ffff04147812 */ /* 0x008fe400078ec0ff */
[----:B------:R-:W3:Y:S01]  /*1697b0*/  LDL.LU R4, [R1+0x29fc] ;  /* 0x0029fc0001047983 */ /* 0x000ee20000300800 */
[----:B------:R-:W-:Y:S02]  /*1697c0*/  LOP3.LUT R21, R5, 0xffff, RZ, 0xc0, !PT ;  /* 0x0000ffff05157812 */ /* 0x000fe400078ec0ff */
[----:B------:R-:W-:Y:S02]  /*1697d0*/  LOP3.LUT R19, R58, 0xffff, RZ, 0xc0, !PT ;  /* 0x0000ffff3a137812 */ /* 0x000fe400078ec0ff */
[----:B------:R-:W-:Y:S02]  /*1697e0*/  LOP3.LUT R18, R54, 0xffff, RZ, 0xc0, !PT ;  /* 0x0000ffff36127812 */ /* 0x000fe400078ec0ff */
[----:B------:R-:W-:-:S02]  /*1697f0*/  PRMT R8, R53, 0x4210, R20 ;  /* 0x0000421035087816 */ /* 0x000fc40000000014 */
[----:B------:R-:W3:Y:S01]  /*169800*/  LDL.LU R53, [R1+0x29f8] ;  /* 0x0029f80001357983 */ /* 0x000ee20000300800 */
[----:B------:R-:W-:-:S03]  /*169810*/  PRMT R9, R50, 0x4210, R21 ;  /* 0x0000421032097816 */ /* 0x000fc60000000015 */
[----:B------:R-:W3:Y:S01]  /*169820*/  LDL.LU R50, [R1+0x29d8] ;  /* 0x0029d80001327983 */ /* 0x000ee20000300800 */
[----:B------:R-:W-:-:S03]  /*169830*/  PRMT R10, R49, 0x4210, R19 ;  /* 0x00004210310a7816 */ /* 0x000fc60000000013 */
[----:B------:R-:W3:Y:S01]  /*169840*/  LDL.LU R49, [R1+0x165c] ;  /* 0x00165c0001317983 */ /* 0x000ee20000300800 */
[----:B------:R-:W-:-:S03]  /*169850*/  PRMT R11, R61, 0x4210, R18 ;  /* 0x000042103d0b7816 */ /* 0x000fc60000000012 */
[----:B------:R-:W3:Y:S04]  /*169860*/  LDL.LU R61, [R1+0x16e0] ;  /* 0x0016e000013d7983 */ /* 0x000ee80000300800 */
[----:B------:R-:W-:Y:S01]  /*169870*/  STSM.16.M88.4 [R3], R36 ;  /* 0x0000002403007844 */ /* 0x000fe20000000200 */
[----:B------:R-:W-:-:S03]  /*169880*/  NOP ;  /* 0x0000000000007918 */ /* 0x000fc60000000000 */
[----:B------:R-:W-:Y:S01]  /*169890*/  LDS.128 R36, [R3] ;  /* 0x0000000003247984 */ /* 0x000fe20000000c00 */
[----:B------:R-:W-:-:S03]  /*1698a0*/  NOP ;  /* 0x0000000000007918 */ /* 0x000fc60000000000 */
[----:B------:R-:W-:Y:S01]  /*1698b0*/  STSM.16.M88.4 [R3], R40 ;  /* 0x0000002803007844 */ /* 0x000fe20000000200 */
[----:B------:R-:W-:-:S03]  /*1698c0*/  NOP ;  /* 0x0000000000007918 */ /* 0x000fc60000000000 */
[----:B------:R-:W-:Y:S01]  /*1698d0*/  LDS.128 R40, [R3] ;  /* 0x0000000003287984 */ /* 0x000fe20000000c00 */
[----:B------:R-:W-:-:S03]  /*1698e0*/  NOP ;  /* 0x0000000000007918 */ /* 0x000fc60000000000 */
[----:B------:R-:W-:Y:S01]  /*1698f0*/  STSM.16.M88.4 [R3], R44 ;  /* 0x0000002c03007844 */ /* 0x000fe20000000200 */
[----:B------:R-:W-:Y:S01]  /*169900*/  NOP ;  /* 0x0000000000007918 */ /* 0x000fe20000000000 */
[----:B--2---:R-:W-:Y:S02]  /*169910*/  LOP3.LUT R17, R57, 0xffff, RZ, 0xc0, !PT ;  /* 0x0000ffff39117812 */ /* 0x004fe400078ec0ff */
[----:B------:R-:W-:Y:S01]  /*169920*/  LDS.128 R44, [R3] ;  /* 0x00000000032c7984 */ /* 0x000fe20000000c00 */
[----:B------:R-:W-:Y:S01]  /*169930*/  NOP ;  /* 0x0000000000007918 */ /* 0x000fe20000000000 */
[----:B------:R-:W-:Y:S02]  /*169940*/  LOP3.LUT R16, R51, 0xffff, RZ, 0xc0, !PT ;  /* 0x0000ffff33107812 */ /* 0x000fe400078ec0ff */
[----:B------:R-:W2:Y:S01]  /*169950*/  LDL.LU R54, [R1+0x16c8] ;  /* 0x0016c80001367983 */ /* 0x000ea20000300800 */
[----:B------:R-:W-:-:S03]  /*169960*/  LOP3.LUT R15, R59, 0xffff, RZ, 0xc0, !PT ;  /* 0x0000ffff3b0f7812 */ /* 0x000fc600078ec0ff */
[----:B------:R0:W-:Y:S01]  /*169970*/  STSM.16.M88.4 [R3], R8 ;  /* 0x0000000803007844 */ /* 0x0001e20000000200 */
[----:B------:R-:W-:-:S03]  /*169980*/  NOP ;  /* 0x0000000000007918 */ /* 0x000fc60000000000 */
[----:B------:R-:W2:Y:S04]  /*169990*/  LDL.LU R51, [R1+0x16c4] ;  /* 0x0016c40001337983 */ /* 0x000ea80000300800 */
[----:B------:R-:W2:Y:S04]  /*1699a0*/  LDL.LU R57, [R1+0x16b8] ;  /* 0x0016b80001397983 */ /* 0x000ea80000300800 */
[----:B------:R-:W1:Y:S01]  /*1699b0*/  LDS.128 R24, [R3] ;  /* 0x0000000003187984 */ /* 0x000e620000000c00 */
[----:B0-----:R-:W-:-:S03]  /*1699c0*/  PRMT R9, R48, 0x4210, R17 ;  /* 0x0000421030097816 */ /* 0x001fc60000000011 */
[----:B------:R-:W2:Y:S04]  /*1699d0*/  LDL.LU R48, [R1+0x15d4] ;  /* 0x0015d40001307983 */ /* 0x000ea80000300800 */
[----:B------:R-:W2:Y:S04]  /*1699e0*/  LDL.LU R6, [R1+0x15d0] ;  /* 0x0015d00001067983 */ /* 0x000ea80000300800 */
[----:B------:R-:W2:Y:S04]  /*1699f0*/  LDL.LU R5, [R1+0x15c0] ;  /* 0x0015c00001057983 */ /* 0x000ea80000300800 */
[----:B------:R-:W2:Y:S01]  /*169a00*/  LDL.LU R58, [R1+0x15bc] ;  /* 0x0015bc00013a7983 */ /* 0x000ea20000300800 */
[----:B----4-:R-:W-:-:S03]  /*169a10*/  PRMT R10, R60, 0x4210, R15 ;  /* 0x000042103c0a7816 */ /* 0x010fc6000000000f */
[----:B------:R-:W4:Y:S01]  /*169a20*/  LDL.LU R60, [R1+0x16f8] ;  /* 0x0016f800013c7983 */ /* 0x000f220000300800 */
[----:B------:R-:W-:-:S03]  /*169a30*/  LOP3.LUT R7, R55, 0xffff, RZ, 0xc0, !PT ;  /* 0x0000ffff37077812 */ /* 0x000fc600078ec0ff */
[----:B-1----:R-:W-:Y:S01]  /*169a40*/  STL [R1+0x284], R25 ;  /* 0x0002841901007387 */ /* 0x002fe20000100800 */
[----:B------:R-:W-:-:S03]  /*169a50*/  PRMT R8, R52, 0x4210, R16 ;  /* 0x0000421034087816 */ /* 0x000fc60000000010 */
[----:B------:R-:W-:Y:S04]  /*169a60*/  STL.64 [R1+0x288], R26 ;  /* 0x0002881a01007387 */ /* 0x000fe80000100a00 */
[----:B------:R-:W4:Y:S04]  /*169a70*/  LDL.LU R59, [R1+0x16ec] ;  /* 0x0016ec00013b7983 */ /* 0x000f280000300800 */
[----:B------:R-:W4:Y:S04]  /*169a80*/  LDL.LU R55, [R1+0x16e4] ;  /* 0x0016e40001377983 */ /* 0x000f280000300800 */
[----:B------:R-:W4:Y:S01]  /*169a90*/  LDL.LU R52, [R1+0x16d8] ;  /* 0x0016d80001347983 */ /* 0x000f220000300800 */
[----:B------:R-:W-:Y:S01]  /*169aa0*/  PRMT R11, R2, 0x4210, R7 ;  /* 0x00004210020b7816 */ /* 0x000fe20000000007 */
[----:B------:R-:W-:-:S04]  /*169ab0*/  NOP ;  /* 0x0000000000007918 */ /* 0x000fc80000000000 */
[----:B------:R0:W-:Y:S01]  /*169ac0*/  STSM.16.M88.4 [R3], R8 ;  /* 0x0000000803007844 */ /* 0x0001e20000000200 */
[----:B------:R-:W-:Y:S01]  /*169ad0*/  IMAD.MOV.U32 R2, RZ, RZ, R24 ;  /* 0x000000ffff027224 */ /* 0x000fe200078e0018 */
[----:B------:R-:W-:Y:S02]  /*169ae0*/  NOP ;  /* 0x0000000000007918 */ /* 0x000fe40000000000 */
[----:B------:R-:W1:Y:S01]  /*169af0*/  LDS.128 R28, [R3] ;  /* 0x00000000031c7984 */ /* 0x000e620000000c00 */
[----:B---3--:R-:W-:Y:S02]  /*169b00*/  LOP3.LUT R4, R4, 0xffff, RZ, 0xc0, !PT ;  /* 0x0000ffff04047812 */ /* 0x008fe400078ec0ff */
[----:B------:R-:W-:Y:S02]  /*169b10*/  LOP3.LUT R14, R53, 0xffff, RZ, 0xc0, !PT ;  /* 0x0000ffff350e7812 */ /* 0x000fe400078ec0ff */
[----:B------:R-:W3:Y:S01]  /*169b20*/  LDL.LU R53, [R1+0x244] ;  /* 0x0002440001357983 */ /* 0x000ee20000300800 */
[----:B0-----:R-:W-:-:S03]  /*169b30*/  LOP3.LUT R11, R50, 0xffff, RZ, 0xc0, !PT ;  /* 0x0000ffff320b7812 */ /* 0x001fc600078ec0ff */
[----:B------:R-:W3:Y:S01]  /*169b40*/  LDL.LU R50, [R1+0x248] ;  /* 0x0002480001327983 */ /* 0x000ee20000300800 */
[----:B------:R-:W-:-:S03]  /*169b50*/  LOP3.LUT R10, R49, 0xffff, RZ, 0xc0, !PT ;  /* 0x0000ffff310a7812 */ /* 0x000fc600078ec0ff */
[----:B------:R-:W3:Y:S01]  /*169b60*/  LDL.LU R49, [R1+0x24c] ;  /* 0x00024c0001317983 */ /* 0x000ee20000300800 */
[----:B------:R-:W-:-:S03]  /*169b70*/  PRMT R24, R61, 0x4210, R4 ;  /* 0x000042103d187816 */ /* 0x000fc60000000004 */
[----:B------:R-:W3:Y:S04]  /*169b80*/  LDL.LU R61, [R1+0x250] ;  /* 0x00025000013d7983 */ /* 0x000ee80000300800 */
[----:B-1----:R-:W-:Y:S04]  /*169b90*/  STL.64 [R1+0x270], R28 ;  /* 0x0002701c01007387 */ /* 0x002fe80000100a00 */
[----:B------:R-:W-:Y:S01]  /*169ba0*/  STL.64 [R1+0x278], R30 ;  /* 0x0002781e01007387 */ /* 0x000fe20000100a00 */
[----:B------:R-:W-:Y:S01]  /*169bb0*/  NOP ;  /* 0x0000000000007918 */ /* 0x000fe20000000000 */
[----:B--2---:R-:W-:-:S02]  /*169bc0*/  PRMT R25, R54, 0x4210, R14 ;  /* 0x0000421036197816 */ /* 0x004fc4000000000e */
[----:B------:R-:W2:Y:S01]  /*169bd0*/  LDL.LU R54, [R1+0x254] ;  /* 0x0002540001367983 */ /* 0x000ea20000300800 */
[----:B------:R-:W-:-:S03]  /*169be0*/  PRMT R26, R51, 0x4210, R11 ;  /* 0x00004210331a7816 */ /* 0x000fc6000000000b */
[----:B------:R-:W2:Y:S01]  /*169bf0*/  LDL.LU R51, [R1+0x258] ;  /* 0x0002580001337983 */ /* 0x000ea20000300800 */
[----:B------:R-:W-:-:S03]  /*169c00*/  PRMT R27, R57, 0x4210, R10 ;  /* 0x00004210391b7816 */ /* 0x000fc6000000000a */
[----:B------:R-:W2:Y:S01]  /*169c10*/  LDL.LU R57, [R1+0x25c] ;  /* 0x00025c0001397983 */ /* 0x000ea20000300800 */
[----:B------:R-:W-:-:S03]  /*169c20*/  LOP3.LUT R8, R48, 0xffff, RZ, 0xc0, !PT ;  /* 0x0000ffff30087812 */ /* 0x000fc600078ec0ff */
[----:B------:R-:W2:Y:S04]  /*169c30*/  LDL.LU R48, [R1+0x228] ;  /* 0x0002280001307983 */ /* 0x000ea80000300800 */
[----:B------:R4:W-:Y:S01]  /*169c40*/  STSM.16.M88.4 [R3], R24 ;  /* 0x0000001803007844 */ /* 0x0009e20000000200 */
[----:B------:R-:W-:-:S03]  /*169c50*/  NOP ;  /* 0x0000000000007918 */ /* 0x000fc60000000000 */
[----:B------:R-:W0:Y:S01]  /*169c60*/  LDS.128 R28, [R3] ;  /* 0x00000000031c7984 */ /* 0x000e220000000c00 */
[----:B----4-:R-:W-:-:S03]  /*169c70*/  PRMT R24, R60, 0x4210, R8 ;  /* 0x000042103c187816 */ /* 0x010fc60000000008 */
[----:B------:R-:W4:Y:S01]  /*169c80*/  LDL.LU R60, [R1+0x260] ;  /* 0x00026000013c7983 */ /* 0x000f220000300800 */
[----:B------:R-:W-:Y:S02]  /*169c90*/  LOP3.LUT R9, R6, 0xffff, RZ, 0xc0, !PT ;  /* 0x0000ffff06097812 */ /* 0x000fe400078ec0ff */
[----:B------:R-:W-:Y:S01]  /*169ca0*/  LOP3.LUT R6, R5, 0xffff, RZ, 0xc0, !PT ;  /* 0x0000ffff05067812 */ /* 0x000fe200078ec0ff */
[----:B0-----:R-:W-:Y:S01]  /*169cb0*/  STL.64 [R1+0x230], R28 ;  /* 0x0002301c01007387 */ /* 0x001fe20000100a00 */
[----:B------:R-:W-:-:S03]  /*169cc0*/  LOP3.LUT R5, R58, 0xffff, RZ, 0xc0, !PT ;  /* 0x0000ffff3a057812 */ /* 0x000fc600078ec0ff */
[----:B------:R-:W-:Y:S01]  /*169cd0*/  STL.64 [R1+0x238], R30 ;  /* 0x0002381e01007387 */ /* 0x000fe20000100a00 */
[----:B------:R-:W-:Y:S01]  /*169ce0*/  NOP ;  /* 0x0000000000007918 */ /* 0x000fe20000000000 */
[----:B------:R-:W-:Y:S02]  /*169cf0*/  PRMT R26, R55, 0x4210, R6 ;  /* 0x00004210371a7816 */ /* 0x000fe40000000006 */
[----:B------:R-:W4:Y:S01]  /*169d00*/  LDL.LU R58, [R1+0x264] ;  /* 0x00026400013a7983 */ /* 0x000f220000300800 */
[----:B------:R-:W-:-:S03]  /*169d10*/  PRMT R27, R52, 0x4210, R5 ;  /* 0x00004210341b7816 */ /* 0x000fc60000000005 */
[----:B------:R-:W4:Y:S04]  /*169d20*/  LDL.LU R55, [R1+0x268] ;  /* 0x0002680001377983 */ /* 0x000f280000300800 */
[----:B------:R-:W4:Y:S01]  /*169d30*/  LDL.LU R52, [R1+0x22c] ;  /* 0x00022c0001347983 */ /* 0x000f220000300800 */
[----:B------:R-:W-:-:S05]  /*169d40*/  PRMT R25, R59, 0x4210, R9 ;  /* 0x000042103b197816 */ /* 0x000fca0000000009 */
[----:B------:R-:W-:Y:S01]  /*169d50*/  STSM.16.M88.4 [R3], R24 ;  /* 0x0000001803007844 */ /* 0x000fe20000000200 */
[----:B------:R-:W-:-:S03]  /*169d60*/  NOP ;  /* 0x0000000000007918 */ /* 0x000fc60000000000 */
[----:B------:R-:W0:Y:S01]  /*169d70*/  LDS.128 R24, [R3] ;  /* 0x0000000003187984 */ /* 0x000e220000000c00 */
[----:B---3--:R-:W-:-:S03]  /*169d80*/  PRMT R20, R53, 0x5210, R20 ;  /* 0x0000521035147816 */ /* 0x008fc60000000014 */
        /* <DEDUP_REMOVED lines=8> */
[----:B------:R-:W-:Y:S01]  /*169e10*/  STSM.16.M88.4 [R3], R20 ;  /* 0x0000001403007844 */ /* 0x000fe20000000200 */
[----:B------:R-:W-:-:S03]  /*169e20*/  NOP ;  /* 0x0000000000007918 */ /* 0x000fc60000000000 */
[----:B------:R-:W1:Y:S04]  /*169e30*/  LDS.128 R20, [R3] ;  /* 0x0000000003147984 */ /* 0x000e680000000c00 */
[----:B0-----:R-:W-:Y:S04]  /*169e40*/  STL.64 [R1+0x2f0], R24 ;  /* 0x0002f01801007387 */ /* 0x001fe80000100a00 */
[----:B------:R-:W-:Y:S01]  /*169e50*/  STL.64 [R1+0x2f8], R26 ;  /* 0x0002f81a01007387 */ /* 0x000fe20000100a00 */
[----:B------:R-:W-:Y:S01]  /*169e60*/  NOP ;  /* 0x0000000000007918 */ /* 0x000fe20000000000 */
[----:B--2---:R-:W-:-:S02]  /*169e70*/  PRMT R16, R54, 0x5210, R16 ;  /* 0x0000521036107816 */ /* 0x004fc40000000010 */
[----:B------:R-:W-:Y:S02]  /*169e80*/  PRMT R17, R51, 0x5210, R17 ;  /* 0x0000521033117816 */ /* 0x000fe40000000011 */
[----:B------:R-:W-:Y:S01]  /*169e90*/  PRMT R18, R57, 0x5210, R15 ;  /* 0x0000521039127816 */ /* 0x000fe2000000000f */
[----:B-1----:R-:W-:Y:S01]  /*169ea0*/  STL.64 [R1+0x2e0], R20 ;  /* 0x0002e01401007387 */ /* 0x002fe20000100a00 */
[----:B------:R-:W-:-:S03]  /*169eb0*/  PRMT R19, R48, 0x5210, R7 ;  /* 0x0000521030137816 */ /* 0x000fc60000000007 */
[----:B------:R-:W-:Y:S04]  /*169ec0*/  STL.64 [R1+0x2e8], R22 ;  /* 0x0002e81601007387 */ /* 0x000fe80000100a00 */
[----:B------:R4:W-:Y:S01]  /*169ed0*/  STSM.16.M88.4 [R3], R16 ;  /* 0x0000001003007844 */ /* 0x0009e20000000200 */
[----:B------:R-:W-:-:S03]  /*169ee0*/  NOP ;  /* 0x0000000000007918 */ /* 0x000fc60000000000 */
[----:B------:R-:W2:Y:S04]  /*169ef0*/  LDL.LU R7, [R1+0x2af0] ;  /* 0x002af00001077983 */ /* 0x000ea80000300800 */
[----:B------:R-:W0:Y:S01]  /*169f00*/  LDS.128 R20, [R3] ;  /* 0x0000000003147984 */ /* 0x000e220000000c00 */
[----:B----4-:R-:W-:-:S03]  /*169f10*/  PRMT R16, R60, 0x5210, R4 ;  /* 0x000052103c107816 */ /* 0x010fc60000000004 */
[----:B------:R-:W4:Y:S04]  /*169f20*/  LDL.LU R4, [R1+0x2aec] ;  /* 0x002aec0001047983 */ /* 0x000f280000300800 */
[----:B------:R-:W4:Y:S04]  /*169f30*/  LDL.LU R59, [R1+0x2ae8] ;  /* 0x002ae800013b7983 */ /* 0x000f280000300800 */
[----:B------:R-:W4:Y:S04]  /*169f40*/  LDL.LU R54, [R1+0x2ae0] ;  /* 0x002ae00001367983 */ /* 0x000f280000300800 */
[----:B------:R-:W4:Y:S04]  /*169f50*/  LDL.LU R51, [R1+0x1718] ;  /* 0x0017180001337983 */ /* 0x000f280000300800 */
[----:B------:R-:W4:Y:S04]  /*169f60*/  LDL.LU R57, [R1+0x1714] ;  /* 0x0017140001397983 */ /* 0x000f280000300800 */
[----:B------:R-:W4:Y:S04]  /*169f70*/  LDL.LU R48, [R1+0x170c] ;  /* 0x00170c0001307983 */ /* 0x000f280000300800 */
[----:B------:R-:W4:Y:S01]  /*169f80*/  LDL.LU R60, [R1+0x1710] ;  /* 0x00171000013c7983 */ /* 0x000f220000300800 */
[----:B------:R-:W-:-:S02]  /*169f90*/  PRMT R17, R58, 0x5210, R14 ;  /* 0x000052103a117816 */ /* 0x000fc4000000000e */
[----:B------:R-:W-:Y:S02]  /*169fa0*/  PRMT R18, R55, 0x5210, R11 ;  /* 0x0000521037127816 */ /* 0x000fe4000000000b */
[----:B------:R-:W-:Y:S01]  /*169fb0*/  PRMT R19, R52, 0x5210, R10 ;  /* 0x0000521034137816 */ /* 0x000fe2000000000a */
[----:B------:R-:W-:-:S04]  /*169fc0*/  NOP ;  /* 0x0000000000007918 */ /* 0x000fc80000000000 */
[----:B------:R-:W-:Y:S01]  /*169fd0*/  STSM.16.M88.4 [R3], R16 ;  /* 0x0000001003007844 */ /* 0x000fe20000000200 */
[----:B------:R-:W-:-:S03]  /*169fe0*/  NOP ;  /* 0x0000000000007918 */ /* 0x000fc60000000000 */
[----:B------:R-:W1:Y:S04]  /*169ff0*/  LDS.128 R16, [R3] ;  /* 0x0000000003107984 */ /* 0x000e680000000c00 */
[----:B0-----:R2:W-:Y:S04]  /*16a000*/  STL.64 [R1+0x2d0], R20 ;  /* 0x0002d01401007387 */ /* 0x0015e80000100a00 */
[----:B------:R-:W-:Y:S04]  /*16a010*/  STL.64 [R1+0x2d8], R22 ;  /* 0x0002d81601007387 */ /* 0x000fe80000100a00 */
[----:B------:R-:W4:Y:S01]  /*16a020*/  LDL.LU R52, [R1+0x2aa4] ;  /* 0x002aa40001347983 */ /* 0x000f220000300800 */
[----:B---3--:R-:W-:-:S02]  /*16a030*/  PRMT R8, R53, 0x5210, R8 ;  /* 0x0000521035087816 */ /* 0x008fc40000000008 */
[----:B------:R-:W-:Y:S02]  /*16a040*/  PRMT R9, R50, 0x5210, R9 ;  /* 0x0000521032097816 */ /* 0x000fe40000000009 */
[----:B------:R-:W-:Y:S02]  /*16a050*/  PRMT R10, R49, 0x5210, R6 ;  /* 0x00005210310a7816 */ /* 0x000fe40000000006 */
[----:B------:R-:W-:Y:S01]  /*16a060*/  PRMT R11, R61, 0x5210, R5 ;  /* 0x000052103d0b7816 */ /* 0x000fe20000000005 */
[----:B------:R-:W-:Y:S01]  /*16a070*/  NOP ;  /* 0x0000000000007918 */ /* 0x000fe20000000000 */
[----:B------:R-:W3:Y:S04]  /*16a080*/  LDL.LU R5, [R1+0x2aa0] ;  /* 0x002aa00001057983 */ /* 0x000ee80000300800 */
[----:B------:R-:W3:Y:S04]  /*16a090*/  LDL.LU R58, [R1+0x2a94] ;  /* 0x002a9400013a7983 */ /* 0x000ee80000300800 */
[----:B------:R-:W3:Y:S04]  /*16a0a0*/  LDL.LU R55, [R1+0x2a90] ;  /* 0x002a900001377983 */ /* 0x000ee80000300800 */
[----:B------:R-:W3:Y:S04]  /*16a0b0*/  LDL.LU R49, [R1+0x1728] ;  /* 0x0017280001317983 */ /* 0x000ee80000300800 */
[----:B------:R-:W3:Y:S04]  /*16a0c0*/  LDL.LU R53, [R1+0x1724] ;  /* 0x0017240001357983 */ /* 0x000ee80000300800 */
[----:B------:R-:W3:Y:S04]  /*16a0d0*/  LDL.LU R50, [R1+0x1720] ;  /* 0x0017200001327983 */ /* 0x000ee80000300800 */
[----:B-1----:R-:W-:Y:S04]  /*16a0e0*/  STL.64 [R1+0x2c0], R16 ;  /* 0x0002c01001007387 */ /* 0x002fe80000100a00 */
[----:B------:R0:W-:Y:S04]  /*16a0f0*/  STL.64 [R1+0x2c8], R18 ;  /* 0x0002c81201007387 */ /* 0x0001e80000100a00 */
[----:B------:R-:W3:Y:S04]  /*16a100*/  LDL.LU R61, [R1+0x310] ;  /* 0x00031000013d7983 */ /* 0x000ee80000300800 */
[----:B------:R1:W-:Y:S01]  /*16a110*/  STSM.16.M88.4 [R3], R8 ;  /* 0x0000000803007844 */ /* 0x0003e20000000200 */
[----:B------:R-:W-:-:S03]  /*16a120*/  NOP ;  /* 0x0000000000007918 */ /* 0x000fc60000000000 */
[----:B------:R-:W0:Y:S01]  /*16a130*/  LDS.128 R24, [R3] ;  /* 0x0000000003187984 */ /* 0x000e220000000c00 */
[----:B--2---:R-:W-:Y:S02]  /*16a140*/  LOP3.LUT R20, R7, 0xffff, RZ, 0xc0, !PT ;  /* 0x0000ffff07147812 */ /* 0x004fe400078ec0ff */
[----:B----4-:R-:W-:Y:S02]  /*16a150*/  LOP3.LUT R21, R4, 0xffff, RZ, 0xc0, !PT ;  /* 0x0000ffff04157812 */ /* 0x010fe400078ec0ff */
[----:B------:R-:W2:Y:S01]  /*16a160*/  LDL.LU R4, [R1+0x2a34] ;  /* 0x002a340001047983 */ /* 0x000ea20000300800 */
[----:B0-----:R-:W-:Y:S02]  /*16a170*/  LOP3.LUT R19, R59, 0xffff, RZ, 0xc0, !PT ;  /* 0x0000ffff3b137812 */ /* 0x001fe400078ec0ff */
[----:B------:R-:W-:Y:S02]  /*16a180*/  LOP3.LUT R18, R54, 0xffff, RZ, 0xc0, !PT ;  /* 0x0000ffff36127812 */ /* 0x000fe400078ec0ff */
[----:B-1----:R-:W-:-:S02]  /*16a190*/  PRMT R8, R51, 0x4210, R20 ;  /* 0x0000421033087816 */ /* 0x002fc40000000014 */
[----:B------:R-:W4:Y:S01]  /*16a1a0*/  LDL.LU R51, [R1+0x2a30] ;  /* 0x002a300001337983 */ /* 0x000f220000300800 */
[----:B------:R-:W-:-:S03]  /*16a1b0*/  PRMT R9, R57, 0x4210, R21 ;  /* 0x0000421039097816 */ /* 0x000fc60000000015 */
[----:B------:R-:W4:Y:S01]  /*16a1c0*/  LDL.LU R57, [R1+0x2a24] ;  /* 0x002a240001397983 */ /* 0x000f220000300800 */
[----:B------:R-:W-:-:S03]  /*16a1d0*/  PRMT R10, R48, 0x4210, R19 ;  /* 0x00004210300a7816 */ /* 0x000fc60000000013 */
[----:B------:R-:W4:Y:S01]  /*16a1e0*/  LDL.LU R48, [R1+0x2a20] ;  /* 0x002a200001307983 */ /* 0x000f220000300800 */
[----:B------:R-:W-:Y:S01]  /*16a1f0*/  PRMT R11, R60, 0x4210, R18 ;  /* 0x000042103c0b7816 */ /* 0x000fe20000000012 */
[----:B------:R-:W-:Y:S02]  /*16a200*/  NOP ;  /* 0x0000000000007918 */ /* 0x000fe40000000000 */
[----:B------:R-:W-:Y:S04]  /*16a210*/  STL.64 [R1+0x220], R24 ;  /* 0x0002201801007387 */ /* 0x000fe80000100a00 */
[----:B------:R-:W-:Y:S04]  /*16a220*/  STL.64 [R1+0x228], R26 ;  /* 0x0002281a01007387 */ /* 0x000fe80000100a00 */
[----:B------:R-:W4:Y:S04]  /*16a230*/  LDL.LU R60, [R1+0x1738] ;  /* 0x00173800013c7983 */ /* 0x000f280000300800 */
[----:B------:R-:W4:Y:S04]  /*16a240*/  LDL.LU R59, [R1+0x1730] ;  /* 0x00173000013b7983 */ /* 0x000f280000300800 */
[----:B------:R0:W-:Y:S01]  /*16a250*/  STSM.16.M88.4 [R3], R8 ;  /* 0x0000000803007844 */ /* 0x0001e20000000200 */
[----:B------:R-:W-:-:S03]  /*16a260*/  NOP ;  /* 0x0000000000007918 */ /* 0x000fc60000000000 */
[----:B------:R-:W4:Y:S01]  /*16a270*/  LDL.LU R54, [R1+0x172c] ;  /* 0x00172c0001367983 */ /* 0x000f220000300800 */
[----:B------:R-:W-:-:S03]  /*16a280*/  LOP3.LUT R16, R52, 0xffff, RZ, 0xc0, !PT ;  /* 0x0000ffff34107812 */ /* 0x000fc600078ec0ff */
[----:B------:R-:W4:Y:S04]  /*16a290*/  LDL.LU R52, [R1+0x314] ;  /* 0x0003140001347983 */ /* 0x000f280000300800 */
[----:B------:R-:W1:Y:S01]  /*16a2a0*/  LDS.128 R24, [R3] ;  /* 0x0000000003187984 */ /* 0x000e620000000c00 */
[----:B---3--:R-:W-:Y:S02]  /*16a2b0*/  LOP3.LUT R17, R5, 0xffff, RZ, 0xc0, !PT ;  /* 0x0000ffff05117812 */ /* 0x008fe400078ec0ff */
[----:B------:R-:W-:Y:S02]  /*16a2c0*/  LOP3.LUT R15, R58, 0xffff, RZ, 0xc0, !PT ;  /* 0x0000ffff3a0f7812 */ /* 0x000fe400078ec0ff */
[----:B------:R-:W-:Y:S02]  /*16a2d0*/  LOP3.LUT R5, R55, 0xffff, RZ, 0xc0, !PT ;  /* 0x0000ffff37057812 */ /* 0x000fe400078ec0ff */
[----:B0-----:R-:W-:-:S02]  /*16a2e0*/  PRMT R8, R49, 0x4210, R16 ;  /* 0x0000421031087816 */ /* 0x001fc40000000010 */
[----:B------:R-:W3:Y:S04]  /*16a2f0*/  LDL.LU R49, [R1+0x15fc] ;  /* 0x0015fc0001317983 */ /* 0x000ee80000300800 */
[----:B------:R-:W3:Y:S04]  /*16a300*/  LDL.LU R6, [R1+0x15f8] ;  /* 0x0015f80001067983 */ /* 0x000ee80000300800 */
[----:B------:R-:W3:Y:S04]  /*16a310*/  LDL.LU R7, [R1+0x15e8] ;  /* 0x0015e80001077983 */ /* 0x000ee80000300800 */
[----:B------:R-:W3:Y:S01]  /*16a320*/  LDL.LU R58, [R1+0x15e4] ;  /* 0x0015e400013a7983 */ /* 0x000ee20000300800 */
[----:B------:R-:W-:-:S03]  /*16a330*/  PRMT R11, R61, 0x4210, R5 ;  /* 0x000042103d0b7816 */ /* 0x000fc60000000005 */
[----:B------:R-:W3:Y:S01]  /*16a340*/  LDL.LU R61, [R1+0x1744] ;  /* 0x00174400013d7983 */ /* 0x000ee20000300800 */
[----:B------:R-:W-:Y:S02]  /*16a350*/  PRMT R9, R53, 0x4210, R17 ;  /* 0x0000421035097816 */ /* 0x000fe40000000011 */
[----:B------:R-:W-:Y:S01]  /*16a360*/  PRMT R10, R50, 0x4210, R15 ;  /* 0x00004210320a7816 */ /* 0x000fe2000000000f */
[----:B------:R-:W3:Y:S01]  /*16a370*/  LDL.LU R55, [R1+0x1740] ;  /* 0x0017400001377983 */ /* 0x000ee20000300800 */
[----:B------:R-:W-:-:S03]  /*16a380*/  NOP ;  /* 0x0000000000007918 */ /* 0x000fc60000000000 */
[----:B------:R-:W3:Y:S04]  /*16a390*/  LDL.LU R53, [R1+0x173c] ;  /* 0x00173c0001357983 */ /* 0x000ee80000300800 */
[----:B-1----:R-:W-:Y:S04]  /*16a3a0*/  STL.64 [R1+0x260], R24 ;  /* 0x0002601801007387 */ /* 0x002fe80000100a00 */
[----:B------:R-:W-:Y:S04]  /*16a3b0*/  STL.64 [R1+0x268], R26 ;  /* 0x0002681a01007387 */ /* 0x000fe80000100a00 */
[----:B------:R-:W3:Y:S04]  /*16a3c0*/  LDL.LU R50, [R1+0x1734] ;  /* 0x0017340001327983 */ /* 0x000ee80000300800 */
[----:B------:R0:W-:Y:S01]  /*16a3d0*/  STSM.16.M88.4 [R3], R8 ;  /* 0x0000000803007844 */ /* 0x0001e20000000200 */
[----:B------:R-:W-:-:S03]  /*16a3e0*/  NOP ;  /* 0x0000000000007918 */ /* 0x000fc60000000000 */
[----:B------:R-:W1:Y:S01]  /*16a3f0*/  LDS.128 R28, [R3] ;  /* 0x00000000031c7984 */ /* 0x000e620000000c00 */
[----:B--2---:R-:W-:Y:S02]  /*16a400*/  LOP3.LUT R4, R4, 0xffff, RZ, 0xc0, !PT ;  /* 0x0000ffff04047812 */ /* 0x004fe400078ec0ff */
[----:B----4-:R-:W-:Y:S02]  /*16a410*/  LOP3.LUT R14, R51, 0xffff, RZ, 0xc0, !PT ;  /* 0x0000ffff330e7812 */ /* 0x010fe400078ec0ff */
[----:B------:R-:W2:Y:S01]  /*16a420*/  LDL.LU R51, [R1+0x2a4] ;  /* 0x0002a40001337983 */ /* 0x000ea20000300800 */
[----:B0-----:R-:W-:-:S03]  /*16a430*/  LOP3.LUT R11, R57, 0xffff, RZ, 0xc0, !PT ;  /* 0x0000ffff390b7812 */ /* 0x001fc600078ec0ff */
[----:B------:R-:W4:Y:S01]  /*16a440*/  LDL.LU R57, [R1+0x2a8] ;  /* 0x0002a80001397983 */ /* 0x000f220000300800 */
[----:B------:R-:W-:-:S03]  /*16a450*/  LOP3.LUT R10, R48, 0xffff, RZ, 0xc0, !PT ;  /* 0x0000ffff300a7812 */ /* 0x000fc600078ec0ff */
[----:B------:R-:W4:Y:S01]  /*16a460*/  LDL.LU R48, [R1+0x2ac] ;  /* 0x0002ac0001307983 */ /* 0x000f220000300800 */
[----:B------:R-:W-:-:S03]  /*16a470*/  PRMT R24, R60, 0x4210, R4 ;  /* 0x000042103c187816 */ /* 0x000fc60000000004 */
[----:B------:R-:W4:Y:S01]  /*16a480*/  LDL.LU R60, [R1+0x2b0] ;  /* 0x0002b000013c7983 */ /* 0x000f220000300800 */
[----:B------:R-:W-:-:S03]  /*16a490*/  PRMT R25, R59, 0x4210, R14 ;  /* 0x000042103b197816 */ /* 0x000fc6000000000e */
[----:B-1----:R-:W-:Y:S04]  /*16a4a0*/  STL.64 [R1+0x250], R28 ;  /* 0x0002501c01007387 */ /* 0x002fe80000100a00 */
[----:B------:R-:W-:Y:S01]  /*16a4b0*/  STL.64 [R1+0x258], R30 ;  /* 0x0002581e01007387 */ /* 0x000fe20000100a00 */
[----:B------:R-:W-:Y:S01]  /*16a4c0*/  NOP ;  /* 0x0000000000007918 */ /* 0x000fe20000000000 */
[----:B------:R-:W-:Y:S02]  /*16a4d0*/  PRMT R26, R54, 0x4210, R11 ;  /* 0x00004210361a7816 */ /* 0x000fe4000000000b */
[----:B------:R-:W4:Y:S01]  /*16a4e0*/  LDL.LU R59, [R1+0x2b4] ;  /* 0x0002b400013b7983 */ /* 0x000f220000300800 */
[----:B------:R-:W-:-:S03]  /*16a4f0*/  PRMT R27, R52, 0x4210, R10 ;  /* 0x00004210341b7816 */ /* 0x000fc6000000000a */
[----:B------:R-:W4:Y:S04]  /*16a500*/  LDL.LU R54, [R1+0x2b8] ;  /* 0x0002b80001367983 */ /* 0x000f280000300800 */
[----:B------:R-:W4:Y:S04]  /*16a510*/  LDL.LU R52, [R1+0x2bc] ;  /* 0x0002bc0001347983 */ /* 0x000f280000300800 */
[----:B------:R0:W-:Y:S01]  /*16a520*/  STSM.16.M88.4 [R3], R24 ;  /* 0x0000001803007844 */ /* 0x0001e20000000200 */
[----:B------:R-:W-:-:S03]  /*16a530*/  NOP ;  /* 0x0000000000007918 */ /* 0x000fc60000000000 */
[----:B------:R-:W1:Y:S01]  /*16a540*/  LDS.128 R28, [R3] ;  /* 0x00000000031c7984 */ /* 0x000e620000000c00 */
[----:B---3--:R-:W-:-:S03]  /*16a550*/  LOP3.LUT R8, R49, 0xffff, RZ, 0xc0, !PT ;  /* 0x0000ffff31087812 */ /* 0x008fc600078ec0ff */
[----:B------:R-:W3:Y:S01]  /*16a560*/  LDL.LU R49, [R1+0x298] ;  /* 0x0002980001317983 */ /* 0x000ee20000300800 */
[----:B0-----:R-:W-:-:S03]  /*16a570*/  PRMT R24, R61, 0x4210, R8 ;  /* 0x000042103d187816 */ /* 0x001fc60000000008 */
[----:B------:R-:W3:Y:S01]  /*16a580*/  LDL.LU R61, [R1+0x300] ;  /* 0x00030000013d7983 */ /* 0x000ee20000300800 */
[----:B------:R-:W-:Y:S02]  /*16a590*/  LOP3.LUT R9, R6, 0xffff, RZ, 0xc0, !PT ;  /* 0x0000ffff06097812 */ /* 0x000fe400078ec0ff */
[----:B------:R-:W-:Y:S01]  /*16a5a0*/  LOP3.LUT R7, R7, 0xffff, RZ, 0xc0, !PT ;  /* 0x0000ffff07077812 */ /* 0x000fe200078ec0ff */
[----:B-1----:R-:W-:Y:S01]  /*16a5b0*/  STL.64 [R1+0x210], R28 ;  /* 0x0002101c01007387 */ /* 0x002fe20000100a00 */
[----:B------:R-:W-:Y:S02]  /*16a5c0*/  LOP3.LUT R6, R58, 0xffff, RZ, 0xc0, !PT ;  /* 0x0000ffff3a067812 */ /* 0x000fe400078ec0ff */
[----:B------:R-:W-:Y:S01]  /*16a5d0*/  PRMT R25, R55, 0x4210, R9 ;  /* 0x0000421037197816 */ /* 0x000fe20000000009 */
[----:B------:R-:W-:Y:S01]  /*16a5e0*/  STL.64 [R1+0x218], R30 ;  /* 0x0002181e01007387 */ /* 0x000fe20000100a00 */
[----:B------:R-:W-:Y:S01]  /*16a5f0*/  PRMT R26, R53, 0x4210, R7 ;  /* 0x00004210351a7816 */ /* 0x000fe20000000007 */
[----:B------:R-:W-:-:S02]  /*16a600*/  NOP ;  /* 0x0000000000007918 */ /* 0x000fc40000000000 */
[----:B------:R-:W3:Y:S04]  /*16a610*/  LDL.LU R55, [R1+0x304] ;  /* 0x0003040001377983 */ /* 0x000ee80000300800 */
[----:B------:R-:W3:Y:S01]  /*16a620*/  LDL.LU R53, [R1+0x308] ;  /* 0x0003080001357983 */ /* 0x000ee20000300800 */
[----:B------:R-:W-:-:S03]  /*16a630*/  PRMT R27, R50, 0x4210, R6 ;  /* 0x00004210321b7816 */ /* 0x000fc60000000006 */
[----:B------:R-:W3:Y:S01]  /*16a640*/  LDL.LU R50, [R1+0x29c] ;  /* 0x00029c0001327983 */ /* 0x000ee20000300800 */
[----:B--2---:R-:W-:-:S03]  /*16a650*/  PRMT R20, R51, 0x5210, R20 ;  /* 0x0000521033147816 */ /* 0x004fc60000000014 */
[----:B------:R-:W2:Y:S01]  /*16a660*/  LDL.LU R51, [R1+0x30c] ;  /* 0x00030c0001337983 */ /* 0x000ea20000300800 */
[----:B----4-:R-:W-:-:S03]  /*16a670*/  PRMT R21, R57, 0x5210, R21 ;  /* 0x0000521039157816 */ /* 0x010fc60000000015 */
[----:B------:R-:W4:Y:S01]  /*16a680*/  LDL.LU R57, [R1+0x358] ;  /* 0x0003580001397983 */ /* 0x000f220000300800 */
[----:B------:R-:W-:-:S03]  /*16a690*/  PRMT R22, R48, 0x5210, R19 ;  /* 0x0000521030167816 */ /* 0x000fc60000000013 */
[----:B------:R-:W2:Y:S01]  /*16a6a0*/  LDL.LU R48, [R1+0x1460] ;  /* 0x0014600001307983 */ /* 0x000ea20000300800 */
[----:B------:R-:W-:-:S03]  /*16a6b0*/  PRMT R23, R60, 0x5210, R18 ;  /* 0x000052103c177816 */ /* 0x000fc60000000012 */
[----:B------:R-:W4:Y:S04]  /*16a6c0*/  LDL.LU R60, [R1+0x2a0] ;  /* 0x0002a000013c7983 */ /* 0x000f280000300800 */
[----:B------:R-:W-:Y:S01]  /*16a6d0*/  STSM.16.M88.4 [R3], R24 ;  /* 0x0000001803007844 */ /* 0x000fe20000000200 */
[----:B------:R-:W-:-:S03]  /*16a6e0*/  NOP ;  /* 0x0000000000007918 */ /* 0x000fc60000000000 */
[----:B------:R-:W0:Y:S01]  /*16a6f0*/  LDS.128 R24, [R3] ;  /* 0x0000000003187984 */ /* 0x000e220000000c00 */
[----:B------:R-:W-:-:S03]  /*16a700*/  NOP ;  /* 0x0000000000007918 */ /* 0x000fc60000000000 */
[----:B------:R-:W-:Y:S01]  /*16a710*/  STSM.16.M88.4 [R3], R20 ;  /* 0x0000001403007844 */ /* 0x000fe20000000200 */
[----:B------:R-:W-:-:S03]  /*16a720*/  NOP ;  /* 0x0000000000007918 */ /* 0x000fc60000000000 */
[----:B------:R-:W1:Y:S01]  /*16a730*/  LDS.128 R20, [R3] ;  /* 0x0000000003147984 */ /* 0x000e620000000c00 */
[----:B------:R-:W-:Y:S02]  /*16a740*/  PRMT R16, R59, 0x5210, R16 ;  /* 0x000052103b107816 */ /* 0x000fe40000000010 */
[----:B------:R-:W-:Y:S02]  /*16a750*/  PRMT R17, R54, 0x5210, R17 ;  /* 0x0000521036117816 */ /* 0x000fe40000000011 */
[----:B------:R-:W-:Y:S01]  /*16a760*/  PRMT R18, R52, 0x5210, R15 ;  /* 0x0000521034127816 */ /* 0x000fe2000000000f */
[----:B0-----:R-:W-:Y:S04]  /*16a770*/  STL.64 [R1+0x330], R24 ;  /* 0x0003301801007387 */ /* 0x001fe80000100a00 */
[----:B------:R-:W-:Y:S04]  /*16a780*/  STL.64 [R1+0x338], R26 ;  /* 0x0003381a01007387 */ /* 0x000fe80000100a00 */
[----:B-1----:R-:W-:Y:S04]  /*16a790*/  STL.64 [R1+0x320], R20 ;  /* 0x0003201401007387 */ /* 0x002fe80000100a00 */
[----:B------:R-:W-:Y:S01]  /*16a7a0*/  STL.64 [R1+0x328], R22 ;  /* 0x0003281601007387 */ /* 0x000fe20000100a00 */
[----:B------:R-:W-:Y:S01]  /*16a7b0*/  NOP ;  /* 0x0000000000007918 */ /* 0x000fe20000000000 */
[----:B---3--:R-:W-:-:S05]  /*16a7c0*/  PRMT R19, R49, 0x5210, R5 ;  /* 0x0000521031137816 */ /* 0x008fca0000000005 */
[----:B------:R0:W-:Y:S01]  /*16a7d0*/  STSM.16.M88.4 [R3], R16 ;  /* 0x0000001003007844 */ /* 0x0001e20000000200 */
[----:B------:R-:W-:-:S03]  /*16a7e0*/  NOP ;  /* 0x0000000000007918 */ /* 0x000fc60000000000 */
[----:B------:R-:W1:Y:S01]  /*16a7f0*/  LDS.128 R20, [R3] ;  /* 0x0000000003147984 */ /* 0x000e620000000c00 */
[----:B0-----:R-:W-:-:S03]  /*16a800*/  PRMT R16, R61, 0x5210, R4 ;  /* 0x000052103d107816 */ /* 0x001fc60000000004 */
        /* <DEDUP_REMOVED lines=8> */
[----:B------:R-:W-:-:S03]  /*16a890*/  PRMT R19, R50, 0x5210, R10 ;  /* 0x0000521032137816 */ /* 0x000fc6000000000a */
[----:B-1----:R-:W-:Y:S01]  /*16a8a0*/  STL.64 [R1+0x310], R20 ;  /* 0x0003101401007387 */ /* 0x002fe20000100a00 */
[----:B------:R-:W-:-:S03]  /*16a8b0*/  PRMT R17, R55, 0x5210, R14 ;  /* 0x0000521037117816 */ /* 0x000fc6000000000e */
[----:B------:R-:W-:Y:S01]  /*16a8c0*/  STL.64 [R1+0x318], R22 ;  /* 0x0003181601007387 */ /* 0x000fe20000100a00 */
[----:B------:R-:W-:Y:S01]  /*16a8d0*/  PRMT R18, R53, 0x5210, R11 ;  /* 0x0000521035127816 */ /* 0x000fe2000000000b */
[----:B------:R-:W-:Y:S01]  /*16a8e0*/  NOP ;  /* 0x0000000000007918 */ /* 0x000fe20000000000 */
[----:B--2---:R-:W-:Y:S02]  /*16a8f0*/  PRMT R10, R48, 0x5210, R7 ;  /* 0x00005210300a7816 */ /* 0x004fe40000000007 */
[----:B------:R-:W2:Y:S04]  /*16a900*/  LDL.LU R7, [R1+0x2ac4] ;  /* 0x002ac40001077983 */ /* 0x000ea80000300800 */
[----:B------:R-:W2:Y:S04]  /*16a910*/  LDL.LU R55, [R1+0x2ac0] ;  /* 0x002ac00001377983 */ /* 0x000ea80000300800 */
[----:B------:R-:W2:Y:S04]  /*16a920*/  LDL.LU R53, [R1+0x2ab4] ;  /* 0x002ab40001357983 */ /* 0x000ea80000300800 */
[----:B------:R-:W2:Y:S01]  /*16a930*/  LDL.LU R50, [R1+0x2ab0] ;  /* 0x002ab00001327983 */ /* 0x000ea20000300800 */
[----:B----4-:R-:W-:-:S03]  /*16a940*/  PRMT R11, R60, 0x5210, R6 ;  /* 0x000052103c0b7816 */ /* 0x010fc60000000006 */
[----:B------:R-:W4:Y:S01]  /*16a950*/  LDL.LU R60, [R1+0x1760] ;  /* 0x00176000013c7983 */ /* 0x000f220000300800 */
[----:B------:R-:W-:-:S03]  /*16a960*/  PRMT R8, R51, 0x5210, R8 ;  /* 0x0000521033087816 */ /* 0x000fc60000000008 */
[----:B------:R-:W4:Y:S04]  /*16a970*/  LDL.LU R51, [R1+0x175c] ;  /* 0x00175c0001337983 */ /* 0x000f280000300800 */
[----:B------:R-:W-:Y:S01]  /*16a980*/  STSM.16.M88.4 [R3], R16 ;  /* 0x0000001003007844 */ /* 0x000fe20000000200 */
[----:B------:R-:W-:-:S03]  /*16a990*/  NOP ;  /* 0x0000000000007918 */ /* 0x000fc60000000000 */
[----:B------:R-:W0:Y:S01]  /*16a9a0*/  LDS.128 R16, [R3] ;  /* 0x0000000003107984 */ /* 0x000e220000000c00 */
[----:B------:R-:W-:Y:S01]  /*16a9b0*/  PRMT R9, R57, 0x5210, R9 ;  /* 0x0000521039097816 */ /* 0x000fe20000000009 */
[----:B------:R-:W-:Y:S02]  /*16a9c0*/  NOP ;  /* 0x0000000000007918 */ /* 0x000fe40000000000 */
[----:B------:R-:W4:Y:S04]  /*16a9d0*/  LDL.LU R57, [R1+0x1758] ;  /* 0x0017580001397983 */ /* 0x000f280000300800 */
[----:B------:R1:W-:Y:S01]  /*16a9e0*/  STSM.16.M88.4 [R3], R8 ;  /* 0x0000000803007844 */ /* 0x0003e20000000200 */
[----:B------:R-:W-:-:S03]  /*16a9f0*/  NOP ;  /* 0x0000000000007918 */ /* 0x000fc60000000000 */
[----:B------:R-:W1:Y:S04]  /*16aa00*/  LDS.128 R28, [R3] ;  /* 0x00000000031c7984 */ /* 0x000e680000000c00 */
[----:B0-----:R-:W-:Y:S04]  /*16aa10*/  STL.64 [R1+0x300], R16 ;  /* 0x0003001001007387 */ /* 0x001fe80000100a00 */
[----:B------:R0:W-:Y:S04]  /*16aa20*/  STL.64 [R1+0x308], R18 ;  /* 0x0003081201007387 */ /* 0x0001e80000100a00 */
[----:B------:R-:W4:Y:S01]  /*16aa30*/  LDL.LU R48, [R1+0x1498] ;  /* 0x0014980001307983 */ /* 0x000f220000300800 */
[----:B---3--:R-:W-:-:S02]  /*16aa40*/  LOP3.LUT R22, R58, 0xffff, RZ, 0xc0, !PT ;  /* 0x0000ffff3a167812 */ /* 0x008fc400078ec0ff */
[----:B-1----:R-:W-:Y:S02]  /*16aa50*/  LOP3.LUT R11, R4, 0xffff, RZ, 0xc0, !PT ;  /* 0x0000ffff040b7812 */ /* 0x002fe400078ec0ff */
[----:B0-----:R-:W-:Y:S02]  /*16aa60*/  LOP3.LUT R19, R59, 0xffff, RZ, 0xc0, !PT ;  /* 0x0000ffff3b137812 */ /* 0x001fe400078ec0ff */
[----:B------:R-:W-:Y:S02]  /*16aa70*/  PRMT R26, R49, 0x4210, R22 ;  /* 0x00004210311a7816 */ /* 0x000fe40000000016 */
[----:B------:R-:W3:Y:S01]  /*16aa80*/  LDL.LU R49, [R1+0x2a64] ;  /* 0x002a640001317983 */ /* 0x000ee20000300800 */
[----:B------:R-:W-:-:S03]  /*16aa90*/  LOP3.LUT R23, R5, 0xffff, RZ, 0xc0, !PT ;  /* 0x0000ffff05177812 */ /* 0x000fc600078ec0ff */
[----:B------:R-:W3:Y:S01]  /*16aaa0*/  LDL.LU R4, [R1+0x2a60] ;  /* 0x002a600001047983 */ /* 0x000ee20000300800 */
[----:B------:R-:W-:-:S03]  /*16aab0*/  PRMT R27, R61, 0x4210, R19 ;  /* 0x000042103d1b7816 */ /* 0x000fc60000000013 */
[----:B------:R-:W3:Y:S04]  /*16aac0*/  LDL.LU R5, [R1+0x2a54] ;  /* 0x002a540001057983 */ /* 0x000ee80000300800 */
[----:B------:R-:W3:Y:S04]  /*16aad0*/  LDL.LU R58, [R1+0x2a50] ;  /* 0x002a5000013a7983 */ /* 0x000ee80000300800 */
[----:B------:R-:W3:Y:S04]  /*16aae0*/  LDL.LU R61, [R1+0x176c] ;  /* 0x00176c00013d7983 */ /* 0x000ee80000300800 */
[----:B------:R-:W3:Y:S01]  /*16aaf0*/  LDL.LU R59, [R1+0x1768] ;  /* 0x00176800013b7983 */ /* 0x000ee20000300800 */
[----:B------:R-:W-:-:S03]  /*16ab00*/  PRMT R24, R54, 0x4210, R11 ;  /* 0x0000421036187816 */ /* 0x000fc6000000000b */
[----:B------:R-:W3:Y:S01]  /*16ab10*/  LDL.LU R54, [R1+0x1764] ;  /* 0x0017640001367983 */ /* 0x000ee20000300800 */
[----:B------:R-:W-:Y:S01]  /*16ab20*/  PRMT R25, R52, 0x4210, R23 ;  /* 0x0000421034197816 */ /* 0x000fe20000000017 */
[----:B------:R-:W-:Y:S02]  /*16ab30*/  NOP ;  /* 0x0000000000007918 */ /* 0x000fe40000000000 */
[----:B------:R-:W-:Y:S04]  /*16ab40*/  STL.64 [R1+0x200], R28 ;  /* 0x0002001c01007387 */ /* 0x000fe80000100a00 */
[----:B------:R-:W-:Y:S04]  /*16ab50*/  STL.64 [R1+0x208], R30 ;  /* 0x0002081e01007387 */ /* 0x000fe80000100a00 */
[----:B------:R-:W3:Y:S04]  /*16ab60*/  LDL.LU R52, [R1+0x14a0] ;  /* 0x0014a00001347983 */ /* 0x000ee80000300800 */
[----:B------:R4:W-:Y:S01]  /*16ab70*/  STSM.16.M88.4 [R3], R24 ;  /* 0x0000001803007844 */ /* 0x0009e20000000200 */
[----:B------:R-:W-:-:S03]  /*16ab80*/  NOP ;  /* 0x0000000000007918 */ /* 0x000fc60000000000 */
[----:B------:R-:W0:Y:S01]  /*16ab90*/  LDS.128 R28, [R3] ;  /* 0x00000000031c7984 */ /* 0x000e220000000c00 */
[----:B--2---:R-:W-:Y:S02]  /*16aba0*/  LOP3.LUT R16, R7, 0xffff, RZ, 0xc0, !PT ;  /* 0x0000ffff07107812 */ /* 0x004fe400078ec0ff */
[----:B------:R-:W-:Y:S02]  /*16abb0*/  LOP3.LUT R18, R53, 0xffff, RZ, 0xc0, !PT ;  /* 0x0000ffff35127812 */ /* 0x000fe400078ec0ff */
[----:B----4-:R-:W-:Y:S02]  /*16abc0*/  PRMT R24, R60, 0x4210, R16 ;  /* 0x000042103c187816 */ /* 0x010fe40000000010 */
[----:B------:R-:W2:Y:S04]  /*16abd0*/  LDL.LU R60, [R1+0x1640] ;  /* 0x00164000013c7983 */ /* 0x000ea80000300800 */
[----:B------:R-:W4:Y:S01]  /*16abe0*/  LDL.LU R53, [R1+0x163c] ;  /* 0x00163c0001357983 */ /* 0x000f220000300800 */
[----:B------:R-:W-:-:S02]  /*16abf0*/  LOP3.LUT R17, R55, 0xffff, RZ, 0xc0, !PT ;  /* 0x0000ffff37117812 */ /* 0x000fc400078ec0ff */
[----:B------:R-:W-:Y:S01]  /*16ac00*/  LOP3.LUT R15, R50, 0xffff, RZ, 0xc0, !PT ;  /* 0x0000ffff320f7812 */ /* 0x000fe200078ec0ff */
[----:B------:R-:W4:Y:S01]  /*16ac10*/  LDL.LU R55, [R1+0x1624] ;  /* 0x0016240001377983 */ /* 0x000f220000300800 */
[----:B------:R-:W-:-:S03]  /*16ac20*/  PRMT R25, R51, 0x4210, R17 ;  /* 0x0000421033197816 */ /* 0x000fc60000000011 */
[----:B------:R-:W4:Y:S04]  /*16ac30*/  LDL.LU R50, [R1+0x1620] ;  /* 0x0016200001327983 */ /* 0x000f280000300800 */
[----:B------:R-:W4:Y:S01]  /*16ac40*/  LDL.LU R51, [R1+0x177c] ;  /* 0x00177c0001337983 */ /* 0x000f220000300800 */
[----:B------:R-:W-:-:S03]  /*16ac50*/  PRMT R26, R57, 0x4210, R18 ;  /* 0x00004210391a7816 */ /* 0x000fc60000000012 */
[----:B------:R-:W4:Y:S01]  /*16ac60*/  LDL.LU R57, [R1+0x1778] ;  /* 0x0017780001397983 */ /* 0x000f220000300800 */
[----:B------:R-:W-:Y:S01]  /*16ac70*/  PRMT R27, R48, 0x4210, R15 ;  /* 0x00004210301b7816 */ /* 0x000fe2000000000f */
[----:B------:R-:W-:Y:S02]  /*16ac80*/  NOP ;  /* 0x0000000000007918 */ /* 0x000fe40000000000 */
[----:B------:R-:W4:Y:S04]  /*16ac90*/  LDL.LU R48, [R1+0x1774] ;  /* 0x0017740001307983 */ /* 0x000f280000300800 */
[----:B0-----:R-:W-:Y:S04]  /*16aca0*/  STL.64 [R1+0x2b0], R28 ;  /* 0x0002b01c01007387 */ /* 0x001fe80000100a00 */
[----:B------:R-:W-:Y:S04]  /*16acb0*/  STL.64 [R1+0x2b8], R30 ;  /* 0x0002b81e01007387 */ /* 0x000fe80000100a00 */
[----:B------:R-:W-:Y:S01]  /*16acc0*/  STSM.16.M88.4 [R3], R24 ;  /* 0x0000001803007844 */ /* 0x000fe20000000200 */
[----:B------:R-:W-:-:S03]  /*16acd0*/  NOP ;  /* 0x0000000000007918 */ /* 0x000fc60000000000 */
[----:B------:R-:W0:Y:S01]  /*16ace0*/  LDS.128 R24, [R3] ;  /* 0x0000000003187984 */ /* 0x000e220000000c00 */
[----:B---3--:R-:W-:-:S03]  /*16acf0*/  LOP3.LUT R14, R49, 0xffff, RZ, 0xc0, !PT ;  /* 0x0000ffff310e7812 */ /* 0x008fc600078ec0ff */
[----:B------:R-:W3:Y:S01]  /*16ad00*/  LDL.LU R49, [R1+0x1770] ;  /* 0x0017700001317983 */ /* 0x000ee20000300800 */
[----:B------:R-:W-:Y:S02]  /*16ad10*/  LOP3.LUT R10, R4, 0xffff, RZ, 0xc0, !PT ;  /* 0x0000ffff040a7812 */ /* 0x000fe400078ec0ff */
[----:B------:R-:W-:Y:S02]  /*16ad20*/  LOP3.LUT R9, R5, 0xffff, RZ, 0xc0, !PT ;  /* 0x0000ffff05097812 */ /* 0x000fe400078ec0ff */
[----:B------:R-:W-:Y:S02]  /*16ad30*/  LOP3.LUT R8, R58, 0xffff, RZ, 0xc0, !PT ;  /* 0x0000ffff3a087812 */ /* 0x000fe400078ec0ff */
[----:B------:R-:W-:Y:S02]  /*16ad40*/  PRMT R4, R61, 0x4210, R14 ;  /* 0x000042103d047816 */ /* 0x000fe4000000000e */
[----:B------:R-:W3:Y:S01]  /*16ad50*/  LDL.LU R61, [R1+0x1464] ;  /* 0x00146400013d7983 */ /* 0x000ee20000300800 */
[----:B------:R-:W-:-:S03]  /*16ad60*/  PRMT R5, R59, 0x4210, R10 ;  /* 0x000042103b057816 */ /* 0x000fc6000000000a */
[----:B------:R-:W3:Y:S04]  /*16ad70*/  LDL.LU R21, [R1+0x1468] ;  /* 0x0014680001157983 */ /* 0x000ee80000300800 */
[----:B------:R-:W3:Y:S04]  /*16ad80*/  LDL.LU R58, [R1+0x146c] ;  /* 0x00146c00013a7983 */ /* 0x000ee80000300800 */
[----:B------:R-:W3:Y:S01]  /*16ad90*/  LDL.LU R59, [R1+0x1470] ;  /* 0x00147000013b7983 */ /* 0x000ee20000300800 */
[----:B------:R-:W-:-:S03]  /*16ada0*/  PRMT R6, R54, 0x4210, R9 ;  /* 0x0000421036067816 */ /* 0x000fc60000000009 */
[----:B0-----:R-:W-:Y:S01]  /*16adb0*/  STL.64 [R1+0x2a0], R24 ;  /* 0x0002a01801007387 */ /* 0x001fe20000100a00 */
[----:B------:R-:W-:Y:S01]  /*16adc0*/  PRMT R7, R52, 0x4210, R8 ;  /* 0x0000421034077816 */ /* 0x000fe20000000008 */
[----:B------:R-:W-:-:S04]  /*16add0*/  NOP ;  /* 0x0000000000007918 */ /* 0x000fc80000000000 */
[----:B------:R2:W-:Y:S01]  /*16ade0*/  STSM.16.M88.4 [R3], R4 ;  /* 0x0000000403007844 */ /* 0x0005e20000000200 */
[----:B------:R-:W-:-:S03]  /*16adf0*/  NOP ;  /* 0x0000000000007918 */ /* 0x000fc60000000000 */
[----:B------:R-:W-:Y:S04]  /*16ae00*/  STL.64 [R1+0x2a8], R26 ;  /* 0x0002a81a01007387 */ /* 0x000fe80000100a00 */
[----:B------:R-:W3:Y:S04]  /*16ae10*/  LDL.LU R54, [R1+0x1474] ;  /* 0x0014740001367983 */ /* 0x000ee80000300800 */
[----:B------:R-:W0:Y:S01]  /*16ae20*/  LDS.128 R28, [R3] ;  /* 0x00000000031c7984 */ /* 0x000e220000000c00 */
[----:B--2---:R-:W-:-:S03]  /*16ae30*/  LOP3.LUT R4, R60, 0xffff, RZ, 0xc0, !PT ;  /* 0x0000ffff3c047812 */ /* 0x004fc600078ec0ff */
[----:B------:R-:W2:Y:S01]  /*16ae40*/  LDL.LU R60, [R1+0x1478] ;  /* 0x00147800013c7983 */ /* 0x000ea20000300800 */
[----:B----4-:R-:W-:-:S03]  /*16ae50*/  LOP3.LUT R5, R53, 0xffff, RZ, 0xc0, !PT ;  /* 0x0000ffff35057812 */ /* 0x010fc600078ec0ff */
[----:B------:R-:W4:Y:S04]  /*16ae60*/  LDL.LU R52, [R1+0x147c] ;  /* 0x00147c0001347983 */ /* 0x000f280000300800 */
[----:B------:R-:W4:Y:S01]  /*16ae70*/  LDL.LU R53, [R1+0x350] ;  /* 0x0003500001357983 */ /* 0x000f220000300800 */
[----:B------:R-:W-:Y:S02]  /*16ae80*/  LOP3.LUT R6, R55, 0xffff, RZ, 0xc0, !PT ;  /* 0x0000ffff37067812 */ /* 0x000fe400078ec0ff */
[----:B------:R-:W-:Y:S01]  /*16ae90*/  LOP3.LUT R7, R50, 0xffff, RZ, 0xc0, !PT ;  /* 0x0000ffff32077812 */ /* 0x000fe200078ec0ff */
[----:B------:R-:W4:Y:S01]  /*16aea0*/  LDL.LU R55, [R1+0x1480] ;  /* 0x0014800001377983 */ /* 0x000f220000300800 */
[----:B------:R-:W-:-:S03]  /*16aeb0*/  PRMT R24, R51, 0x4210, R4 ;  /* 0x0000421033187816 */ /* 0x000fc60000000004 */
[----:B------:R-:W4:Y:S04]  /*16aec0*/  LDL.LU R50, [R1+0x1484] ;  /* 0x0014840001327983 */ /* 0x000f280000300800 */
[----:B------:R-:W4:Y:S01]  /*16aed0*/  LDL.LU R51, [R1+0x1488] ;  /* 0x0014880001337983 */ /* 0x000f220000300800 */
[----:B------:R-:W-:-:S03]  /*16aee0*/  PRMT R25, R57, 0x4210, R5 ;  /* 0x0000421039197816 */ /* 0x000fc60000000005 */
[----:B------:R-:W4:Y:S04]  /*16aef0*/  LDL.LU R57, [R1+0x354] ;  /* 0x0003540001397983 */ /* 0x000f280000300800 */
[----:B0-----:R0:W-:Y:S04]  /*16af00*/  STL.64 [R1+0x290], R28 ;  /* 0x0002901c01007387 */ /* 0x0011e80000100a00 */
[----:B------:R-:W-:Y:S04]  /*16af10*/  STL.64 [R1+0x298], R30 ;  /* 0x0002981e01007387 */ /* 0x000fe80000100a00 */
[----:B0-----:R-:W4:Y:S01]  /*16af20*/  LDL.LU.64 R28, [R1+0x8140] ;  /* 0x00814000011c7983 */ /* 0x001f220000300a00 */
[----:B------:R-:W-:-:S03]  /*16af30*/  PRMT R26, R48, 0x4210, R6 ;  /* 0x00004210301a7816 */ /* 0x000fc60000000006 */
[----:B------:R-:W4:Y:S01]  /*16af40*/  LDL.LU R48, [R1+0x148c] ;  /* 0x00148c0001307983 */ /* 0x000f220000300800 */
[----:B---3--:R-:W-:Y:S01]  /*16af50*/  PRMT R27, R49, 0x4210, R7 ;  /* 0x00004210311b7816 */ /* 0x008fe20000000007 */
[----:B------:R-:W-:Y:S02]  /*16af60*/  NOP ;  /* 0x0000000000007918 */ /* 0x000fe40000000000 */
[----:B------:R-:W3:Y:S04]  /*16af70*/  LDL.LU R49, [R1+0x1490] ;  /* 0x0014900001317983 */ /* 0x000ee80000300800 */
[----:B------:R-:W-:Y:S01]  /*16af80*/  STSM.16.M88.4 [R3], R24 ;  /* 0x0000001803007844 */ /* 0x000fe20000000200 */
[----:B------:R-:W-:Y:S01]  /*16af90*/  NOP ;  /* 0x0000000000007918 */ /* 0x000fe20000000000 */
[----:B------:R-:W-:-:S02]  /*16afa0*/  PRMT R20, R61, 0x5210, R11 ;  /* 0x000052103d147816 */ /* 0x000fc4000000000b */
[----:B------:R-:W0:Y:S01]  /*16afb0*/  LDS.128 R24, [R3] ;  /* 0x0000000003187984 */ /* 0x000e220000000c00 */
[----:B------:R-:W-:-:S03]  /*16afc0*/  PRMT R21, R21, 0x5210, R23 ;  /* 0x0000521015157816 */ /* 0x000fc60000000017 */
[----:B------:R-:W3:Y:S01]  /*16afd0*/  LDL.LU R61, [R1+0x1494] ;  /* 0x00149400013d7983 */ /* 0x000ee20000300800 */
[----:B------:R-:W-:-:S03]  /*16afe0*/  PRMT R22, R58, 0x5210, R22 ;  /* 0x000052103a167816 */ /* 0x000fc60000000016 */
[----:B------:R-:W3:Y:S01]  /*16aff0*/  LDL R11, [R1+0x2ae4] ;  /* 0x002ae400010b7983 */ /* 0x000ee20000100800 */
[----:B------:R-:W-:Y:S01]  /*16b000*/  PRMT R23, R59, 0x5210, R19 ;  /* 0x000052103b177816 */ /* 0x000fe20000000013 */
[----:B------:R-:W-:-:S04]  /*16b010*/  NOP ;  /* 0x0000000000007918 */ /* 0x000fc80000000000 */
[----:B------:R-:W-:Y:S01]  /*16b020*/  STSM.16.M88.4 [R3], R20 ;  /* 0x0000001403007844 */ /* 0x000fe20000000200 */
[----:B------:R-:W-:-:S03]  /*16b030*/  NOP ;  /* 0x0000000000007918 */ /* 0x000fc60000000000 */
[----:B------:R-:W1:Y:S01]  /*16b040*/  LDS.128 R20, [R3] ;  /* 0x0000000003147984 */ /* 0x000e620000000c00 */
[----:B------:R-:W-:-:S03]  /*16b050*/  PRMT R16, R54, 0x5210, R16 ;  /* 0x0000521036107816 */ /* 0x000fc60000000010 */
[----:B0-----:R-:W-:Y:S04]  /*16b060*/  STL.64 [R1+0x1f0], R24 ;  /* 0x0001f01801007387 */ /* 0x001fe80000100a00 */
[----:B------:R-:W-:Y:S01]  /*16b070*/  STL.64 [R1+0x1f8], R26 ;  /* 0x0001f81a01007387 */ /* 0x000fe20000100a00 */
[----:B------:R-:W-:Y:S02]  /*16b080*/  PRMT R7, R0, 0x5210, R7 ;  /* 0x0000521000077816 */ /* 0x000fe40000000007 */
[----:B--2---:R-:W-:Y:S02]  /*16b090*/  PRMT R17, R60, 0x5210, R17 ;  /* 0x000052103c117816 */ /* 0x004fe40000000011 */
[----:B------:R-:W2:Y:S01]  /*16b0a0*/  LDL.LU R60, [R1+0x1c0] ;  /* 0x0001c000013c7983 */ /* 0x000ea20000300800 */
[----:B----4-:R-:W-:-:S02]  /*16b0b0*/  PRMT R18, R52, 0x5210, R18 ;  /* 0x0000521034127816 */ /* 0x010fc40000000012 */
[----:B------:R-:W-:Y:S01]  /*16b0c0*/  PRMT R19, R53, 0x5210, R15 ;  /* 0x0000521035137816 */ /* 0x000fe2000000000f */
[----:B------:R-:W-:Y:S01]  /*16b0d0*/  NOP ;  /* 0x0000000000007918 */ /* 0x000fe20000000000 */
[----:B------:R-:W4:Y:S04]  /*16b0e0*/  LDL.LU.64 R52, [R1+0x1d50] ;  /* 0x001d500001347983 */ /* 0x000f280000300a00 */
[----:B-1----:R-:W-:Y:S04]  /*16b0f0*/  STL.64 [R1+0x1e0], R20 ;  /* 0x0001e01401007387 */ /* 0x002fe80000100a00 */
[----:B------:R0:W-:Y:S04]  /*16b100*/  STSM.16.M88.4 [R3], R16 ;  /* 0x0000001003007844 */ /* 0x0001e80000000200 */
[----:B------:R-:W-:Y:S01]  /*16b110*/  STL.64 [R1+0x1e8], R22 ;  /* 0x0001e81601007387 */ /* 0x000fe20000100a00 */
[----:B------:R-:W-:-:S03]  /*16b120*/  NOP ;  /* 0x0000000000007918 */ /* 0x000fc60000000000 */
[----:B------:R-:W1:Y:S01]  /*16b130*/  LDS.128 R20, [R3] ;  /* 0x0000000003147984 */ /* 0x000e620000000c00 */
[----:B0-----:R-:W-:Y:S02]  /*16b140*/  PRMT R16, R55, 0x5210, R14 ;  /* 0x0000521037107816 */ /* 0x001fe4000000000e */
[----:B------:R-:W-:Y:S01]  /*16b150*/  PRMT R17, R50, 0x5210, R10 ;  /* 0x0000521032117816 */ /* 0x000fe2000000000a */
[----:B------:R-:W4:Y:S01]  /*16b160*/  LDL.LU.64 R54, [R1+0x1d48] ;  /* 0x001d480001367983 */ /* 0x000f220000300a00 */
[----:B------:R-:W-:-:S03]  /*16b170*/  PRMT R18, R51, 0x5210, R9 ;  /* 0x0000521033127816 */ /* 0x000fc60000000009 */
[----:B------:R-:W4:Y:S04]  /*16b180*/  LDL.LU.64 R50, [R1+0x1d40] ;  /* 0x001d400001327983 */ /* 0x000f280000300a00 */
[----:B-1----:R-:W-:Y:S04]  /*16b190*/  STL.64 [R1+0x1d0], R20 ;  /* 0x0001d01401007387 */ /* 0x002fe80000100a00 */
[----:B------:R-:W-:Y:S01]  /*16b1a0*/  STL.64 [R1+0x1d8], R22 ;  /* 0x0001d81601007387 */ /* 0x000fe20000100a00 */
[----:B------:R-:W-:Y:S01]  /*16b1b0*/  PRMT R4, R48, 0x5210, R4 ;  /* 0x0000521030047816 */ /* 0x000fe20000000004 */
[----:B------:R-:W-:-:S02]  /*16b1c0*/  NOP ;  /* 0x0000000000007918 */ /* 0x000fc40000000000 */
[----:B------:R-:W4:Y:S04]  /*16b1d0*/  LDL R25, [R1+0x3014] ;  /* 0x0030140001197983 */ /* 0x000f280000100800 */
[----:B------:R-:W4:Y:S01]  /*16b1e0*/  LDL.LU R0, [R1+0x813c] ;  /* 0x00813c0001007983 */ /* 0x000f220000300800 */
[----:B------:R-:W-:Y:S02]  /*16b1f0*/  PRMT R19, R57, 0x5210, R8 ;  /* 0x0000521039137816 */ /* 0x000fe40000000008 */
[----:B---3--:R-:W-:Y:S02]  /*16b200*/  PRMT R5, R49, 0x5210, R5 ;  /* 0x0000521031057816 */ /* 0x008fe40000000005 */
[----:B------:R-:W3:Y:S04]  /*16b210*/  LDL.LU.64 R48, [R1+0x1d38] ;  /* 0x001d380001307983 */ /* 0x000ee80000300a00 */
[----:B------:R0:W-:Y:S01]  /*16b220*/  STSM.16.M88.4 [R3], R16 ;  /* 0x0000001003007844 */ /* 0x0001e20000000200 */
[----:B------:R-:W-:-:S03]  /*16b230*/  NOP ;  /* 0x0000000000007918 */ /* 0x000fc60000000000 */
[----:B------:R-:W1:Y:S01]  /*16b240*/  LDS.128 R20, [R3] ;  /* 0x0000000003147984 */ /* 0x000e620000000c00 */
[----:B------:R-:W-:Y:S01]  /*16b250*/  PRMT R6, R61, 0x5210, R6 ;  /* 0x000052103d067816 */ /* 0x000fe20000000006 */
[----:B------:R-:W-:Y:S02]  /*16b260*/  NOP ;  /* 0x0000000000007918 */ /* 0x000fe40000000000 */
[----:B------:R-:W3:Y:S04]  /*16b270*/  LDL.LU R61, [R1+0x1b0] ;  /* 0x0001b000013d7983 */ /* 0x000ee80000300800 */
[----:B0-----:R-:W3:Y:S04]  /*16b280*/  LDL R18, [R1+0x3010] ;  /* 0x0030100001127983 */ /* 0x001ee80000100800 */
[----:B------:R0:W-:Y:S01]  /*16b290*/  STSM.16.M88.4 [R3], R4 ;  /* 0x0000000403007844 */ /* 0x0001e20000000200 */
[----:B------:R-:W-:-:S02]  /*16b2a0*/  ISETP.LT.AND P6, PT, R11, UR17, !P6 ;  /* 0x000000110b007c0c */ /* 0x000fc4000f7c1270 */
[C---:B------:R-:W-:Y:S01]  /*16b2b0*/  ISETP.LT.AND P5, PT, R11.reuse, UR27, !P5 ;  /* 0x0000001b0b007c0c */ /* 0x040fe2000efa1270 */
[----:B------:R-:W-:Y:S01]  /*16b2c0*/  VIADD R10, R11, 0x1 ;  /* 0x000000010b0a7836 */ /* 0x000fe20000000000 */
[----:B------:R-:W0:Y:S01]  /*16b2d0*/  LDCU UR17, c[0x0][0x398] ;  /* 0x00007300ff1177ac */ /* 0x000e220008000800 */
[----:B-1----:R-:W-:Y:S04]  /*16b2e0*/  STL.64 [R1+0x240], R20 ;  /* 0x0002401401007387 */ /* 0x002fe80000100a00 */
[----:B------:R-:W-:Y:S04]  /*16b2f0*/  STL.64 [R1+0x248], R22 ;  /* 0x0002481601007387 */ /* 0x000fe80000100a00 */
[----:B0-----:R-:W3:Y:S04]  /*16b300*/  LDL.LU R3, [R1+0x8138] ;  /* 0x0081380001037983 */ /* 0x001ee80000300800 */
[----:B------:R-:W3:Y:S04]  /*16b310*/  LDL.LU.64 R8, [R1+0x1d30] ;  /* 0x001d300001087983 */ /* 0x000ee80000300a00 */
[----:B------:R-:W3:Y:S01]  /*16b320*/  LDL R19, [R1+0x300c] ;  /* 0x00300c0001137983 */ /* 0x000ee20000100800 */
[----:B--2---:R-:W-:Y:S01]  /*16b330*/  PRMT R4, R60, 0x7770, RZ ;  /* 0x000077703c047816 */ /* 0x004fe200000000ff */
[----:B------:R-:W-:-:S04]  /*16b340*/  NOP ;  /* 0x0000000000007918 */ /* 0x000fc80000000000 */
[----:B----4-:R0:W-:Y:S04]  /*16b350*/  @P6 STG.E.U8 desc[UR34][R52.64], R4 ;  /* 0x0000000434006986 */ /* 0x0101e8000c101122 */
[----:B0-----:R-:W2:Y:S01]  /*16b360*/  LDL.LU.64 R52, [R1+0x1d28] ;  /* 0x001d280001347983 */ /* 0x001ea20000300a00 */
[----:B------:R-:W-:-:S03]  /*16b370*/  PRMT R4, R60, 0x7771, RZ ;  /* 0x000077713c047816 */ /* 0x000fc600000000ff */
[----:B------:R-:W4:Y:S01]  /*16b380*/  LDL R5, [R1+0x3008] ;  /* 0x0030080001057983 */ /* 0x000f220000100800 */
[----:B------:R-:W-:-:S04]  /*16b390*/  LOP3.LUT P6, RZ, R0, 0x2, RZ, 0xc0, !PT ;  /* 0x0000000200ff7812 */ /* 0x000fc800078cc0ff */
[----:B------:R-:W-:-:S13]  /*16b3a0*/  ISETP.LT.AND P6, PT, R11, UR31, !P6 ;  /* 0x0000001f0b007c0c */ /* 0x000fda000f7c1270 */
[----:B------:R0:W-:Y:S04]  /*16b3b0*/  @P6 STG.E.U8 desc[UR34][R54.64], R4 ;  /* 0x0000000436006986 */ /* 0x0001e8000c101122 */
[----:B0-----:R-:W4:Y:S01]  /*16b3c0*/  LDL.LU.64 R54, [R1+0x1d20] ;  /* 0x001d200001367983 */ /* 0x001f220000300a00 */
[----:B------:R-:W-:-:S03]  /*16b3d0*/  PRMT R4, R60, 0x7772, RZ ;  /* 0x000077723c047816 */ /* 0x000fc600000000ff */
[----:B------:R-:W4:Y:S04]  /*16b3e0*/  LDL R26, [R1+0x3004] ;  /* 0x00300400011a7983 */ /* 0x000f280000100800 */
[----:B------:R0:W-:Y:S01]  /*16b3f0*/  @P5 STG.E.U8 desc[UR34][R50.64], R4 ;  /* 0x0000000432005986 */ /* 0x0001e2000c101122 */
[----:B------:R-:W-:-:S03]  /*16b400*/  ISETP.LT.AND P5, PT, R11, UR21, !P0 ;  /* 0x000000150b007c0c */ /* 0x000fc6000c7a1270 */
[----:B------:R-:W4:Y:S01]  /*16b410*/  LDL.LU.64 R58, [R1+0x1d18] ;  /* 0x001d1800013a7983 */ /* 0x000f220000300a00 */
[----:B0-----:R-:W-:-:S03]  /*16b420*/  PRMT R4, R60, 0x7773, RZ ;  /* 0x000077733c047816 */ /* 0x001fc600000000ff */
[----:B------:R-:W4:Y:S06]  /*16b430*/  LDL.LU.64 R50, [R1+0x1d10] ;  /* 0x001d100001327983 */ /* 0x000f2c0000300a00 */
[----:B---3--:R0:W-:Y:S04]  /*16b440*/  @P5 STG.E.U8 desc[UR34][R48.64], R4 ;  /* 0x0000000430005986 */ /* 0x0081e8000c101122 */
[----:B0-----:R-:W3:Y:S01]  /*16b450*/  LDL.LU R4, [R1+0x1a0] ;  /* 0x0001a00001047983 */ /* 0x001ee20000300800 */
[----:B------:R-:W-:-:S03]  /*16b460*/  ISETP.GE.AND P5, PT, R11, UR23, PT ;  /* 0x000000170b007c0c */ /* 0x000fc6000bfa6270 */
[----:B------:R-:W3:Y:S01]  /*16b470*/  LDL R49, [R1+0x3000] ;  /* 0x0030000001317983 */ /* 0x000ee20000100800 */
[----:B------:R-:W-:Y:S01]  /*16b480*/  ISETP.LT.AND P6, PT, R25, UR12, !P5 ;  /* 0x0000000c19007c0c */ /* 0x000fe2000efc1270 */
[----:B------:R-:W0:Y:S01]  /*16b490*/  LDCU UR12, c[0x0][0x398] ;  /* 0x00007300ff0c77ac */ /* 0x000e220008000800 */
[C---:B------:R-:W-:Y:S01]  /*16b4a0*/  PRMT R6, R61.reuse, 0x7770, RZ ;  /* 0x000077703d067816 */ /* 0x040fe200000000ff */
[----:B------:R-:W3:Y:S10]  /*16b4b0*/  LDL R7, [R1+0x2ffc] ;  /* 0x002ffc0001077983 */ /* 0x000ef40000100800 */
[----:B------:R1:W-:Y:S04]  /*16b4c0*/  @P6 STG.E.U8 desc[UR34][R8.64], R6 ;  /* 0x0000000608006986 */ /* 0x0003e8000c101122 */
[----:B-1----:R-:W3:Y:S01]  /*16b4d0*/  LDL.LU.64 R8, [R1+0x1d08] ;  /* 0x001d080001087983 */ /* 0x002ee20000300a00 */
[----:B------:R-:W-:Y:S01]  /*16b4e0*/  ISETP.LT.AND P6, PT, R18, UR10, !P5 ;  /* 0x0000000a12007c0c */ /* 0x000fe2000efc1270 */
[----:B------:R-:W1:Y:S01]  /*16b4f0*/  LDCU UR10, c[0x0][0x398] ;  /* 0x00007300ff0a77ac */ /* 0x000e620008000800 */
[----:B------:R-:W-:Y:S01]  /*16b500*/  PRMT R6, R61, 0x7771, RZ ;  /* 0x000077713d067816 */ /* 0x000fe200000000ff */
[----:B------:R-:W3:Y:S04]  /*16b510*/  LDL R27, [R1+0x2ff8] ;  /* 0x002ff800011b7983 */ /* 0x000ee80000100800 */
[----:B------:R-:W3:Y:S06]  /*16b520*/  LDL.LU.64 R22, [R1+0x1d00] ;  /* 0x001d000001167983 */ /* 0x000eec0000300a00 */
[----:B--2---:R2:W-:Y:S01]  /*16b530*/  @P6 STG.E.U8 desc[UR34][R52.64], R6 ;  /* 0x0000000634006986 */ /* 0x0045e2000c101122 */
[----:B------:R-:W-:Y:S01]  /*16b540*/  ISETP.LT.AND P6, PT, R19, UR8, !P5 ;  /* 0x0000000813007c0c */ /* 0x000fe2000efc1270 */
[----:B------:R-:W0:Y:S01]  /*16b550*/  LDCU UR8, c[0x0][0x398] ;  /* 0x00007300ff0877ac */ /* 0x000e220008000800 */
[----:B--2---:R-:W-:Y:S01]  /*16b560*/  PRMT R6, R61, 0x7772, RZ ;  /* 0x000077723d067816 */ /* 0x004fe200000000ff */
[----:B------:R-:W2:Y:S10]  /*16b570*/  LDL R52, [R1+0x2ff4] ;  /* 0x002ff40001347983 */ /* 0x000eb40000100800 */
[----:B----4-:R4:W-:Y:S04]  /*16b580*/  @P6 STG.E.U8 desc[UR34][R54.64], R6 ;  /* 0x0000000636006986 */ /* 0x0109e8000c101122 */
[----:B----4-:R-:W4:Y:S04]  /*16b590*/  LDL.LU.64 R54, [R1+0x1cf8] ;  /* 0x001cf80001367983 */ /* 0x010f280000300a00 */
[----:B------:R-:W2:Y:S04]  /*16b5a0*/  LDL.LU R60, [R1+0x190] ;  /* 0x00019000013c7983 */ /* 0x000ea80000300800 */
[----:B------:R-:W2:Y:S04]  /*16b5b0*/  LDL R53, [R1+0x2ff0] ;  /* 0x002ff00001357983 */ /* 0x000ea80000100800 */
[----:B------:R-:W2:Y:S04]  /*16b5c0*/  LDL R57, [R1+0x2fec] ;  /* 0x002fec0001397983 */ /* 0x000ea80000100800 */
[----:B------:R-:W2:Y:S01]  /*16b5d0*/  LDL.LU.64 R20, [R1+0x1cf0] ;  /* 0x001cf00001147983 */ /* 0x000ea20000300a00 */
[----:B------:R-:W-:Y:S01]  /*16b5e0*/  ISETP.LT.AND P6, PT, R5, UR6, !P5 ;  /* 0x0000000605007c0c */ /* 0x000fe2000efc1270 */
[----:B------:R-:W0:Y:S01]  /*16b5f0*/  LDCU UR6, c[0x0][0x398] ;  /* 0x00007300ff0677ac */ /* 0x000e220008000800 */
[----:B------:R-:W-:Y:S01]  /*16b600*/  PRMT R6, R61, 0x7773, RZ ;  /* 0x000077733d067816 */ /* 0x000fe200000000ff */
[----:B------:R-:W2:Y:S04]  /*16b610*/  LDL.LU.64 R16, [R1+0x1ce8] ;  /* 0x001ce80001107983 */ /* 0x000ea80000300a00 */
[----:B------:R-:W2:Y:S06]  /*16b620*/  LDL R15, [R1+0x2fe8] ;  /* 0x002fe800010f7983 */ /* 0x000eac0000100800 */
[----:B------:R3:W-:Y:S01]  /*16b630*/  @P6 STG.E.U8 desc[UR34][R58.64], R6 ;  /* 0x000000063a006986 */ /* 0x0007e2000c101122 */
[----:B------:R-:W-:Y:S01]  /*16b640*/  ISETP.LT.AND P6, PT, R26, UR4, !P5 ;  /* 0x000000041a007c0c */ /* 0x000fe2000efc1270 */
[----:B------:R-:W0:Y:S01]  /*16b650*/  LDCU UR4, c[0x0][0x398] ;  /* 0x00007300ff0477ac */ /* 0x000e220008000800 */
[----:B---3--:R-:W-:-:S11]  /*16b660*/  PRMT R6, R4, 0x7770, RZ ;  /* 0x0000777004067816 */ /* 0x008fd600000000ff */
[----:B------:R3:W-:Y:S04]  /*16b670*/  @P6 STG.E.U8 desc[UR34][R50.64], R6 ;  /* 0x0000000632006986 */ /* 0x0007e8000c101122 */
[----:B---3--:R-:W3:Y:S01]  /*16b680*/  LDL.LU.64 R50, [R1+0x1ce0] ;  /* 0x001ce00001327983 */ /* 0x008ee20000300a00 */
[----:B------:R-:W-:Y:S01]  /*16b690*/  ISETP.LT.AND P6, PT, R49, UR14, !P5 ;  /* 0x0000000e31007c0c */ /* 0x000fe2000efc1270 */
[----:B------:R-:W0:Y:S01]  /*16b6a0*/  LDCU UR14, c[0x0][0x398] ;  /* 0x00007300ff0e77ac */ /* 0x000e220008000800 */
[C---:B------:R-:W-:Y:S01]  /*16b6b0*/  PRMT R6, R4.reuse, 0x7771, RZ ;  /* 0x0000777104067816 */ /* 0x040fe200000000ff */
[----:B------:R-:W0:Y:S10]  /*16b6c0*/  LDL R58, [R1+0x2fd4] ;  /* 0x002fd400013a7983 */ /* 0x000e340000100800 */
[----:B------:R1:W-:Y:S04]  /*16b6d0*/  @P6 STG.E.U8 desc[UR34][R8.64], R6 ;  /* 0x0000000608006986 */ /* 0x0003e8000c101122 */
[----:B-1----:R-:W3:Y:S01]  /*16b6e0*/  LDL.LU.64 R8, [R1+0xf60] ;  /* 0x000f600001087983 */ /* 0x002ee20000300a00 */
[----:B------:R-:W-:Y:S01]  /*16b6f0*/  ISETP.LT.AND P6, PT, R7, UR18, !P5 ;  /* 0x0000001207007c0c */ /* 0x000fe2000efc1270 */
[----:B------:R-:W1:Y:S01]  /*16b700*/  LDCU UR18, c[0x0][0x398] ;  /* 0x00007300ff1277ac */ /* 0x000e620008000800 */
[----:B------:R-:W-:Y:S01]  /*16b710*/  PRMT R6, R4, 0x7772, RZ ;  /* 0x0000777204067816 */ /* 0x000fe200000000ff */
[----:B------:R-:W3:Y:S04]  /*16b720*/  LDL.LU R61, [R1+0x180] ;  /* 0x00018000013d7983 */ /* 0x000ee80000300800 */
[----:B------:R-:W3:Y:S06]  /*16b730*/  LDL R59, [R1+0x2fe4] ;  /* 0x002fe400013b7983 */ /* 0x000eec0000100800 */
[----:B------:R1:W-:Y:S01]  /*16b740*/  @P6 STG.E.U8 desc[UR34][R22.64], R6 ;  /* 0x0000000616006986 */ /* 0x0003e2000c101122 */
[----:B------:R-:W-:-:S02]  /*16b750*/  ISETP.LT.AND P6, PT, R27, UR28, !P5 ;  /* 0x0000001c1b007c0c */ /* 0x000fc4000efc1270 */
[----:B------:R-:W-:Y:S01]  /*16b760*/  PRMT R4, R4, 0x7773, RZ ;  /* 0x0000777304047816 */ /* 0x000fe200000000ff */
[----:B-1----:R-:W3:Y:S04]  /*16b770*/  LDL.LU.64 R22, [R1+0x1cd8] ;  /* 0x001cd80001167983 */ /* 0x002ee80000300a00 */
[----:B------:R-:W3:Y:S06]  /*16b780*/  LDL R48, [R1+0x2fe0] ;  /* 0x002fe00001307983 */ /* 0x000eec0000100800 */
[----:B----4-:R1:W-:Y:S04]  /*16b790*/  @P6 STG.E.U8 desc[UR34][R54.64], R4 ;  /* 0x0000000436006986 */ /* 0x0103e8000c101122 */
[----:B-1----:R-:W4:Y:S01]  /*16b7a0*/  LDL.LU.64 R54, [R1+0x1cd0] ;  /* 0x001cd00001367983 */ /* 0x002f220000300a00 */
[----:B--2---:R-:W-:-:S02]  /*16b7b0*/  ISETP.LT.AND P6, PT, R52, UR24, !P5 ;  /* 0x0000001834007c0c */ /* 0x004fc4000efc1270 */
[C---:B------:R-:W-:Y:S01]  /*16b7c0*/  PRMT R4, R60.reuse, 0x7770, RZ ;  /* 0x000077703c047816 */ /* 0x040fe200000000ff */
[----:B------:R-:W2:Y:S10]  /*16b7d0*/  LDL R24, [R1+0x2fdc] ;  /* 0x002fdc0001187983 */ /* 0x000eb40000100800 */
[----:B------:R1:W-:Y:S04]  /*16b7e0*/  @P6 STG.E.U8 desc[UR34][R20.64], R4 ;  /* 0x0000000414006986 */ /* 0x0003e8000c101122 */
[----:B-1----:R-:W2:Y:S01]  /*16b7f0*/  LDL.LU.64 R20, [R1+0x1cc8] ;  /* 0x001cc80001147983 */ /* 0x002ea20000300a00 */
[----:B------:R-:W-:Y:S01]  /*16b800*/  ISETP.LT.AND P6, PT, R53, UR30, !P5 ;  /* 0x0000001e35007c0c */ /* 0x000fe2000efc1270 */
[----:B------:R-:W1:Y:S01]  /*16b810*/  LDCU.64 UR30, c[0x0][0x398] ;  /* 0x00007300ff1e77ac */ /* 0x000e620008000a00 */
[----:B------:R-:W-:-:S02]  /*16b820*/  PRMT R4, R60, 0x7771, RZ ;  /* 0x000077713c047816 */ /* 0x000fc400000000ff */
[----:B------:R-:W-:-:S09]  /*16b830*/  PRMT R6, R60, 0x7772, RZ ;  /* 0x000077723c067816 */ /* 0x000fd200000000ff */
[----:B------:R0:W-:Y:S01]  /*16b840*/  @P6 STG.E.U8 desc[UR34][R16.64], R4 ;  /* 0x0000000410006986 */ /* 0x0001e2000c101122 */
[----:B------:R-:W-:Y:S01]  /*16b850*/  ISETP.LT.AND P6, PT, R57, UR26, !P5 ;  /* 0x0000001a39007c0c */ /* 0x000fe2000efc1270 */
[----:B------:R-:W1:Y:S02]  /*16b860*/  LDCU.64 UR26, c[0x0][0x398] ;  /* 0x00007300ff1a77ac */ /* 0x000e640008000a00 */
[----:B0-----:R-:W2:Y:S04]  /*16b870*/  LDL.LU.64 R16, [R1+0x1cc0] ;  /* 0x001cc00001107983 */ /* 0x001ea80000300a00 */
[----:B------:R-:W2:Y:S06]  /*16b880*/  LDL.LU R4, [R1+0x170] ;  /* 0x0001700001047983 */ /* 0x000eac0000300800 */
[----:B---3--:R0:W-:Y:S04]  /*16b890*/  @P6 STG.E.U8 desc[UR34][R50.64], R6 ;  /* 0x0000000632006986 */ /* 0x0081e8000c101122 */
[----:B0-----:R-:W3:Y:S01]  /*16b8a0*/  LDL.LU.64 R50, [R1+0x1cb8] ;  /* 0x001cb80001327983 */ /* 0x001ee20000300a00 */
[----:B------:R-:W-:Y:S01]  /*16b8b0*/  ISETP.LT.AND P5, PT, R15, UR20, !P5 ;  /* 0x000000140f007c0c */ /* 0x000fe2000efa1270 */
[----:B------:R-:W0:Y:S01]  /*16b8c0*/  LDCU.64 UR20, c[0x0][0x398] ;  /* 0x00007300ff1477ac */ /* 0x000e220008000a00 */
[----:B------:R-:W-:-:S11]  /*16b8d0*/  PRMT R6, R60, 0x7773, RZ ;  /* 0x000077733c067816 */ /* 0x000fd600000000ff */
[----:B------:R0:W-:Y:S04]  /*16b8e0*/  @P5 STG.E.U8 desc[UR34][R8.64], R6 ;  /* 0x0000000608005986 */ /* 0x0001e8000c101122 */
[----:B0-----:R-:W3:Y:S01]  /*16b8f0*/  LDL.LU.64 R8, [R1+0x1cb0] ;  /* 0x001cb00001087983 */ /* 0x001ee20000300a00 */
[----:B------:R-:W-:-:S04]  /*16b900*/  ISETP.GE.AND P5, PT, R10, UR21, PT ;  /* 0x000000150a007c0c */ /* 0x000fc8000bfa6270 */
[----:B------:R-:W-:Y:S01]  /*16b910*/  ISETP.LT.AND P6, PT, R58, UR4, !P5 ;  /* 0x000000043a007c0c */ /* 0x000fe2000efc1270 */
[----:B------:R-:W0:Y:S01]  /*16b920*/  LDCU UR4, c[0x0][0x398] ;  /* 0x00007300ff0477ac */ /* 0x000e220008000800 */
[----:B------:R-:W-:-:S11]  /*16b930*/  PRMT R6, R61, 0x7770, RZ ;  /* 0x000077703d067816 */ /* 0x000fd600000000ff */
[----:B------:R1:W-:Y:S01]  /*16b940*/  @P6 STG.E.U8 desc[UR34][R22.64], R6 ;  /* 0x0000000616006986 */ /* 0x0003e2000c101122 */
[----:B0-----:R-:W-:Y:S01]  /*16b950*/  ISETP.LT.AND P6, PT, R59, UR4, !P5 ;  /* 0x000000043b007c0c */ /* 0x001fe2000efc1270 */
[----:B------:R-:W0:Y:S02]  /*16b960*/  LDCU UR4, c[0x0][0x398] ;  /* 0x00007300ff0477ac */ /* 0x000e240008000800 */
[----:B-1----:R-:W3:Y:S01]  /*16b970*/  LDL.LU.64 R22, [R1+0x1ca8] ;  /* 0x001ca80001167983 */ /* 0x002ee20000300a00 */
[----:B------:R-:W-:-:S09]  /*16b980*/  PRMT R6, R61, 0x7771, RZ ;  /* 0x000077713d067816 */ /* 0x000fd200000000ff */
[----:B----4-:R1:W-:Y:S04]  /*16b990*/  @P6 STG.E.U8 desc[UR34][R54.64], R6 ;  /* 0x0000000636006986 */ /* 0x0103e8000c101122 */
[----:B-1----:R-:W4:Y:S01]  /*16b9a0*/  LDL.LU.64 R54, [R1+0x1ca0] ;  /* 0x001ca00001367983 */ /* 0x002f220000300a00 */
[----:B0-----:R-:W-:Y:S01]  /*16b9b0*/  ISETP.LT.AND P6, PT, R48, UR4, !P5 ;  /* 0x0000000430007c0c */ /* 0x001fe2000efc1270 */
[----:B------:R-:W0:Y:S01]  /*16b9c0*/  LDCU UR4, c[0x0][0x398] ;  /* 0x00007300ff0477ac */ /* 0x000e220008000800 */
[C---:B------:R-:W-:Y:S01]  /*16b9d0*/  PRMT R6, R61.reuse, 0x7772, RZ ;  /* 0x000077723d067816 */ /* 0x040fe200000000ff */
[----:B------:R-:W4:Y:S10]  /*16b9e0*/  LDL.LU R60, [R1+0x160] ;  /* 0x00016000013c7983 */ /* 0x000f340000300800 */
[----:B--2---:R1:W-:Y:S04]  /*16b9f0*/  @P6 STG.E.U8 desc[UR34][R20.64], R6 ;  /* 0x0000000614006986 */ /* 0x0043e8000c101122 */
[----:B-1----:R-:W2:Y:S01]  /*16ba00*/  LDL.LU.64 R20, [R1+0x1c98] ;  /* 0x001c980001147983 */ /* 0x002ea20000300a00 */
[----:B0-----:R-:W-:Y:S01]  /*16ba10*/  ISETP.LT.AND P6, PT, R24, UR4, !P5 ;  /* 0x0000000418007c0c */ /* 0x001fe2000efc1270 */
[----:B------:R-:W0:Y:S02]  /*16ba20*/  LDCU UR4, c[0x0][0x398] ;  /* 0x00007300ff0477ac */ /* 0x000e240008000800 */
[----:B------:R-:W2:Y:S01]  /*16ba30*/  LDL.LU.64 R30, [R1+0x1c90] ;  /* 0x001c9000011e7983 */ /* 0x000ea20000300a00 */
[----:B------:R-:W-:-:S09]  /*16ba40*/  PRMT R6, R61, 0x7773, RZ ;  /* 0x000077733d067816 */ /* 0x000fd200000000ff */
[----:B------:R1:W-:Y:S01]  /*16ba50*/  @P6 STG.E.U8 desc[UR34][R16.64], R6 ;  /* 0x0000000610006986 */ /* 0x0003e2000c101122 */
[----:B0-----:R-:W-:Y:S01]  /*16ba60*/  ISETP.LT.AND P6, PT, R25, UR4, !P5 ;  /* 0x0000000419007c0c */ /* 0x001fe2000efc1270 */
[----:B------:R-:W0:Y:S02]  /*16ba70*/  LDCU UR4, c[0x0][0x398] ;  /* 0x00007300ff0477ac */ /* 0x000e240008000800 */
[----:B-1----:R-:W2:Y:S01]  /*16ba80*/  LDL.LU.64 R16, [R1+0x1c88] ;  /* 0x001c880001107983 */ /* 0x002ea20000300a00 */
[----:B------:R-:W-:-:S09]  /*16ba90*/  PRMT R6, R4, 0x7770, RZ ;  /* 0x0000777004067816 */ /* 0x000fd200000000ff */
[----:B---3--:R1:W-:Y:S04]  /*16baa0*/  @P6 STG.E.U8 desc[UR34][R50.64], R6 ;  /* 0x0000000632006986 */ /* 0x0083e8000c101122 */
[----:B-1----:R-:W3:Y:S01]  /*16bab0*/  LDL.LU.64 R50, [R1+0x1c80] ;  /* 0x001c800001327983 */ /* 0x002ee20000300a00 */
[----:B0-----:R-:W-:Y:S01]  /*16bac0*/  ISETP.LT.AND P6, PT, R18, UR4, !P5 ;  /* 0x0000000412007c0c */ /* 0x001fe2000efc1270 */
[----:B------:R-:W0:Y:S01]  /*16bad0*/  LDCU UR4, c[0x0][0x398] ;  /* 0x00007300ff0477ac */ /* 0x000e220008000800 */
[C---:B------:R-:W-:Y:S01]  /*16bae0*/  PRMT R6, R4.reuse, 0x7771, RZ ;  /* 0x0000777104067816 */ /* 0x040fe200000000ff */
[----:B------:R-:W3:Y:S10]  /*16baf0*/  LDL.LU R61, [R1+0x150] ;  /* 0x00015000013d7983 */ /* 0x000ef40000300800 */
[----:B------:R1:W-:Y:S04]  /*16bb00*/  @P6 STG.E.U8 desc[UR34][R8.64], R6 ;  /* 0x0000000608006986 */ /* 0x0003e8000c101122 */
[----:B-1----:R-:W3:Y:S01]  /*16bb10*/  LDL.LU.64 R8, [R1+0x1c78] ;  /* 0x001c780001087983 */ /* 0x002ee20000300a00 */
[----:B0-----:R-:W-:Y:S01]  /*16bb20*/  ISETP.LT.AND P6, PT, R19, UR4, !P5 ;  /* 0x0000000413007c0c */ /* 0x001fe2000efc1270 */
[----:B------:R-:W0:Y:S01]  /*16bb30*/  LDCU UR4, c[0x0][0x398] ;  /* 0x00007300ff0477ac */ /* 0x000e220008000800 */
[----:B------:R-:W-:-:S02]  /*16bb40*/  PRMT R6, R4, 0x7772, RZ ;  /* 0x0000777204067816 */ /* 0x000fc400000000ff */
[----:B------:R-:W-:-:S09]  /*16bb50*/  PRMT R4, R4, 0x7773, RZ ;  /* 0x0000777304047816 */ /* 0x000fd200000000ff */
[----:B------:R1:W-:Y:S01]  /*16bb60*/  @P6 STG.E.U8 desc[UR34][R22.64], R6 ;  /* 0x0000000616006986 */ /* 0x0003e2000c101122 */
[----:B0-----:R-:W-:Y:S01]  /*16bb70*/  ISETP.LT.AND P6, PT, R5, UR4, !P5 ;  /* 0x0000000405007c0c */ /* 0x001fe2000efc1270 */
[----:B------:R-:W0:Y:S02]  /*16bb80*/  LDCU UR4, c[0x0][0x398] ;  /* 0x00007300ff0477ac */ /* 0x000e240008000800 */
[----:B-1----:R-:W3:Y:S10]  /*16bb90*/  LDL.LU.64 R22, [R1+0x1c70] ;  /* 0x001c700001167983 */ /* 0x002ef40000300a00 */
[----:B----4-:R1:W-:Y:S04]  /*16bba0*/  @P6 STG.E.U8 desc[UR34][R54.64], R4 ;  /* 0x0000000436006986 */ /* 0x0103e8000c101122 */
[----:B-1----:R-:W4:Y:S01]  /*16bbb0*/  LDL.LU.64 R54, [R1+0x1c68] ;  /* 0x001c680001367983 */ /* 0x002f220000300a00 */
[----:B0-----:R-:W-:Y:S01]  /*16bbc0*/  ISETP.LT.AND P6, PT, R26, UR4, !P5 ;  /* 0x000000041a007c0c */ /* 0x001fe2000efc1270 */
[----:B------:R-:W0:Y:S01]  /*16bbd0*/  LDCU UR4, c[0x0][0x398] ;  /* 0x00007300ff0477ac */ /* 0x000e220008000800 */
[----:B------:R-:W-:-:S11]  /*16bbe0*/  PRMT R4, R60, 0x7770, RZ ;  /* 0x000077703c047816 */ /* 0x000fd600000000ff */
[----:B--2---:R1:W-:Y:S01]  /*16bbf0*/  @P6 STG.E.U8 desc[UR34][R20.64], R4 ;  /* 0x0000000414006986 */ /* 0x0043e2000c101122 */
[----:B0-----:R-:W-:Y:S01]  /*16bc00*/  ISETP.LT.AND P6, PT, R49, UR4, !P5 ;  /* 0x0000000431007c0c */ /* 0x001fe2000efc1270 */
[----:B------:R-:W0:Y:S02]  /*16bc10*/  LDCU UR4, c[0x0][0x398] ;  /* 0x00007300ff0477ac */ /* 0x000e240008000800 */
[----:B-1----:R-:W2:Y:S01]  /*16bc20*/  LDL.LU.64 R20, [R1+0xf50] ;  /* 0x000f500001147983 */ /* 0x002ea20000300a00 */
[----:B------:R-:W-:-:S09]  /*16bc30*/  PRMT R4, R60, 0x7771, RZ ;  /* 0x000077713c047816 */ /* 0x000fd200000000ff */
[----:B------:R1:W-:Y:S01]  /*16bc40*/  @P6 STG.E.U8 desc[UR34][R30.64], R4 ;  /* 0x000000041e006986 */ /* 0x0003e2000c101122 */
[----:B0-----:R-:W-:Y:S01]  /*16bc50*/  ISETP.LT.AND P6, PT, R7, UR4, !P5 ;  /* 0x0000000407007c0c */ /* 0x001fe2000efc1270 */
[----:B------:R-:W0:Y:S01]  /*16bc60*/  LDCU UR4, c[0x0][0x398] ;  /* 0x00007300ff0477ac */ /* 0x000e220008000800 */
[C---:B------:R-:W-:Y:S01]  /*16bc70*/  PRMT R6, R60.reuse, 0x7772, RZ ;  /* 0x000077723c067816 */ /* 0x040fe200000000ff */
[----:B-1----:R-:W2:Y:S10]  /*16bc80*/  LDL.LU R4, [R1+0x1c4] ;  /* 0x0001c40001047983 */ /* 0x002eb40000300800 */
[----:B------:R1:W-:Y:S01]  /*16bc90*/  @P6 STG.E.U8 desc[UR34][R16.64], R6 ;  /* 0x0000000610006986 */ /* 0x0003e2000c101122 */
[----:B------:R-:W-:Y:S01]  /*16bca0*/  ISETP.LT.AND P6, PT, R27, UR22, !P5 ;  /* 0x000000161b007c0c */ /* 0x000fe2000efc1270 */
[----:B------:R-:W0:Y:S02]  /*16bcb0*/  LDCU.64 UR22, c[0x0][0x398] ;  /* 0x00007300ff1677ac */ /* 0x000e240008000a00 */
[----:B-1----:R-:W2:Y:S01]  /*16bcc0*/  LDL.LU.64 R16, [R1+0x1c60] ;  /* 0x001c600001107983 */ /* 0x002ea20000300a00 */
[----:B------:R-:W-:-:S09]  /*16bcd0*/  PRMT R6, R60, 0x7773, RZ ;  /* 0x000077733c067816 */ /* 0x000fd200000000ff */
[----:B---3--:R1:W-:Y:S04]  /*16bce0*/  @P6 STG.E.U8 desc[UR34][R50.64], R6 ;  /* 0x0000000632006986 */ /* 0x0083e8000c101122 */
[----:B-1----:R-:W3:Y:S01]  /*16bcf0*/  LDL.LU.64 R50, [R1+0x1c58] ;  /* 0x001c580001327983 */ /* 0x002ee20000300a00 */
[----:B0-----:R-:W-:Y:S01]  /*16bd00*/  ISETP.LT.AND P6, PT, R52, UR4, !P5 ;  /* 0x0000000434007c0c */ /* 0x001fe2000efc1270 */
[----:B------:R-:W0:Y:S01]  /*16bd10*/  LDCU UR4, c[0x0][0x398] ;  /* 0x00007300ff0477ac */ /* 0x000e220008000800 */
[----:B------:R-:W-:-:S11]  /*16bd20*/  PRMT R6, R61, 0x7770, RZ ;  /* 0x000077703d067816 */ /* 0x000fd600000000ff */
[----:B------:R1:W-:Y:S04]  /*16bd30*/  @P6 STG.E.U8 desc[UR34][R8.64], R6 ;  /* 0x0000000608006986 */ /* 0x0003e8000c101122 */
[----:B-1----:R-:W3:Y:S01]  /*16bd40*/  LDL.LU.64 R8, [R1+0x1c50] ;  /* 0x001c500001087983 */ /* 0x002ee20000300a00 */
[----:B0-----:R-:W-:Y:S01]  /*16bd50*/  ISETP.LT.AND P6, PT, R53, UR4, !P5 ;  /* 0x0000000435007c0c */ /* 0x001fe2000efc1270 */
[----:B------:R-:W0:Y:S01]  /*16bd60*/  LDCU UR4, c[0x0][0x398] ;  /* 0x00007300ff0477ac */ /* 0x000e220008000800 */
[----:B------:R-:W-:-:S11]  /*16bd70*/  PRMT R6, R61, 0x7771, RZ ;  /* 0x000077713d067816 */ /* 0x000fd600000000ff */
[----:B------:R1:W-:Y:S01]  /*16bd80*/  @P6 STG.E.U8 desc[UR34][R22.64], R6 ;  /* 0x0000000616006986 */ /* 0x0003e2000c101122 */
[----:B0-----:R-:W-:Y:S01]  /*16bd90*/  ISETP.LT.AND P6, PT, R57, UR4, !P5 ;  /* 0x0000000439007c0c */ /* 0x001fe2000efc1270 */
[----:B------:R-:W0:Y:S02]  /*16bda0*/  LDCU UR4, c[0x0][0x398] ;  /* 0x00007300ff0477ac */ /* 0x000e240008000800 */
[----:B-1----:R-:W3:Y:S01]  /*16bdb0*/  LDL.LU.64 R22, [R1+0x1c48] ;  /* 0x001c480001167983 */ /* 0x002ee20000300a00 */
[----:B------:R-:W-:-:S03]  /*16bdc0*/  PRMT R6, R61, 0x7772, RZ ;  /* 0x000077723d067816 */ /* 0x000fc600000000ff */
[----:B------:R-:W3:Y:S01]  /*16bdd0*/  LDL.LU R60, [R1+0x1b4] ;  /* 0x0001b400013c7983 */ /* 0x000ee20000300800 */
[----:B0-----:R-:W-:Y:S01]  /*16bde0*/  ISETP.LT.AND P5, PT, R15, UR4, !P5 ;  /* 0x000000040f007c0c */ /* 0x001fe2000efa1270 */
[----:B------:R-:W0:Y:S01]  /*16bdf0*/  LDCU UR4, c[0x0][0x398] ;  /* 0x00007300ff0477ac */ /* 0x000e220008000800 */
[----:B------:R-:W-:-:S03]  /*16be00*/  VIADD R10, R11, 0x2 ;  /* 0x000000020b0a7836 */ /* 0x000fc60000000000 */
[----:B----4-:R1:W-:Y:S04]  /*16be10*/  @P6 STG.E.U8 desc[UR34][R54.64], R6 ;  /* 0x0000000636006986 */ /* 0x0103e8000c101122 */
[----:B-1----:R-:W4:Y:S01]  /*16be20*/  LDL.LU.64 R54, [R1+0x1c40] ;  /* 0x001c400001367983 */ /* 0x002f220000300a00 */
[----:B------:R-:W-:-:S05]  /*16be30*/  PRMT R6, R61, 0x7773, RZ ;  /* 0x000077733d067816 */ /* 0x000fca00000000ff */
[----:B--2---:R1:W-:Y:S01]  /*16be40*/  @P5 STG.E.U8 desc[UR34][R20.64], R6 ;  /* 0x0000000614005986 */ /* 0x0043e2000c101122 */
[----:B------:R-:W-:-:S03]  /*16be50*/  ISETP.GE.AND P5, PT, R10, UR23, PT ;  /* 0x000000170a007c0c */ /* 0x000fc6000bfa6270 */
[----:B-1----:R-:W2:Y:S01]  /*16be60*/  LDL.LU.64 R20, [R1+0x1c38] ;  /* 0x001c380001147983 */ /* 0x002ea20000300a00 */
[----:B0-----:R-:W-:Y:S01]  /*16be70*/  ISETP.LT.AND P6, PT, R58, UR4, !P5 ;  /* 0x000000043a007c0c */ /* 0x001fe2000efc1270 */
[----:B------:R-:W0:Y:S01]  /*16be80*/  LDCU UR4, c[0x0][0x398] ;  /* 0x00007300ff0477ac */ /* 0x000e220008000800 */
[----:B------:R-:W-:-:S11]  /*16be90*/  PRMT R6, R4, 0x7770, RZ ;  /* 0x0000777004067816 */ /* 0x000fd600000000ff */
        /* <DEDUP_REMOVED lines=9> */
[----:B------:R-:W-:Y:S01]  /*16bf30*/  PRMT R6, R4, 0x7772, RZ ;  /* 0x0000777204067816 */ /* 0x000fe200000000ff */
[----:B------:R-:W3:Y:S10]  /*16bf40*/  LDL.LU R61, [R1+0x1a4] ;  /* 0x0001a400013d7983 */ /* 0x000ef40000300800 */
[----:B------:R1:W-:Y:S04]  /*16bf50*/  @P6 STG.E.U8 desc[UR34][R8.64], R6 ;  /* 0x0000000608006986 */ /* 0x0003e8000c101122 */
[----:B-1----:R-:W3:Y:S01]  /*16bf60*/  LDL.LU.64 R8, [R1+0x1c20] ;  /* 0x001c200001087983 */ /* 0x002ee20000300a00 */
[----:B0-----:R-:W-:Y:S01]  /*16bf70*/  ISETP.LT.AND P6, PT, R24, UR4, !P5 ;  /* 0x0000000418007c0c */ /* 0x001fe2000efc1270 */
[----:B------:R-:W0:Y:S02]  /*16bf80*/  LDCU UR4, c[0x0][0x398] ;  /* 0x00007300ff0477ac */ /* 0x000e240008000800 */
[----:B------:R-:W3:Y:S01]  /*16bf90*/  LDL.LU.64 R30, [R1+0x1c18] ;  /* 0x001c1800011e7983 */ /* 0x000ee20000300a00 */
[----:B------:R-:W-:-:S09]  /*16bfa0*/  PRMT R4, R4, 0x7773, RZ ;  /* 0x0000777304047816 */ /* 0x000fd200000000ff */
[----:B------:R1:W-:Y:S01]  /*16bfb0*/  @P6 STG.E.U8 desc[UR34][R22.64], R4 ;  /* 0x0000000416006986 */ /* 0x0003e2000c101122 */
[----:B0-----:R-:W-:Y:S01]  /*16bfc0*/  ISETP.LT.AND P6, PT, R25, UR4, !P5 ;  /* 0x0000000419007c0c */ /* 0x001fe2000efc1270 */
[----:B------:R-:W0:Y:S02]  /*16bfd0*/  LDCU UR4, c[0x0][0x398] ;  /* 0x00007300ff0477ac */ /* 0x000e240008000800 */
[----:B-1----:R-:W3:Y:S01]  /*16bfe0*/  LDL.LU.64 R22, [R1+0x1c10] ;  /* 0x001c100001167983 */ /* 0x002ee20000300a00 */
[C---:B------:R-:W-:Y:S02]  /*16bff0*/  PRMT R4, R60.reuse, 0x7770, RZ ;  /* 0x000077703c047816 */ /* 0x040fe400000000ff */
[----:B------:R-:W-:-:S07]  /*16c000*/  PRMT R6, R60, 0x7771, RZ ;  /* 0x000077713c067816 */ /* 0x000fce00000000ff */
[----:B----4-:R1:W-:Y:S04]  /*16c010*/  @P6 STG.E.U8 desc[UR34][R54.64], R4 ;  /* 0x0000000436006986 */ /* 0x0103e8000c101122 */
[----:B-1----:R-:W4:Y:S01]  /*16c020*/  LDL.LU.64 R54, [R1+0x1c08] ;  /* 0x001c080001367983 */ /* 0x002f220000300a00 */
[----:B0-----:R-:W-:Y:S01]  /*16c030*/  ISETP.LT.AND P6, PT, R18, UR4, !P5 ;  /* 0x0000000412007c0c */ /* 0x001fe2000efc1270 */
[----:B------:R-:W0:Y:S02]  /*16c040*/  LDCU UR4, c[0x0][0x398] ;  /* 0x00007300ff0477ac */ /* 0x000e240008000800 */
[----:B------:R-:W4:Y:S10]  /*16c050*/  LDL.LU R4, [R1+0x194] ;  /* 0x0001940001047983 */ /* 0x000f340000300800 */
[----:B--2---:R1:W-:Y:S04]  /*16c060*/  @P6 STG.E.U8 desc[UR34][R20.64], R6 ;  /* 0x0000000614006986 */ /* 0x0043e8000c101122 */
        /* <DEDUP_REMOVED lines=19> */
[----:B------:R-:W3:Y:S06]  /*16c1a0*/  LDL.LU R60, [R1+0x184] ;  /* 0x00018400013c7983 */ /* 0x000eec0000300800 */
[----:B------:R1:W-:Y:S01]  /*16c1b0*/  @P6 STG.E.U8 desc[UR34][R30.64], R6 ;  /* 0x000000061e006986 */ /* 0x0003e2000c101122 */
[----:B0-----:R-:W-:Y:S01]  /*16c1c0*/  ISETP.LT.AND P6, PT, R7, UR4, !P5 ;  /* 0x0000000407007c0c */ /* 0x001fe2000efc1270 */
[----:B------:R-:W0:Y:S01]  /*16c1d0*/  LDCU UR4, c[0x0][0x398] ;  /* 0x00007300ff0477ac */ /* 0x000e220008000800 */
[----:B-1----:R-:W-:-:S11]  /*16c1e0*/  PRMT R6, R61, 0x7772, RZ ;  /* 0x000077723d067816 */ /* 0x002fd600000000ff */
[----:B------:R1:W-:Y:S01]  /*16c1f0*/  @P6 STG.E.U8 desc[UR34][R22.64], R6 ;  /* 0x0000000616006986 */ /* 0x0003e2000c101122 */
[----:B------:R-:W-:Y:S01]  /*16c200*/  ISETP.LT.AND P6, PT, R27, UR20, !P5 ;  /* 0x000000141b007c0c */ /* 0x000fe2000efc1270 */
[----:B------:R-:W0:Y:S02]  /*16c210*/  LDCU.64 UR20, c[0x0][0x398] ;  /* 0x00007300ff1477ac */ /* 0x000e240008000a00 */
[----:B-1----:R-:W3:Y:S01]  /*16c220*/  LDL.LU.64 R22, [R1+0x1be8] ;  /* 0x001be80001167983 */ /* 0x002ee20000300a00 */
[----:B------:R-:W-:-:S09]  /*16c230*/  PRMT R6, R61, 0x7773, RZ ;  /* 0x000077733d067816 */ /* 0x000fd200000000ff */
[----:B----4-:R1:W-:Y:S04]  /*16c240*/  @P6 STG.E.U8 desc[UR34][R54.64], R6 ;  /* 0x0000000636006986 */ /* 0x0103e8000c101122 */
[----:B-1----:R-:W4:Y:S01]  /*16c250*/  LDL.LU.64 R54, [R1+0x1be0] ;  /* 0x001be00001367983 */ /* 0x002f220000300a00 */
[----:B0-----:R-:W-:Y:S01]  /*16c260*/  ISETP.LT.AND P6, PT, R52, UR4, !P5 ;  /* 0x0000000434007c0c */ /* 0x001fe2000efc1270 */
[----:B------:R-:W0:Y:S01]  /*16c270*/  LDCU UR4, c[0x0][0x398] ;  /* 0x00007300ff0477ac */ /* 0x000e220008000800 */
[----:B------:R-:W-:-:S11]  /*16c280*/  PRMT R6, R4, 0x7770, RZ ;  /* 0x0000777004067816 */ /* 0x000fd600000000ff */
        /* <DEDUP_REMOVED lines=9> */
[----:B------:R-:W-:-:S03]  /*16c320*/  PRMT R6, R4, 0x7772, RZ ;  /* 0x0000777204067816 */ /* 0x000fc600000000ff */
[----:B------:R-:W2:Y:S06]  /*16c330*/  LDL.LU R61, [R1+0x174] ;  /* 0x00017400013d7983 */ /* 0x000eac0000300800 */
[----:B---3--:R1:W-:Y:S04]  /*16c340*/  @P6 STG.E.U8 desc[UR34][R50.64], R6 ;  /* 0x0000000632006986 */ /* 0x0083e8000c101122 */
[----:B-1----:R-:W3:Y:S01]  /*16c350*/  LDL.LU.64 R50, [R1+0x1bc8] ;  /* 0x001bc80001327983 */ /* 0x002ee20000300a00 */
[----:B0-----:R-:W-:Y:S01]  /*16c360*/  ISETP.LT.AND P5, PT, R15, UR4, !P5 ;  /* 0x000000040f007c0c */ /* 0x001fe2000efa1270 */
[----:B------:R-:W0:Y:S01]  /*16c370*/  LDCU UR4, c[0x0][0x398] ;  /* 0x00007300ff0477ac */ /* 0x000e220008000800 */
[----:B------:R-:W-:Y:S01]  /*16c380*/  PRMT R4, R4, 0x7773, RZ ;  /* 0x0000777304047816 */ /* 0x000fe200000000ff */
[----:B------:R-:W-:-:S10]  /*16c390*/  VIADD R6, R11, 0x3 ;  /* 0x000000030b067836 */ /* 0x000fd40000000000 */
[----:B------:R1:W-:Y:S01]  /*16c3a0*/  @P5 STG.E.U8 desc[UR34][R8.64], R4 ;  /* 0x0000000408005986 */ /* 0x0003e2000c101122 */
[----:B------:R-:W-:-:S03]  /*16c3b0*/  ISETP.GE.AND P5, PT, R6, UR21, PT ;  /* 0x0000001506007c0c */ /* 0x000fc6000bfa6270 */
        /* <DEDUP_REMOVED lines=51> */
[----:B------:R-:W-:-:S03]  /*16c6f0*/  PRMT R6, R4, 0x7771, RZ ;  /* 0x0000777104067816 */ /* 0x000fc600000000ff */
[----:B------:R-:W2:Y:S06]  /*16c700*/  LDL.LU R61, [R1+0x1c8] ;  /* 0x0001c800013d7983 */ /* 0x000eac0000300800 */
[----:B------:R1:W-:Y:S01]  /*16c710*/  @P6 STG.E.U8 desc[UR34][R30.64], R6 ;  /* 0x000000061e006986 */ /* 0x0003e2000c101122 */
[----:B0-----:R-:W-:Y:S01]  /*16c720*/  ISETP.LT.AND P6, PT, R7, UR4, !P5 ;  /* 0x0000000407007c0c */ /* 0x001fe2000efc1270 */
[----:B------:R-:W0:Y:S01]  /*16c730*/  LDCU UR4, c[0x0][0x398] ;  /* 0x00007300ff0477ac */ /* 0x000e220008000800 */
[----:B-1----:R-:W-:-:S11]  /*16c740*/  PRMT R6, R4, 0x7772, RZ ;  /* 0x0000777204067816 */ /* 0x002fd600000000ff */
[----:B------:R1:W-:Y:S01]  /*16c750*/  @P6 STG.E.U8 desc[UR34][R16.64], R6 ;  /* 0x0000000610006986 */ /* 0x0003e2000c101122 */
[----:B------:R-:W-:Y:S01]  /*16c760*/  ISETP.LT.AND P6, PT, R27, UR22, !P5 ;  /* 0x000000161b007c0c */ /* 0x000fe2000efc1270 */
[----:B------:R-:W0:Y:S01]  /*16c770*/  LDCU.64 UR22, c[0x0][0x398] ;  /* 0x00007300ff1677ac */ /* 0x000e220008000a00 */
[----:B------:R-:W-:Y:S01]  /*16c780*/  PRMT R4, R4, 0x7773, RZ ;  /* 0x0000777304047816 */ /* 0x000fe200000000ff */
[----:B-1----:R-:W2:Y:S10]  /*16c790*/  LDL.LU.64 R16, [R1+0x1b70] ;  /* 0x001b700001107983 */ /* 0x002eb40000300a00 */
        /* <DEDUP_REMOVED lines=9> */
[C---:B------:R-:W-:Y:S02]  /*16c830*/  PRMT R4, R60.reuse, 0x7771, RZ ;  /* 0x000077713c047816 */ /* 0x040fe400000000ff */
[----:B------:R-:W-:-:S09]  /*16c840*/  PRMT R6, R60, 0x7772, RZ ;  /* 0x000077723c067816 */ /* 0x000fd200000000ff */
[----:B------:R1:W-:Y:S01]  /*16c850*/  @P6 STG.E.U8 desc[UR34][R22.64], R4 ;  /* 0x0000000416006986 */ /* 0x0003e2000c101122 */
[----:B0-----:R-:W-:Y:S01]  /*16c860*/  ISETP.LT.AND P6, PT, R57, UR4, !P5 ;  /* 0x0000000439007c0c */ /* 0x001fe2000efc1270 */
[----:B------:R-:W0:Y:S02]  /*16c870*/  LDCU UR4, c[0x0][0x398] ;  /* 0x00007300ff0477ac */ /* 0x000e240008000800 */
[----:B-1----:R-:W3:Y:S04]  /*16c880*/  LDL.LU.64 R22, [R1+0x1b58] ;  /* 0x001b580001167983 */ /* 0x002ee80000300a00 */
        /* <DEDUP_REMOVED lines=44> */
[----:B------:R-:W0:Y:S01]  /*16cb50*/  LDCU UR4, c[0x0][0x398] ;  /* 0x00007300ff0477ac */ /* 0x000e220008000800 */
[----:B------:R-:W-:-:S02]  /*16cb60*/  PRMT R6, R4, 0x7772, RZ ;  /* 0x0000777204067816 */ /* 0x000fc400000000ff */
[----:B------:R-:W-:-:S09]  /*16cb70*/  PRMT R4, R4, 0x7773, RZ ;  /* 0x0000777304047816 */ /* 0x000fd200000000ff */
[----:B------:R1:W-:Y:S01]  /*16cb80*/  @P6 STG.E.U8 desc[UR34][R16.64], R6 ;  /* 0x0000000610006986 */ /* 0x0003e2000c101122 */
[----:B0-----:R-:W-:Y:S01]  /*16cb90*/  ISETP.LT.AND P6, PT, R5, UR4, !P5 ;  /* 0x0000000405007c0c */ /* 0x001fe2000efc1270 */
[----:B------:R-:W0:Y:S02]  /*16cba0*/  LDCU UR4, c[0x0][0x398] ;  /* 0x00007300ff0477ac */ /* 0x000e240008000800 */
[----:B-1----:R-:W2:Y:S10]  /*16cbb0*/  LDL.LU.64 R16, [R1+0x1b08] ;  /* 0x001b080001107983 */ /* 0x002eb40000300a00 */
        /* <DEDUP_REMOVED lines=10> */
[----:B------:R1:W-:Y:S01]  /*16cc60*/  @P6 STG.E.U8 desc[UR34][R30.64], R4 ;  /* 0x000000041e006986 */ /* 0x0003e2000c101122 */
[----:B0-----:R-:W-:Y:S01]  /*16cc70*/  ISETP.LT.AND P6, PT, R7, UR4, !P5 ;  /* 0x0000000407007c0c */ /* 0x001fe2000efc1270 */
[----:B------:R-:W0:Y:S01]  /*16cc80*/  LDCU UR4, c[0x0][0x398] ;  /* 0x00007300ff0477ac */ /* 0x000e220008000800 */
[C---:B------:R-:W-:Y:S01]  /*16cc90*/  PRMT R6, R60.reuse, 0x7772, RZ ;  /* 0x000077723c067816 */ /* 0x040fe200000000ff */
[----:B-1----:R-:W3:Y:S10]  /*16cca0*/  LDL.LU R4, [R1+0x188] ;  /* 0x0001880001047983 */ /* 0x002ef40000300800 */
        /* <DEDUP_REMOVED lines=42> */
[----:B------:R-:W-:Y:S01]  /*16cf50*/  PRMT R6, R4, 0x7772, RZ ;  /* 0x0000777204067816 */ /* 0x000fe200000000ff */
        /* <DEDUP_REMOVED lines=66> */
[----:B------:R-:W-:-:S03]  /*16d380*/  PRMT R4, R4, 0x7773, RZ ;  /* 0x0000777304047816 */ /* 0x000fc600000000ff */
[----:B----4-:R1:W-:Y:S04]  /*16d390*/  @P6 STG.E.U8 desc[UR34][R54.64], R6 ;  /* 0x0000000636006986 */ /* 0x0103e8000c101122 */
[----:B-1----:R-:W4:Y:S01]  /*16d3a0*/  LDL.LU.64 R54, [R1+0x1a58] ;  /* 0x001a580001367983 */ /* 0x002f220000300a00 */
[----:B------:R-:W-:-:S03]  /*16d3b0*/  VIADD R6, R11, 0x6 ;  /* 0x000000060b067836 */ /* 0x000fc60000000000 */
[----:B--2---:R1:W-:Y:S02]  /*16d3c0*/  @P5 STG.E.U8 desc[UR34][R20.64], R4 ;  /* 0x0000000414005986 */ /* 0x0043e4000c101122 */
[----:B------:R-:W-:-:S04]  /*16d3d0*/  ISETP.GE.AND P5, PT, R6, UR23, PT ;  /* 0x0000001706007c0c */ /* 0x000fc8000bfa6270 */
[----:B0-----:R-:W-:Y:S01]  /*16d3e0*/  ISETP.LT.AND P6, PT, R58, UR4, !P5 ;  /* 0x000000043a007c0c */ /* 0x001fe2000efc1270 */
[----:B------:R-:W0:Y:S01]  /*16d3f0*/  LDCU UR4, c[0x0][0x398] ;  /* 0x00007300ff0477ac */ /* 0x000e220008000800 */
[----:B-1----:R-:W2:Y:S01]  /*16d400*/  LDL.LU.64 R20, [R1+0x1a50] ;  /* 0x001a500001147983 */ /* 0x002ea20000300a00 */
[----:B------:R-:W-:-:S10]  /*16d410*/  PRMT R4, R60, 0x7770, RZ ;  /* 0x000077703c047816 */ /* 0x000fd400000000ff */
        /* <DEDUP_REMOVED lines=28> */
[----:B--2---:R1:W-:Y:S01]  /*16d5e0*/  @P6 STG.E.U8 desc[UR34][R20.64], R6 ;  /* 0x0000000614006986 */ /* 0x0043e2000c101122 */
[----:B0-----:R-:W-:Y:S01]  /*16d5f0*/  ISETP.LT.AND P6, PT, R19, UR4, !P5 ;  /* 0x0000000413007c0c */ /* 0x001fe2000efc1270 */
[----:B------:R-:W0:Y:S02]  /*16d600*/  LDCU UR4, c[0x0][0x398] ;  /* 0x00007300ff0477ac */ /* 0x000e240008000800 */
[----:B-1----:R-:W2:Y:S01]  /*16d610*/  LDL.LU.64 R20, [R1+0x1a18] ;  /* 0x001a180001147983 */ /* 0x002ea20000300a00 */
        /* <DEDUP_REMOVED lines=35> */
[C---:B------:R-:W-:Y:S02]  /*16d850*/  PRMT R4, R60.reuse, 0x7771, RZ ;  /* 0x000077713c047816 */ /* 0x040fe400000000ff */
[----:B------:R-:W-:-:S07]  /*16d860*/  PRMT R6, R60, 0x7772, RZ ;  /* 0x000077723c067816 */ /* 0x000fce00000000ff */
[----:B------:R1:W-:Y:S01]  /*16d870*/  @P6 STG.E.U8 desc[UR34][R16.64], R4 ;  /* 0x0000000410006986 */ /* 0x0003e2000c101122 */
[----:B0-----:R-:W-:Y:S01]  /*16d880*/  ISETP.LT.AND P6, PT, R57, UR4, !P5 ;  /* 0x0000000439007c0c */ /* 0x001fe2000efc1270 */
[----:B------:R-:W0:Y:S02]  /*16d890*/  LDCU UR4, c[0x0][0x398] ;  /* 0x00007300ff0477ac */ /* 0x000e240008000800 */
[----:B-1----:R-:W2:Y:S04]  /*16d8a0*/  LDL.LU.64 R16, [R1+0x19e8] ;  /* 0x0019e80001107983 */ /* 0x002ea80000300a00 */
        /* <DEDUP_REMOVED lines=8> */
[----:B------:R-:W-:-:S04]  /*16d930*/  ISETP.GE.AND P5, PT, R10, UR21, PT ;  /* 0x000000150a007c0c */ /* 0x000fc8000bfa6270 */
[----:B0-----:R-:W-:Y:S01]  /*16d940*/  ISETP.LT.AND P6, PT, R58, UR4, !P5 ;  /* 0x000000043a007c0c */ /* 0x001fe2000efc1270 */
[----:B------:R-:W0:Y:S01]  /*16d950*/  LDCU UR4, c[0x0][0x398] ;  /* 0x00007300ff0477ac */ /* 0x000e220008000800 */
[----:B-1----:R-:W3:Y:S01]  /*16d960*/  LDL.LU.64 R8, [R1+0x19d8] ;  /* 0x0019d80001087983 */ /* 0x002ee20000300a00 */
[----:B------:R-:W-:-:S10]  /*16d970*/  PRMT R6, R61, 0x7770, RZ ;  /* 0x000077703d067816 */ /* 0x000fd400000000ff */
        /* <DEDUP_REMOVED lines=11> */
[----:B--2---:R1:W-:Y:S01]  /*16da30*/  @P6 STG.E.U8 desc[UR34][R20.64], R6 ;  /* 0x0000000614006986 */ /* 0x0043e2000c101122 */
[----:B0-----:R-:W-:Y:S01]  /*16da40*/  ISETP.LT.AND P6, PT, R24, UR4, !P5 ;  /* 0x0000000418007c0c */ /* 0x001fe2000efc1270 */
[----:B------:R-:W0:Y:S02]  /*16da50*/  LDCU UR4, c[0x0][0x398] ;  /* 0x00007300ff0477ac */ /* 0x000e240008000800 */
[----:B-1----:R-:W2:Y:S01]  /*16da60*/  LDL.LU.64 R20, [R1+0x19c0] ;  /* 0x0019c00001147983 */ /* 0x002ea20000300a00 */
[----:B------:R-:W-:-:S03]  /*16da70*/  PRMT R6, R61, 0x7773, RZ ;  /* 0x000077733d067816 */ /* 0x000fc600000000ff */
[----:B------:R-:W2:Y:S06]  /*16da80*/  LDL.LU.64 R30, [R1+0x19b8] ;  /* 0x0019b800011e7983 */ /* 0x000eac0000300a00 */
[----:B------:R1:W-:Y:S01]  /*16da90*/  @P6 STG.E.U8 desc[UR34][R16.64], R6 ;  /* 0x0000000610006986 */ /* 0x0003e2000c101122 */
[----:B0-----:R-:W-:Y:S01]  /*16daa0*/  ISETP.LT.AND P6, PT, R25, UR4, !P5 ;  /* 0x0000000419007c0c */ /* 0x001fe2000efc1270 */
[----:B------:R-:W0:Y:S01]  /*16dab0*/  LDCU UR4, c[0x0][0x398] ;  /* 0x00007300ff0477ac */ /* 0x000e220008000800 */
[----:B-1----:R-:W-:-:S11]  /*16dac0*/  PRMT R6, R4, 0x7770, RZ ;  /* 0x0000777004067816 */ /* 0x002fd600000000ff */
[----:B---3--:R1:W-:Y:S04]  /*16dad0*/  @P6 STG.E.U8 desc[UR34][R50.64], R6 ;  /* 0x0000000632006986 */ /* 0x0083e8000c101122 */
[----:B-1----:R-:W3:Y:S04]  /*16dae0*/  LDL.LU.64 R50, [R1+0x19b0] ;  /* 0x0019b00001327983 */ /* 0x002ee80000300a00 */
[----:B------:R-:W3:Y:S01]  /*16daf0*/  LDL.LU.64 R16, [R1+0x13d8] ;  /* 0x0013d80001107983 */ /* 0x000ee20000300a00 */
[----:B0-----:R-:W-:Y:S01]  /*16db00*/  ISETP.LT.AND P6, PT, R18, UR4, !P5 ;  /* 0x0000000412007c0c */ /* 0x001fe2000efc1270 */
[----:B------:R-:W0:Y:S01]  /*16db10*/  LDCU UR4, c[0x0][0x398] ;  /* 0x00007300ff0477ac */ /* 0x000e220008000800 */
[C---:B------:R-:W-:Y:S01]  /*16db20*/  PRMT R6, R4.reuse, 0x7771, RZ ;  /* 0x0000777104067816 */ /* 0x040fe200000000ff */
[----:B------:R-:W3:Y:S10]  /*16db30*/  LDL.LU R61, [R1+0x15c] ;  /* 0x00015c00013d7983 */ /* 0x000ef40000300800 */
[----:B------:R1:W-:Y:S01]  /*16db40*/  @P6 STG.E.U8 desc[UR34][R8.64], R6 ;  /* 0x0000000608006986 */ /* 0x0003e2000c101122 */
[----:B0-----:R-:W-:Y:S01]  /*16db50*/  ISETP.LT.AND P6, PT, R19, UR4, !P5 ;  /* 0x0000000413007c0c */ /* 0x001fe2000efc1270 */
[----:B------:R-:W0:Y:S02]  /*16db60*/  LDCU UR4, c[0x0][0x398] ;  /* 0x00007300ff0477ac */ /* 0x000e240008000800 */
[----:B-1----:R-:W3:Y:S01]  /*16db70*/  LDL.LU.64 R8, [R1+0x13d0] ;  /* 0x0013d00001087983 */ /* 0x002ee20000300a00 */
[----:B------:R-:W-:-:S02]  /*16db80*/  PRMT R6, R4, 0x7772, RZ ;  /* 0x0000777204067816 */ /* 0x000fc400000000ff */
[----:B------:R-:W-:-:S07]  /*16db90*/  PRMT R4, R4, 0x7773, RZ ;  /* 0x0000777304047816 */ /* 0x000fce00000000ff */
        /* <DEDUP_REMOVED lines=11> */
[----:B------:R-:W0:Y:S01]  /*16dc50*/  LDCU UR4, c[0x0][0x398] ;  /* 0x00007300ff0477ac */ /* 0x000e220008000800 */
[C---:B-1----:R-:W-:Y:S01]  /*16dc60*/  PRMT R4, R60.reuse, 0x7771, RZ ;  /* 0x000077713c047816 */ /* 0x042fe200000000ff */
[----:B------:R-:W2:Y:S10]  /*16dc70*/  LDL.LU.64 R20, [R1+0xdc8] ;  /* 0x000dc80001147983 */ /* 0x000eb40000300a00 */
[----:B------:R1:W-:Y:S01]  /*16dc80*/  @P6 STG.E.U8 desc[UR34][R30.64], R4 ;  /* 0x000000041e006986 */ /* 0x0003e2000c101122 */
[----:B0-----:R-:W-:Y:S01]  /*16dc90*/  ISETP.LT.AND P6, PT, R7, UR4, !P5 ;  /* 0x0000000407007c0c */ /* 0x001fe2000efc1270 */
[----:B------:R-:W0:Y:S01]  /*16dca0*/  LDCU UR4, c[0x0][0x398] ;  /* 0x00007300ff0477ac */ /* 0x000e220008000800 */
[C---:B------:R-:W-:Y:S01]  /*16dcb0*/  PRMT R6, R60.reuse, 0x7772, RZ ;  /* 0x000077723c067816 */ /* 0x040fe200000000ff */
[----:B-1----:R-:W2:Y:S10]  /*16dcc0*/  LDL.LU R4, [R1+0x140] ;  /* 0x0001400001047983 */ /* 0x002eb40000300800 */
[----:B---3--:R1:W-:Y:S04]  /*16dcd0*/  @P6 STG.E.U8 desc[UR34][R50.64], R6 ;  /* 0x0000000632006986 */ /* 0x0083e8000c101122 */
[----:B-1----:R-:W3:Y:S01]  /*16dce0*/  LDL.LU.64 R50, [R1+0x13b8] ;  /* 0x0013b80001327983 */ /* 0x002ee20000300a00 */
[----:B------:R-:W-:Y:S01]  /*16dcf0*/  ISETP.LT.AND P6, PT, R27, UR22, !P5 ;  /* 0x000000161b007c0c */ /* 0x000fe2000efc1270 */
[----:B------:R-:W1:Y:S01]  /*16dd00*/  LDCU.64 UR22, c[0x0][0x398] ;  /* 0x00007300ff1677ac */ /* 0x000e620008000a00 */
[----:B------:R-:W-:-:S11]  /*16dd10*/  PRMT R6, R60, 0x7773, RZ ;  /* 0x000077733c067816 */ /* 0x000fd600000000ff */
[----:B------:R0:W-:Y:S04]  /*16dd20*/  @P6 STG.E.U8 desc[UR34][R16.64], R6 ;  /* 0x0000000610006986 */ /* 0x0001e8000c101122 */
[----:B0-----:R-:W3:Y:S01]  /*16dd30*/  LDL.LU.64 R16, [R1+0x13b0] ;  /* 0x0013b00001107983 */ /* 0x001ee20000300a00 */
        /* <DEDUP_REMOVED lines=10> */
[----:B------:R-:W0:Y:S02]  /*16dde0*/  LDCU UR4, c[0x0][0x398] ;  /* 0x00007300ff0477ac */ /* 0x000e240008000800 */
[----:B-1----:R-:W3:Y:S01]  /*16ddf0*/  LDL.LU.64 R22, [R1+0x13a0] ;  /* 0x0013a00001167983 */ /* 0x002ee20000300a00 */
[----:B------:R-:W-:-:S03]  /*16de00*/  PRMT R6, R61, 0x7772, RZ ;  /* 0x000077723d067816 */ /* 0x000fc600000000ff */
[----:B------:R-:W3:Y:S06]  /*16de10*/  LDL.LU R60, [R1+0x130] ;  /* 0x00013000013c7983 */ /* 0x000eec0000300800 */
[----:B----4-:R1:W-:Y:S04]  /*16de20*/  @P6 STG.E.U8 desc[UR34][R54.64], R6 ;  /* 0x0000000636006986 */ /* 0x0103e8000c101122 */
[----:B-1----:R-:W4:Y:S01]  /*16de30*/  LDL.LU.64 R54, [R1+0x1398] ;  /* 0x0013980001367983 */ /* 0x002f220000300a00 */
[----:B0-----:R-:W-:Y:S01]  /*16de40*/  ISETP.LT.AND P5, PT, R15, UR4, !P5 ;  /* 0x000000040f007c0c */ /* 0x001fe2000efa1270 */
[----:B------:R-:W0:Y:S01]  /*16de50*/  LDCU UR4, c[0x0][0x398] ;  /* 0x00007300ff0477ac */ /* 0x000e220008000800 */
[----:B------:R-:W-:Y:S01]  /*16de60*/  PRMT R6, R61, 0x7773, RZ ;  /* 0x000077733d067816 */ /* 0x000fe200000000ff */
[----:B------:R-:W-:-:S10]  /*16de70*/  VIADD R10, R11, 0x8 ;  /* 0x000000080b0a7836 */ /* 0x000fd40000000000 */
[----:B--2---:R1:W-:Y:S01]  /*16de80*/  @P5 STG.E.U8 desc[UR34][R20.64], R6 ;  /* 0x0000000614005986 */ /* 0x0043e2000c101122 */
[----:B------:R-:W-:-:S04]  /*16de90*/  ISETP.GE.AND P5, PT, R10, UR23, PT ;  /* 0x000000170a007c0c */ /* 0x000fc8000bfa6270 */
[----:B0-----:R-:W-:Y:S01]  /*16dea0*/  ISETP.LT.AND P6, PT, R58, UR4, !P5 ;  /* 0x000000043a007c0c */ /* 0x001fe2000efc1270 */
[----:B------:R-:W0:Y:S01]  /*16deb0*/  LDCU UR4, c[0x0][0x398] ;  /* 0x00007300ff0477ac */ /* 0x000e220008000800 */
[----:B-1----:R-:W2:Y:S01]  /*16dec0*/  LDL.LU.64 R20, [R1+0x1390] ;  /* 0x0013900001147983 */ /* 0x002ea20000300a00 */
[----:B------:R-:W-:-:S10]  /*16ded0*/  PRMT R6, R4, 0x7770, RZ ;  /* 0x0000777004067816 */ /* 0x000fd400000000ff */
        /* <DEDUP_REMOVED lines=9> */
[----:B------:R-:W-:Y:S01]  /*16df70*/  PRMT R6, R4, 0x7772, RZ ;  /* 0x0000777204067816 */ /* 0x000fe200000000ff */
[----:B------:R-:W3:Y:S10]  /*16df80*/  LDL.LU R61, [R1+0x120] ;  /* 0x00012000013d7983 */ /* 0x000ef40000300800 */
[----:B------:R1:W-:Y:S01]  /*16df90*/  @P6 STG.E.U8 desc[UR34][R8.64], R6 ;  /* 0x0000000608006986 */ /* 0x0003e2000c101122 */
[----:B0-----:R-:W-:Y:S01]  /*16dfa0*/  ISETP.LT.AND P6, PT, R24, UR4, !P5 ;  /* 0x0000000418007c0c */ /* 0x001fe2000efc1270 */
[----:B------:R-:W0:Y:S02]  /*16dfb0*/  LDCU UR4, c[0x0][0x398] ;  /* 0x00007300ff0477ac */ /* 0x000e240008000800 */
[----:B-1----:R-:W3:Y:S01]  /*16dfc0*/  LDL.LU.64 R8, [R1+0x1378] ;  /* 0x0013780001087983 */ /* 0x002ee20000300a00 */
[----:B------:R-:W-:-:S03]  /*16dfd0*/  PRMT R4, R4, 0x7773, RZ ;  /* 0x0000777304047816 */ /* 0x000fc600000000ff */
[----:B------:R-:W3:Y:S06]  /*16dfe0*/  LDL.LU.64 R30, [R1+0x1370] ;  /* 0x00137000011e7983 */ /* 0x000eec0000300a00 */
[----:B------:R1:W-:Y:S01]  /*16dff0*/  @P6 STG.E.U8 desc[UR34][R22.64], R4 ;  /* 0x0000000416006986 */ /* 0x0003e2000c101122 */
[----:B0-----:R-:W-:Y:S01]  /*16e000*/  ISETP.LT.AND P6, PT, R25, UR4, !P5 ;  /* 0x0000000419007c0c */ /* 0x001fe2000efc1270 */
[----:B------:R-:W0:Y:S01]  /*16e010*/  LDCU UR4, c[0x0][0x398] ;  /* 0x00007300ff0477ac */ /* 0x000e220008000800 */
[----:B-1----:R-:W-:-:S11]  /*16e020*/  PRMT R4, R60, 0x7770, RZ ;  /* 0x000077703c047816 */ /* 0x002fd600000000ff */
[----:B----4-:R1:W-:Y:S04]  /*16e030*/  @P6 STG.E.U8 desc[UR34][R54.64], R4 ;  /* 0x0000000436006986 */ /* 0x0103e8000c101122 */
[----:B-1----:R-:W4:Y:S04]  /*16e040*/  LDL.LU.64 R54, [R1+0x1368] ;  /* 0x0013680001367983 */ /* 0x002f280000300a00 */
[----:B------:R-:W4:Y:S01]  /*16e050*/  LDL.LU.64 R22, [R1+0x1360] ;  /* 0x0013600001167983 */ /* 0x000f220000300a00 */
        /* <DEDUP_REMOVED lines=29> */
[----:B----4-:R1:W-:Y:S01]  /*16e230*/  @P6 STG.E.U8 desc[UR34][R54.64], R6 ;  /* 0x0000000636006986 */ /* 0x0103e2000c101122 */
[----:B------:R-:W-:Y:S01]  /*16e240*/  ISETP.LT.AND P6, PT, R27, UR20, !P5 ;  /* 0x000000141b007c0c */ /* 0x000fe2000efc1270 */
[----:B------:R-:W4:Y:S02]  /*16e250*/  LDCU.64 UR20, c[0x0][0x398] ;  /* 0x00007300ff1477ac */ /* 0x000f240008000a00 */
[----:B-1----:R-:W4:Y:S01]  /*16e260*/  LDL.LU.64 R54, [R1+0xf28] ;  /* 0x000f280001367983 */ /* 0x002f220000300a00 */
[----:B------:R-:W-:-:S09]  /*16e270*/  PRMT R6, R61, 0x7773, RZ ;  /* 0x000077733d067816 */ /* 0x000fd200000000ff */
[----:B------:R1:W-:Y:S04]  /*16e280*/  @P6 STG.E.U8 desc[UR34][R22.64], R6 ;  /* 0x0000000616006986 */ /* 0x0003e8000c101122 */
[----:B-1----:R-:W4:Y:S01]  /*16e290*/  LDL.LU.64 R22, [R1+0xf20] ;  /* 0x000f200001167983 */ /* 0x002f220000300a00 */
[----:B0-----:R-:W-:Y:S01]  /*16e2a0*/  ISETP.LT.AND P6, PT, R52, UR4, !P5 ;  /* 0x0000000434007c0c */ /* 0x001fe2000efc1270 */
[----:B------:R-:W0:Y:S01]  /*16e2b0*/  LDCU UR4, c[0x0][0x398] ;  /* 0x00007300ff0477ac */ /* 0x000e220008000800 */
[C---:B------:R-:W-:Y:S01]  /*16e2c0*/  PRMT R6, R4.reuse, 0x7770, RZ ;  /* 0x0000777004067816 */ /* 0x040fe200000000ff */
[----:B------:R-:W4:Y:S10]  /*16e2d0*/  LDL.LU.64 R30, [R1+0xf18] ;  /* 0x000f1800011e7983 */ /* 0x000f340000300a00 */
[----:B--2---:R1:W-:Y:S01]  /*16e2e0*/  @P6 STG.E.U8 desc[UR34][R20.64], R6 ;  /* 0x0000000614006986 */ /* 0x0043e2000c101122 */
[----:B0-----:R-:W-:Y:S01]  /*16e2f0*/  ISETP.LT.AND P6, PT, R53, UR4, !P5 ;  /* 0x0000000435007c0c */ /* 0x001fe2000efc1270 */
[----:B------:R-:W0:Y:S01]  /*16e300*/  LDCU UR4, c[0x0][0x398] ;  /* 0x00007300ff0477ac */ /* 0x000e220008000800 */
[----:B-1----:R-:W-:-:S11]  /*16e310*/  PRMT R6, R4, 0x7771, RZ ;  /* 0x0000777104067816 */ /* 0x002fd600000000ff */
[----:B---3--:R1:W-:Y:S04]  /*16e320*/  @P6 STG.E.U8 desc[UR34][R50.64], R6 ;  /* 0x0000000632006986 */ /* 0x0083e8000c101122 */
[----:B-1----:R-:W2:Y:S01]  /*16e330*/  LDL.LU.64 R50, [R1+0xf10] ;  /* 0x000f100001327983 */ /* 0x002ea20000300a00 */
[----:B0-----:R-:W-:Y:S01]  /*16e340*/  ISETP.LT.AND P6, PT, R57, UR4, !P5 ;  /* 0x0000000439007c0c */ /* 0x001fe2000efc1270 */
[----:B------:R-:W0:Y:S01]  /*16e350*/  LDCU UR4, c[0x0][0x398] ;  /* 0x00007300ff0477ac */ /* 0x000e220008000800 */
[C---:B------:R-:W-:Y:S01]  /*16e360*/  PRMT R6, R4.reuse, 0x7772, RZ ;  /* 0x0000777204067816 */ /* 0x040fe200000000ff */
[----:B------:R-:W3:Y:S10]  /*16e370*/  LDL.LU R61, [R1+0xf0] ;  /* 0x0000f000013d7983 */ /* 0x000ef40000300800 */
[----:B------:R1:W-:Y:S04]  /*16e380*/  @P6 STG.E.U8 desc[UR34][R16.64], R6 ;  /* 0x0000000610006986 */ /* 0x0003e8000c101122 */
[----:B-1----:R-:W3:Y:S04]  /*16e390*/  LDL.LU.64 R16, [R1+0xf08] ;  /* 0x000f080001107983 */ /* 0x002ee80000300a00 */
[----:B------:R-:W3:Y:S01]  /*16e3a0*/  LDL.LU.64 R20, [R1+0xf00] ;  /* 0x000f000001147983 */ /* 0x000ee20000300a00 */
[----:B0-----:R-:W-:Y:S01]  /*16e3b0*/  ISETP.LT.AND P5, PT, R15, UR4, !P5 ;  /* 0x000000040f007c0c */ /* 0x001fe2000efa1270 */
[----:B------:R-:W0:Y:S01]  /*16e3c0*/  LDCU UR4, c[0x0][0x398] ;  /* 0x00007300ff0477ac */ /* 0x000e220008000800 */
[----:B------:R-:W-:-:S11]  /*16e3d0*/  PRMT R4, R4, 0x7773, RZ ;  /* 0x0000777304047816 */ /* 0x000fd600000000ff */
[----:B------:R1:W-:Y:S04]  /*16e3e0*/  @P5 STG.E.U8 desc[UR34][R8.64], R4 ;  /* 0x0000000408005986 */ /* 0x0003e8000c101122 */
[----:B-1----:R-:W3:Y:S01]  /*16e3f0*/  LDL.LU.64 R8, [R1+0xef8] ;  /* 0x000ef80001087983 */ /* 0x002ee20000300a00 */
[----:B------:R-:W-:-:S05]  /*16e400*/  VIADD R6, R11, 0x9 ;  /* 0x000000090b067836 */ /* 0x000fca0000000000 */
[----:B----4-:R-:W-:-:S04]  /*16e410*/  ISETP.GE.AND P5, PT, R6, UR21, PT ;  /* 0x0000001506007c0c */ /* 0x010fc8000bfa6270 */
[----:B0-----:R-:W-:Y:S01]  /*16e420*/  ISETP.LT.AND P6, PT, R58, UR4, !P5 ;  /* 0x000000043a007c0c */ /* 0x001fe2000efc1270 */
[----:B------:R-:W0:Y:S01]  /*16e430*/  LDCU UR4, c[0x0][0x398] ;  /* 0x00007300ff0477ac */ /* 0x000e220008000800 */
[----:B------:R-:W-:-:S11]  /*16e440*/  PRMT R4, R60, 0x7770, RZ ;  /* 0x000077703c047816 */ /* 0x000fd600000000ff */
[----:B------:R1:W-:Y:S01]  /*16e450*/  @P6 STG.E.U8 desc[UR34][R54.64], R4 ;  /* 0x0000000436006986 */ /* 0x0003e2000c101122 */
[----:B0-----:R-:W-:Y:S01]  /*16e460*/  ISETP.LT.AND P6, PT, R59, UR4, !P5 ;  /* 0x000000043b007c0c */ /* 0x001fe2000efc1270 */
[----:B------:R-:W0:Y:S02]  /*16e470*/  LDCU UR4, c[0x0][0x398] ;  /* 0x00007300ff0477ac */ /* 0x000e240008000800 */
[----:B-1----:R-:W4:Y:S01]  /*16e480*/  LDL.LU.64 R54, [R1+0xef0] ;  /* 0x000ef00001367983 */ /* 0x002f220000300a00 */
[----:B------:R-:W-:-:S03]  /*16e490*/  PRMT R4, R60, 0x7771, RZ ;  /* 0x000077713c047816 */ /* 0x000fc600000000ff */
[----:B------:R-:W4:Y:S06]  /*16e4a0*/  LDL.LU R6, [R1+0xe0] ;  /* 0x0000e00001067983 */ /* 0x000f2c0000300800 */
[----:B------:R1:W-:Y:S04]  /*16e4b0*/  @P6 STG.E.U8 desc[UR34][R22.64], R4 ;  /* 0x0000000416006986 */ /* 0x0003e8000c101122 */
[----:B-1----:R-:W4:Y:S01]  /*16e4c0*/  LDL.LU.64 R22, [R1+0xee8] ;  /* 0x000ee80001167983 */ /* 0x002f220000300a00 */
[----:B0-----:R-:W-:Y:S01]  /*16e4d0*/  ISETP.LT.AND P6, PT, R48, UR4, !P5 ;  /* 0x0000000430007c0c */ /* 0x001fe2000efc1270 */
[----:B------:R-:W0:Y:S01]  /*16e4e0*/  LDCU UR4, c[0x0][0x398] ;  /* 0x00007300ff0477ac */ /* 0x000e220008000800 */
[----:B------:R-:W-:-:S11]  /*16e4f0*/  PRMT R4, R60, 0x7772, RZ ;  /* 0x000077723c047816 */ /* 0x000fd600000000ff */
[----:B------:R1:W-:Y:S01]  /*16e500*/  @P6 STG.E.U8 desc[UR34][R30.64], R4 ;  /* 0x000000041e006986 */ /* 0x0003e2000c101122 */
[----:B0-----:R-:W-:Y:S01]  /*16e510*/  ISETP.LT.AND P6, PT, R24, UR4, !P5 ;  /* 0x0000000418007c0c */ /* 0x001fe2000efc1270 */
[----:B------:R-:W0:Y:S02]  /*16e520*/  LDCU UR4, c[0x0][0x398] ;  /* 0x00007300ff0477ac */ /* 0x000e240008000800 */
[----:B-1----:R-:W4:Y:S01]  /*16e530*/  LDL.LU.64 R30, [R1+0xee0] ;  /* 0x000ee000011e7983 */ /* 0x002f220000300a00 */
[----:B------:R-:W-:-:S09]  /*16e540*/  PRMT R4, R60, 0x7773, RZ ;  /* 0x000077733c047816 */ /* 0x000fd200000000ff */
[----:B--2---:R1:W-:Y:S04]  /*16e550*/  @P6 STG.E.U8 desc[UR34][R50.64], R4 ;  /* 0x0000000432006986 */ /* 0x0043e8000c101122 */
[----:B-1----:R-:W2:Y:S01]  /*16e560*/  LDL.LU.64 R50, [R1+0xec0] ;  /* 0x000ec00001327983 */ /* 0x002ea20000300a00 */
[----:B0-----:R-:W-:Y:S01]  /*16e570*/  ISETP.LT.AND P6, PT, R25, UR4, !P5 ;  /* 0x0000000419007c0c */ /* 0x001fe2000efc1270 */
[----:B------:R-:W0:Y:S01]  /*16e580*/  LDCU UR4, c[0x0][0x398] ;  /* 0x00007300ff0477ac */ /* 0x000e220008000800 */
[----:B---3--:R-:W-:-:S11]  /*16e590*/  PRMT R4, R61, 0x7770, RZ ;  /* 0x000077703d047816 */ /* 0x008fd600000000ff */
        /* <DEDUP_REMOVED lines=9> */
[----:B------:R-:W-:-:S09]  /*16e630*/  PRMT R4, R61, 0x7772, RZ ;  /* 0x000077723d047816 */ /* 0x000fd200000000ff */
[----:B------:R1:W-:Y:S04]  /*16e640*/  @P6 STG.E.U8 desc[UR34][R8.64], R4 ;  /* 0x0000000408006986 */ /* 0x0003e8000c101122 */
[----:B-1----:R-:W3:Y:S01]  /*16e650*/  LDL.LU.64 R8, [R1+0x8130] ;  /* 0x0081300001087983 */ /* 0x002ee20000300a00 */
[----:B------:R-:W-:-:S03]  /*16e660*/  PRMT R4, R61, 0x7773, RZ ;  /* 0x000077733d047816 */ /* 0x000fc600000000ff */
[----:B------:R-:W3:Y:S01]  /*16e670*/  LDL.LU.64 R60, [R1+0xe60] ;  /* 0x000e6000013c7983 */ /* 0x000ee20000300a00 */
[----:B0-----:R-:W-:Y:S01]  /*16e680*/  ISETP.LT.AND P6, PT, R5, UR4, !P5 ;  /* 0x0000000405007c0c */ /* 0x001fe2000efc1270 */
[----:B------:R-:W0:-:S12]  /*16e690*/  LDCU UR4, c[0x0][0x398] ;  /* 0x00007300ff0477ac */ /* 0x000e180008000800 */
[----:B----4-:R1:W-:Y:S01]  /*16e6a0*/  @P6 STG.E.U8 desc[UR34][R54.64], R4 ;  /* 0x0000000436006986 */ /* 0x0103e2000c101122 */
[----:B0-----:R-:W-:Y:S01]  /*16e6b0*/  ISETP.LT.AND P6, PT, R26, UR4, !P5 ;  /* 0x000000041a007c0c */ /* 0x001fe2000efc1270 */
[----:B------:R-:W0:Y:S02]  /*16e6c0*/  LDCU UR4, c[0x0][0x398] ;  /* 0x00007300ff0477ac */ /* 0x000e240008000800 */
[----:B-1----:R-:W4:Y:S01]  /*16e6d0*/  LDL.LU.64 R54, [R1+0xe50] ;  /* 0x000e500001367983 */ /* 0x002f220000300a00 */
[----:B------:R-:W-:-:S09]  /*16e6e0*/  PRMT R4, R6, 0x7770, RZ ;  /* 0x0000777006047816 */ /* 0x000fd200000000ff */
[----:B------:R1:W-:Y:S04]  /*16e6f0*/  @P6 STG.E.U8 desc[UR34][R22.64], R4 ;  /* 0x0000000416006986 */ /* 0x0003e8000c101122 */
[----:B-1----:R-:W4:Y:S01]  /*16e700*/  LDL.LU.64 R22, [R1+0xc08] ;  /* 0x000c080001167983 */ /* 0x002f220000300a00 */
[----:B0-----:R-:W-:Y:S01]  /*16e710*/  ISETP.LT.AND P6, PT, R49, UR4, !P5 ;  /* 0x0000000431007c0c */ /* 0x001fe2000efc1270 */
[----:B------:R-:W0:Y:S01]  /*16e720*/  LDCU UR4, c[0x0][0x398] ;  /* 0x00007300ff0477ac */ /* 0x000e220008000800 */
[C---:B------:R-:W-:Y:S01]  /*16e730*/  PRMT R10, R6.reuse, 0x7771, RZ ;  /* 0x00007771060a7816 */ /* 0x040fe200000000ff */
[----:B------:R-:W4:Y:S10]  /*16e740*/  LDL.LU R4, [R1+0x144] ;  /* 0x0001440001047983 */ /* 0x000f340000300800 */
[----:B------:R1:W-:Y:S01]  /*16e750*/  @P6 STG.E.U8 desc[UR34][R30.64], R10 ;  /* 0x0000000a1e006986 */ /* 0x0003e2000c101122 */
[----:B0-----:R-:W-:Y:S01]  /*16e760*/  ISETP.LT.AND P6, PT, R7, UR4, !P5 ;  /* 0x0000000407007c0c */ /* 0x001fe2000efc1270 */
[----:B------:R-:W0:Y:S01]  /*16e770*/  LDCU UR4, c[0x0][0x398] ;  /* 0x00007300ff0477ac */ /* 0x000e220008000800 */
[----:B-1----:R-:W-:-:S11]  /*16e780*/  PRMT R10, R6, 0x7772, RZ ;  /* 0x00007772060a7816 */ /* 0x002fd600000000ff */
[----:B--2---:R1:W-:Y:S04]  /*16e790*/  @P6 STG.E.U8 desc[UR34][R50.64], R10 ;  /* 0x0000000a32006986 */ /* 0x0043e8000c101122 */
[----:B-1----:R-:W2:Y:S01]  /*16e7a0*/  LDL.LU.64 R50, [R1+0xe48] ;  /* 0x000e480001327983 */ /* 0x002ea20000300a00 */
[----:B------:R-:W-:Y:S01]  /*16e7b0*/  ISETP.LT.AND P6, PT, R27, UR22, !P5 ;  /* 0x000000161b007c0c */ /* 0x000fe2000efc1270 */
[----:B------:R-:W-:Y:S01]  /*16e7c0*/  VIADD R11, R11, 0xa ;  /* 0x0000000a0b0b7836 */ /* 0x000fe20000000000 */
[----:B------:R-:W-:Y:S01]  /*16e7d0*/  PRMT R6, R6, 0x7773, RZ ;  /* 0x0000777306067816 */ /* 0x000fe200000000ff */
[----:B------:R-:W1:Y:S10]  /*16e7e0*/  LDCU.64 UR22, c[0x0][0x398] ;  /* 0x00007300ff1677ac */ /* 0x000e740008000a00 */
[----:B---3--:R3:W-:Y:S01]  /*16e7f0*/  @P6 STG.E.U8 desc[UR34][R16.64], R6 ;  /* 0x0000000610006986 */ /* 0x0087e2000c101122 */
[----:B0-----:R-:W-:Y:S01]  /*16e800*/  ISETP.LT.AND P6, PT, R52, UR4, !P5 ;  /* 0x0000000434007c0c */ /* 0x001fe2000efc1270 */
[----:B------:R-:W0:Y:S02]  /*16e810*/  LDCU UR4, c[0x0][0x398] ;  /* 0x00007300ff0477ac */ /* 0x000e240008000800 */
[----:B---3--:R-:W3:Y:S01]  /*16e820*/  LDL.LU.64 R16, [R1+0xe40] ;  /* 0x000e400001107983 */ /* 0x008ee20000300a00 */
        /* <DEDUP_REMOVED lines=8> */
[----:B0-----:R-:W-:Y:S01]  /*16e8b0*/  ISETP.LT.AND P6, PT, R57, UR4, !P5 ;  /* 0x0000000439007c0c */ /* 0x001fe2000efc1270 */
[----:B------:R-:W0:Y:S01]  /*16e8c0*/  LDCU UR4, c[0x0][0x398] ;  /* 0x00007300ff0477ac */ /* 0x000e220008000800 */
[----:B------:R-:W-:Y:S01]  /*16e8d0*/  PRMT R10, R3, 0x7772, RZ ;  /* 0x00007772030a7816 */ /* 0x000fe200000000ff */
[----:B------:R-:W3:Y:S01]  /*16e8e0*/  LDL.LU R6, [R1+0x134] ;  /* 0x0001340001067983 */ /* 0x000ee20000300800 */
[----:B0-----:R-:W-:Y:S01]  /*16e8f0*/  ISETP.LT.AND P5, PT, R15, UR4, !P5 ;  /* 0x000000040f007c0c */ /* 0x001fe2000efa1270 */
[----:B------:R-:W0:Y:S08]  /*16e900*/  LDCU UR4, c[0x0][0x398] ;  /* 0x00007300ff0477ac */ /* 0x000e300008000800 */
[----:B----4-:R1:W-:Y:S04]  /*16e910*/  @P6 STG.E.U8 desc[UR34][R54.64], R10 ;  /* 0x0000000a36006986 */ /* 0x0103e8000c101122 */
[----:B-1----:R-:W4:Y:S01]  /*16e920*/  LDL.LU.64 R54, [R1+0xe28] ;  /* 0x000e280001367983 */ /* 0x002f220000300a00 */
[----:B------:R-:W-:-:S03]  /*16e930*/  PRMT R10, R3, 0x7773, RZ ;  /* 0x00007773030a7816 */ /* 0x000fc600000000ff */
[----:B------:R-:W4:Y:S04]  /*16e940*/  LDL.LU R3, [R1+0x8128] ;  /* 0x0081280001037983 */ /* 0x000f280000300800 */
[----:B------:R1:W-:Y:S04]  /*16e950*/  @P5 STG.E.U8 desc[UR34][R22.64], R10 ;  /* 0x0000000a16005986 */ /* 0x0003e8000c101122 */
[----:B-1----:R-:W4:Y:S01]  /*16e960*/  LDL.LU.64 R22, [R1+0xe20] ;  /* 0x000e200001167983 */ /* 0x002f220000300a00 */
[----:B------:R-:W-:Y:S01]  /*16e970*/  ISETP.GE.AND P5, PT, R11, UR49, PT ;  /* 0x000000310b007c0c */ /* 0x000fe2000bfa6270 */
[----:B------:R-:W1:Y:S03]  /*16e980*/  LDCU UR49, c[0x0][0x398] ;  /* 0x00007300ff3177ac */ /* 0x000e660008000800 */
[----:B0-----:R-:W-:Y:S01]  /*16e990*/  ISETP.LT.AND P6, PT, R58, UR4, !P5 ;  /* 0x000000043a007c0c */ /* 0x001fe2000efc1270 */
[----:B------:R-:W0:Y:S01]  /*16e9a0*/  LDCU UR4, c[0x0][0x398] ;  /* 0x00007300ff0477ac */ /* 0x000e220008000800 */
[----:B------:R-:W-:-:S11]  /*16e9b0*/  PRMT R10, R4, 0x7770, RZ ;  /* 0x00007770040a7816 */ /* 0x000fd600000000ff */
[----:B--2---:R2:W-:Y:S04]  /*16e9c0*/  @P6 STG.E.U8 desc[UR34][R50.64], R10 ;  /* 0x0000000a32006986 */ /* 0x0045e8000c101122 */
[----:B--2---:R-:W2:Y:S01]  /*16e9d0*/  LDL.LU.64 R50, [R1+0xe18] ;  /* 0x000e180001327983 */ /* 0x004ea20000300a00 */
[----:B0-----:R-:W-:Y:S01]  /*16e9e0*/  ISETP.LT.AND P6, PT, R59, UR4, !P5 ;  /* 0x000000043b007c0c */ /* 0x001fe2000efc1270 */
[----:B------:R-:W0:Y:S01]  /*16e9f0*/  LDCU UR4, c[0x0][0x398] ;  /* 0x00007300ff0477ac */ /* 0x000e220008000800 */
[----:B------:R-:W-:-:S11]  /*16ea00*/  PRMT R10, R4, 0x7771, RZ ;  /* 0x00007771040a7816 */ /* 0x000fd600000000ff */
[----:B---3--:R3:W-:Y:S01]  /*16ea10*/  @P6 STG.E.U8 desc[UR34][R16.64], R10 ;  /* 0x0000000a10006986 */ /* 0x0087e2000c101122 */
[----:B0-----:R-:W-:Y:S01]  /*16ea20*/  ISETP.LT.AND P6, PT, R48, UR4, !P5 ;  /* 0x0000000430007c0c */ /* 0x001fe2000efc1270 */
[----:B------:R-:W0:Y:S02]  /*16ea30*/  LDCU UR4, c[0x0][0x398] ;  /* 0x00007300ff0477ac */ /* 0x000e240008000800 */
[----:B---3--:R-:W3:Y:S01]  /*16ea40*/  LDL.LU.64 R16, [R1+0xe10] ;  /* 0x000e100001107983 */ /* 0x008ee20000300a00 */
[----:B------:R-:W-:-:S03]  /*16ea50*/  PRMT R10, R4, 0x7772, RZ ;  /* 0x00007772040a7816 */ /* 0x000fc600000000ff */
[----:B------:R-:W3:Y:S06]  /*16ea60*/  LDL.LU R14, [R1+0x124] ;  /* 0x00012400010e7983 */ /* 0x000eec0000300800 */
        /* <DEDUP_REMOVED lines=8> */
[----:B------:R-:W0:Y:S02]  /*16eaf0*/  LDCU UR4, c[0x0][0x398] ;  /* 0x00007300ff0477ac */ /* 0x000e240008000800 */
[----:B------:R-:W3:Y:S01]  /*16eb00*/  LDL.LU.64 R30, [R1+0xdf8] ;  /* 0x000df800011e7983 */ /* 0x000ee20000300a00 */
[C---:B------:R-:W-:Y:S02]  /*16eb10*/  PRMT R4, R6.reuse, 0x7770, RZ ;  /* 0x0000777006047816 */ /* 0x040fe400000000ff */
[----:B------:R-:W-:-:S07]  /*16eb20*/  PRMT R20, R6, 0x7771, RZ ;  /* 0x0000777106147816 */ /* 0x000fce00000000ff */
[----:B----4-:R1:W-:Y:S01]  /*16eb30*/  @P6 STG.E.U8 desc[UR34][R54.64], R4 ;  /* 0x0000000436006986 */ /* 0x0103e2000c101122 */
[----:B0-----:R-:W-:Y:S01]  /*16eb40*/  ISETP.LT.AND P6, PT, R18, UR4, !P5 ;  /* 0x0000000412007c0c */ /* 0x001fe2000efc1270 */
[----:B------:R-:W0:Y:S02]  /*16eb50*/  LDCU UR4, c[0x0][0x398] ;  /* 0x00007300ff0477ac */ /* 0x000e240008000800 */
[----:B-1----:R-:W4:Y:S04]  /*16eb60*/  LDL.LU.64 R54, [R1+0xdf0] ;  /* 0x000df00001367983 */ /* 0x002f280000300a00 */
[----:B------:R-:W4:Y:S06]  /*16eb70*/  LDL.LU R4, [R1+0x114] ;  /* 0x0001140001047983 */ /* 0x000f2c0000300800 */
[----:B------:R1:W-:Y:S04]  /*16eb80*/  @P6 STG.E.U8 desc[UR34][R22.64], R20 ;  /* 0x0000001416006986 */ /* 0x0003e8000c101122 */
[----:B-1----:R-:W4:Y:S01]  /*16eb90*/  LDL.LU.64 R22, [R1+0xde8] ;  /* 0x000de80001167983 */ /* 0x002f220000300a00 */
[----:B0-----:R-:W-:Y:S01]  /*16eba0*/  ISETP.LT.AND P6, PT, R19, UR4, !P5 ;  /* 0x0000000413007c0c */ /* 0x001fe2000efc1270 */
[----:B------:R-:W0:Y:S01]  /*16ebb0*/  LDCU UR4, c[0x0][0x398] ;  /* 0x00007300ff0477ac */ /* 0x000e220008000800 */
[----:B------:R-:W-:-:S02]  /*16ebc0*/  PRMT R20, R6, 0x7772, RZ ;  /* 0x0000777206147816 */ /* 0x000fc400000000ff */
[----:B------:R-:W-:-:S09]  /*16ebd0*/  PRMT R6, R6, 0x7773, RZ ;  /* 0x0000777306067816 */ /* 0x000fd200000000ff */
[----:B--2---:R1:W-:Y:S04]  /*16ebe0*/  @P6 STG.E.U8 desc[UR34][R50.64], R20 ;  /* 0x0000001432006986 */ /* 0x0043e8000c101122 */
[----:B-1----:R-:W2:Y:S04]  /*16ebf0*/  LDL.LU.64 R50, [R1+0x8120] ;  /* 0x0081200001327983 */ /* 0x002ea80000300a00 */
[----:B------:R-:W2:Y:S01]  /*16ec00*/  LDL.LU.64 R20, [R1+0xdb8] ;  /* 0x000db80001147983 */ /* 0x000ea20000300a00 */
[----:B0-----:R-:W-:Y:S01]  /*16ec10*/  ISETP.LT.AND P6, PT, R5, UR4, !P5 ;  /* 0x0000000405007c0c */ /* 0x001fe2000efc1270 */
[----:B------:R-:W0:-:S12]  /*16ec20*/  LDCU UR4, c[0x0][0x398] ;  /* 0x00007300ff0477ac */ /* 0x000e180008000800 */
[----:B---3--:R1:W-:Y:S01]  /*16ec30*/  @P6 STG.E.U8 desc[UR34][R16.64], R6 ;  /* 0x0000000610006986 */ /* 0x0083e2000c101122 */
[----:B0-----:R-:W-:Y:S01]  /*16ec40*/  ISETP.LT.AND P6, PT, R26, UR4, !P5 ;  /* 0x000000041a007c0c */ /* 0x001fe2000efc1270 */
[----:B------:R-:W0:Y:S01]  /*16ec50*/  LDCU UR4, c[0x0][0x398] ;  /* 0x00007300ff0477ac */ /* 0x000e220008000800 */
[C---:B-1----:R-:W-:Y:S01]  /*16ec60*/  PRMT R6, R14.reuse, 0x7770, RZ ;  /* 0x000077700e067816 */ /* 0x042fe200000000ff */
[----:B------:R-:W3:Y:S10]  /*16ec70*/  LDL.LU.64 R16, [R1+0xda8] ;  /* 0x000da80001107983 */ /* 0x000ef40000300a00 */
[----:B------:R1:W-:Y:S01]  /*16ec80*/  @P6 STG.E.U8 desc[UR34][R10.64], R6 ;  /* 0x000000060a006986 */ /* 0x0003e2000c101122 */
[----:B0-----:R-:W-:Y:S01]  /*16ec90*/  ISETP.LT.AND P6, PT, R49, UR4, !P5 ;  /* 0x0000000431007c0c */ /* 0x001fe2000efc1270 */
[----:B------:R-:W0:Y:S02]  /*16eca0*/  LDCU UR4, c[0x0][0x398] ;  /* 0x00007300ff0477ac */ /* 0x000e240008000800 */
[----:B-1----:R-:W3:Y:S01]  /*16ecb0*/  LDL.64 R10, [R1+0x340] ;  /* 0x00034000010a7983 */ /* 0x002ee20000100a00 */
[----:B------:R-:W-:-:S03]  /*16ecc0*/  PRMT R6, R14, 0x7771, RZ ;  /* 0x000077710e067816 */ /* 0x000fc600000000ff */
[----:B------:R-:W3:Y:S06]  /*16ecd0*/  LDL.LU R49, [R1+0x104] ;  /* 0x0001040001317983 */ /* 0x000eec0000300800 */
[----:B------:R1:W-:Y:S01]  /*16ece0*/  @P6 STG.E.U8 desc[UR34][R60.64], R6 ;  /* 0x000000063c006986 */ /* 0x0003e2000c101122 */
[----:B0-----:R-:W-:Y:S01]  /*16ecf0*/  ISETP.LT.AND P6, PT, R7, UR4, !P5 ;  /* 0x0000000407007c0c */ /* 0x001fe2000efc1270 */
[----:B------:R-:W0:Y:S02]  /*16ed00*/  LDCU UR4, c[0x0][0x398] ;  /* 0x00007300ff0477ac */ /* 0x000e240008000800 */
[----:B-1----:R-:W3:Y:S04]  /*16ed10*/  LDL.LU.64 R60, [R1+0x8118] ;  /* 0x00811800013c7983 */ /* 0x002ee80000300a00 */
[----:B------:R-:W3:Y:S01]  /*16ed20*/  LDL.LU.64 R6, [R1+0xda0] ;  /* 0x000da00001067983 */ /* 0x000ee20000300a00 */
[----:B------:R-:W-:-:S05]  /*16ed30*/  PRMT R26, R14, 0x7772, RZ ;  /* 0x000077720e1a7816 */ /* 0x000fca00000000ff */
[----:B------:R-:W-:Y:S01]  /*16ed40*/  @P6 STG.E.U8 desc[UR34][R30.64], R26 ;  /* 0x0000001a1e006986 */ /* 0x000fe2000c101122 */
[----:B------:R-:W-:Y:S01]  /*16ed50*/  ISETP.LT.AND P6, PT, R27, UR20, !P5 ;  /* 0x000000141b007c0c */ /* 0x000fe2000efc1270 */
[----:B------:R-:W1:Y:S01]  /*16ed60*/  LDCU.64 UR20, c[0x0][0x398] ;  /* 0x00007300ff1477ac */ /* 0x000e620008000a00 */
[----:B------:R-:W-:-:S11]  /*16ed70*/  PRMT R14, R14, 0x7773, RZ ;  /* 0x000077730e0e7816 */ /* 0x000fd600000000ff */
[----:B----4-:R4:W-:Y:S01]  /*16ed80*/  @P6 STG.E.U8 desc[UR34][R54.64], R14 ;  /* 0x0000000e36006986 */ /* 0x0109e2000c101122 */
[----:B0-----:R-:W-:Y:S01]  /*16ed90*/  ISETP.LT.AND P6, PT, R52, UR4, !P5 ;  /* 0x0000000434007c0c */ /* 0x001fe2000efc1270 */
[----:B------:R-:W0:Y:S02]  /*16eda0*/  LDCU UR4, c[0x0][0x398] ;  /* 0x00007300ff0477ac */ /* 0x000e240008000800 */
[----:B----4-:R-:W4:Y:S01]  /*16edb0*/  LDL.LU.64 R54, [R1+0xd98] ;  /* 0x000d980001367983 */ /* 0x010f220000300a00 */
[----:B------:R-:W-:-:S09]  /*16edc0*/  PRMT R14, R4, 0x7770, RZ ;  /* 0x00007770040e7816 */ /* 0x000fd200000000ff */
[----:B------:R1:W-:Y:S01]  /*16edd0*/  @P6 STG.E.U8 desc[UR34][R22.64], R14 ;  /* 0x0000000e16006986 */ /* 0x0003e2000c101122 */
[----:B0-----:R-:W-:Y:S01]  /*16ede0*/  ISETP.LT.AND P6, PT, R53, UR4, !P5 ;  /* 0x0000000435007c0c */ /* 0x001fe2000efc1270 */
[----:B------:R-:W0:Y:S02]  /*16edf0*/  LDCU UR4, c[0x0][0x398] ;  /* 0x00007300ff0477ac */ /* 0x000e240008000800 */
[----:B------:R-:W4:Y:S01]  /*16ee00*/  LDL.LU.64 R52, [R1+0xd90] ;  /* 0x000d900001347983 */ /* 0x000f220000300a00 */
[----:B-1----:R-:W-:-:S09]  /*16ee10*/  PRMT R14, R4, 0x7771, RZ ;  /* 0x00007771040e7816 */ /* 0x002fd200000000ff */
[----:B--2---:R1:W-:Y:S01]  /*16ee20*/  @P6 STG.E.U8 desc[UR34][R20.64], R14 ;  /* 0x0000000e14006986 */ /* 0x0043e2000c101122 */
[----:B0-----:R-:W-:Y:S01]  /*16ee30*/  ISETP.LT.AND P6, PT, R57, UR4, !P5 ;  /* 0x0000000439007c0c */ /* 0x001fe2000efc1270 */
[----:B------:R-:W0:Y:S02]  /*16ee40*/  LDCU UR4, c[0x0][0x398] ;  /* 0x00007300ff0477ac */ /* 0x000e240008000800 */
[----:B------:R-:W2:Y:S04]  /*16ee50*/  LDL.LU R57, [R1+0xf4] ;  /* 0x0000f40001397983 */ /* 0x000ea80000300800 */
[----:B------:R-:W2:Y:S04]  /*16ee60*/  LDL.LU.64 R26, [R1+0xd88] ;  /* 0x000d8800011a7983 */ /* 0x000ea80000300a00 */
[----:B------:R-:W2:Y:S04]  /*16ee70*/  LDL.LU.64 R22, [R1+0xd80] ;  /* 0x000d800001167983 */ /* 0x000ea80000300a00 */
[----:B-1----:R-:W2:Y:S01]  /*16ee80*/  LDL.LU.64 R20, [R1+0xd78] ;  /* 0x000d780001147983 */ /* 0x002ea20000300a00 */
[----:B0-----:R-:W-:Y:S01]  /*16ee90*/  ISETP.LT.AND P5, PT, R15, UR4, !P5 ;  /* 0x000000040f007c0c */ /* 0x001fe2000efa1270 */
[----:B------:R-:W0:Y:S01]  /*16eea0*/  LDCU UR4, c[0x0][0x398] ;  /* 0x00007300ff0477ac */ /* 0x000e220008000800 */
[----:B------:R-:W-:-:S02]  /*16eeb0*/  PRMT R14, R4, 0x7772, RZ ;  /* 0x00007772040e7816 */ /* 0x000fc400000000ff */
[----:B------:R-:W-:-:S03]  /*16eec0*/  PRMT R4, R4, 0x7773, RZ ;  /* 0x0000777304047816 */ /* 0x000fc600000000ff */
[----:B---3--:R1:W-:Y:S04]  /*16eed0*/  @P6 STG.E.U8 desc[UR34][R16.64], R14 ;  /* 0x0000000e10006986 */ /* 0x0083e8000c101122 */
[----:B-1----:R-:W3:Y:S04]  /*16eee0*/  LDL.LU.64 R16, [R1+0xd70] ;  /* 0x000d700001107983 */ /* 0x002ee80000300a00 */
[----:B------:R-:W3:Y:S04]  /*16eef0*/  LDL.LU.64 R14, [R1+0xd68] ;  /* 0x000d6800010e7983 */ /* 0x000ee80000300a00 */
[----:B------:R1:W-:Y:S01]  /*16ef00*/  @P5 STG.E.U8 desc[UR34][R10.64], R4 ;  /* 0x000000040a005986 */ /* 0x0003e2000c101122 */
[----:B0-----:R-:W-:Y:S01]  /*16ef10*/  ISETP.LT.AND P5, PT, R58, UR4, !P4 ;  /* 0x000000043a007c0c */ /* 0x001fe2000e7a1270 */
[----:B------:R-:W0:Y:S01]  /*16ef20*/  LDCU UR4, c[0x0][0x398] ;  /* 0x00007300ff0477ac */ /* 0x000e220008000800 */
[----:B-1----:R-:W-:Y:S01]  /*16ef30*/  PRMT R4, R49, 0x7770, RZ ;  /* 0x0000777031047816 */ /* 0x002fe200000000ff */
[----:B------:R-:W3:Y:S10]  /*16ef40*/  LDL.LU.64 R10, [R1+0xd60] ;  /* 0x000d6000010a7983 */ /* 0x000ef40000300a00 */
[----:B------:R1:W-:Y:S01]  /*16ef50*/  @P5 STG.E.U8 desc[UR34][R6.64], R4 ;  /* 0x0000000406005986 */ /* 0x0003e2000c101122 */
[----:B0-----:R-:W-:Y:S01]  /*16ef60*/  ISETP.LT.AND P5, PT, R59, UR4, !P4 ;  /* 0x000000043b007c0c */ /* 0x001fe2000e7a1270 */
[----:B------:R-:W0:Y:S02]  /*16ef70*/  LDCU UR4, c[0x0][0x398] ;  /* 0x00007300ff0477ac */ /* 0x000e240008000800 */
[----:B-1----:R-:W3:Y:S04]  /*16ef80*/  LDL.LU.64 R6, [R1+0xd58] ;  /* 0x000d580001067983 */ /* 0x002ee80000300a00 */
[----:B------:R-:W3:Y:S01]  /*16ef90*/  LDL.LU.64 R58, [R1+0xd50] ;  /* 0x000d5000013a7983 */ /* 0x000ee20000300a00 */
[----:B------:R-:W-:-:S05]  /*16efa0*/  PRMT R4, R49, 0x7771, RZ ;  /* 0x0000777131047816 */ /* 0x000fca00000000ff */
[----:B----4-:R1:W-:Y:S01]  /*16efb0*/  @P5 STG.E.U8 desc[UR34][R54.64], R4 ;  /* 0x0000000436005986 */ /* 0x0103e2000c101122 */
[----:B0-----:R-:W-:Y:S01]  /*16efc0*/  ISETP.LT.AND P5, PT, R48, UR4, !P4 ;  /* 0x0000000430007c0c */ /* 0x001fe2000e7a1270 */
[----:B------:R-:W0:Y:S01]  /*16efd0*/  LDCU UR4, c[0x0][0x398] ;  /* 0x00007300ff0477ac */ /* 0x000e220008000800 */
[C---:B-1----:R-:W-:Y:S01]  /*16efe0*/  PRMT R4, R49.reuse, 0x7772, RZ ;  /* 0x0000777231047816 */ /* 0x042fe200000000ff */
[----:B------:R-:W4:Y:S10]  /*16eff0*/  LDL.LU.64 R54, [R1+0xd48] ;  /* 0x000d480001367983 */ /* 0x000f340000300a00 */
[----:B------:R1:W-:Y:S04]  /*16f000*/  @P5 STG.E.U8 desc[UR34][R52.64], R4 ;  /* 0x0000000434005986 */ /* 0x0003e8000c101122 */
[----:B-1----:R-:W4:Y:S01]  /*16f010*/  LDL.LU.64 R52, [R1+0xd30] ;  /* 0x000d300001347983 */ /* 0x002f220000300a00 */
[----:B------:R-:W-:-:S03]  /*16f020*/  PRMT R4, R49, 0x7773, RZ ;  /* 0x0000777331047816 */ /* 0x000fc600000000ff */
[----:B------:R-:W4:Y:S01]  /*16f030*/  LDL.LU.64 R48, [R1+0xc00] ;  /* 0x000c000001307983 */ /* 0x000f220000300a00 */
[----:B0-----:R-:W-:Y:S01]  /*16f040*/  ISETP.LT.AND P5, PT, R24, UR4, !P4 ;  /* 0x0000000418007c0c */ /* 0x001fe2000e7a1270 */
[----:B------:R-:W0:-:S12]  /*16f050*/  LDCU UR4, c[0x0][0x398] ;  /* 0x00007300ff0477ac */ /* 0x000e180008000800 */
[----:B--2---:R1:W-:Y:S01]  /*16f060*/  @P5 STG.E.U8 desc[UR34][R26.64], R4 ;  /* 0x000000041a005986 */ /* 0x0043e2000c101122 */
[----:B0-----:R-:W-:Y:S01]  /*16f070*/  ISETP.LT.AND P5, PT, R25, UR4, !P4 ;  /* 0x0000000419007c0c */ /* 0x001fe2000e7a1270 */
[----:B------:R-:W0:Y:S01]  /*16f080*/  LDCU UR4, c[0x0][0x398] ;  /* 0x00007300ff0477ac */ /* 0x000e220008000800 */
[----:B-1----:R-:W-:-:S11]  /*16f090*/  PRMT R4, R57, 0x7770, RZ ;  /* 0x0000777039047816 */ /* 0x002fd600000000ff */
[----:B------:R1:W-:Y:S01]  /*16f0a0*/  @P5 STG.E.U8 desc[UR34][R22.64], R4 ;  /* 0x0000000416005986 */ /* 0x0003e2000c101122 */
[----:B0-----:R-:W-:Y:S01]  /*16f0b0*/  ISETP.LT.AND P5, PT, R18, UR4, !P4 ;  /* 0x0000000412007c0c */ /* 0x001fe2000e7a1270 */
[----:B------:R-:W0:Y:S01]  /*16f0c0*/  LDCU UR4, c[0x0][0x398] ;  /* 0x00007300ff0477ac */ /* 0x000e220008000800 */
[----:B-1----:R-:W-:-:S11]  /*16f0d0*/  PRMT R4, R57, 0x7771, RZ ;  /* 0x0000777139047816 */ /* 0x002fd600000000ff */
[----:B------:R1:W-:Y:S01]  /*16f0e0*/  @P5 STG.E.U8 desc[UR34][R20.64], R4 ;  /* 0x0000000414005986 */ /* 0x0003e2000c101122 */
[----:B0-----:R-:W-:Y:S01]  /*16f0f0*/  ISETP.LT.AND P5, PT, R19, UR4, !P4 ;  /* 0x0000000413007c0c */ /* 0x001fe2000e7a1270 */
[----:B------:R-:W0:Y:S01]  /*16f100*/  LDCU UR4, c[0x0][0x398] ;  /* 0x00007300ff0477ac */ /* 0x000e220008000800 */
[----:B-1----:R-:W-:Y:S02]  /*16f110*/  PRMT R4, R57, 0x7772, RZ ;  /* 0x0000777239047816 */ /* 0x002fe400000000ff */
[----:B0-----:R-:W-:-:S09]  /*16f120*/  ISETP.LT.AND P4, PT, R5, UR4, !P4 ;  /* 0x0000000405007c0c */ /* 0x001fd2000e781270 */
[----:B---3--:R0:W-:Y:S01]  /*16f130*/  @P5 STG.E.U8 desc[UR34][R16.64], R4 ;  /* 0x0000000410005986 */ /* 0x0081e2000c101122 */
[----:B------:R-:W-:Y:S01]  /*16f140*/  LOP3.LUT P6, RZ, R0, 0x10, RZ, 0xc0, !PT ;  /* 0x0000001000ff7812 */ /* 0x000fe200078cc0ff */
[----:B------:R-:W1:Y:S01]  /*16f150*/  LDCU UR4, c[0x0][0x398] ;  /* 0x00007300ff0477ac */ /* 0x000e620008000800 */
[----:B0-----:R-:W-:-:S05]  /*16f160*/  PRMT R4, R57, 0x7773, RZ ;  /* 0x0000777339047816 */ /* 0x001fca00000000ff */
[----:B------:R0:W-:Y:S02]  /*16f170*/  @P4 STG.E.U8 desc[UR34][R14.64], R4 ;  /* 0x000000040e004986 */ /* 0x0001e4000c101122 */
[----:B0-----:R-:W-:-:S05]  /*16f180*/  PRMT R4, R60, 0x7770, RZ ;  /* 0x000077703c047816 */ /* 0x001fca00000000ff */
[----:B------:R0:W-:Y:S02]  /*16f190*/  @P3 STG.E.U8 desc[UR34][R10.64], R4 ;  /* 0x000000040a003986 */ /* 0x0001e4000c101122 */
[----:B0-----:R-:W-:-:S05]  /*16f1a0*/  PRMT R4, R60, 0x7771, RZ ;  /* 0x000077713c047816 */ /* 0x001fca00000000ff */
[----:B------:R0:W-:Y:S02]  /*16f1b0*/  @P2 STG.E.U8 desc[UR34][R6.64], R4 ;  /* 0x0000000406002986 */ /* 0x0001e4000c101122 */
[----:B0-----:R-:W-:-:S05]  /*16f1c0*/  PRMT R4, R60, 0x7772, RZ ;  /* 0x000077723c047816 */ /* 0x001fca00000000ff */
[----:B------:R0:W-:Y:S02]  /*16f1d0*/  @P1 STG.E.U8 desc[UR34][R58.64], R4 ;  /* 0x000000043a001986 */ /* 0x0001e4000c101122 */
[----:B0-----:R-:W-:Y:S02]  /*16f1e0*/  PRMT R4, R60, 0x7773, RZ ;  /* 0x000077733c047816 */ /* 0x001fe400000000ff */
[----:B------:R-:W2:Y:S01]  /*16f1f0*/  LDL.LU R60, [R1+0x8110] ;  /* 0x00811000013c7983 */ /* 0x000ea20000300800 */
[C---:B------:R-:W-:Y:S02]  /*16f200*/  LOP3.LUT P5, RZ, R0.reuse, 0x8, RZ, 0xc0, !PT ;  /* 0x0000000800ff7812 */ /* 0x040fe400078ac0ff */
[----:B------:R-:W-:Y:S01]  /*16f210*/  LOP3.LUT P0, RZ, R0, 0x20, RZ, 0xc0, !PT ;  /* 0x0000002000ff7812 */ /* 0x000fe2000780c0ff */
[----:B------:R-:W3:Y:S04]  /*16f220*/  LDL.LU.64 R14, [R1+0xd20] ;  /* 0x000d2000010e7983 */ /* 0x000ee80000300a00 */
[----:B------:R-:W3:Y:S04]  /*16f230*/  LDL.LU.64 R10, [R1+0xbc8] ;  /* 0x000bc800010a7983 */ /* 0x000ee80000300a00 */
[----:B------:R-:W3:Y:S04]  /*16f240*/  LDL.LU.64 R6, [R1+0xd18] ;  /* 0x000d180001067983 */ /* 0x000ee80000300a00 */
[----:B------:R-:W3:Y:S04]  /*16f250*/  LDL.LU.64 R58, [R1+0xd10] ;  /* 0x000d1000013a7983 */ /* 0x000ee80000300a00 */
[----:B----4-:R0:W-:Y:S02]  /*16f260*/  @P5 STG.E.U8 desc[UR34][R54.64], R4 ;  /* 0x0000000436005986 */ /* 0x0101e4000c101122 */
[----:B0-----:R-:W-:-:S02]  /*16f270*/  PRMT R4, R61, 0x7770, RZ ;  /* 0x000077703d047816 */ /* 0x001fc400000000ff */
[----:B------:R-:W4:Y:S04]  /*16f280*/  LDL.LU.64 R54, [R1+0xd08] ;  /* 0x000d080001367983 */ /* 0x000f280000300a00 */
[----:B------:R0:W-:Y:S02]  /*16f290*/  @P6 STG.E.U8 desc[UR34][R52.64], R4 ;  /* 0x0000000434006986 */ /* 0x0001e4000c101122 */
[----:B0-----:R-:W-:-:S05]  /*16f2a0*/  PRMT R4, R61, 0x7771, RZ ;  /* 0x000077713d047816 */ /* 0x001fca00000000ff */
[----:B------:R0:W-:Y:S04]  /*16f2b0*/  @P0 STG.E.U8 desc[UR34][R48.64], R4 ;  /* 0x0000000430000986 */ /* 0x0001e8000c101122 */
[----:B0-----:R-:W4:Y:S04]  /*16f2c0*/  LDL.LU R48, [R1+0x148] ;  /* 0x0001480001307983 */ /* 0x001f280000300800 */
[----:B------:R-:W4:Y:S04]  /*16f2d0*/  LDL.LU.64 R52, [R1+0xd00] ;  /* 0x000d000001347983 */ /* 0x000f280000300a00 */
[----:B------:R-:W4:Y:S01]  /*16f2e0*/  LDL.LU R4, [R1+0x340] ;  /* 0x0003400001047983 */ /* 0x000f220000300800 */
[----:B------:R-:W-:-:S02]  /*16f2f0*/  LOP3.LUT P1, RZ, R0, 0x100000, RZ, 0xc0, !PT ;  /* 0x0010000000ff7812 */ /* 0x000fc4000782c0ff */
[----:B------:R-:W-:Y:S02]  /*16f300*/  LOP3.LUT P5, RZ, R0, 0x40, RZ, 0xc0, !PT ;  /* 0x0000004000ff7812 */ /* 0x000fe400078ac0ff */
[----:B------:R-:W-:Y:S02]  /*16f310*/  PRMT R5, R61, 0x7772, RZ ;  /* 0x000077723d057816 */ /* 0x000fe400000000ff */
[----:B--2---:R-:W-:-:S07]  /*16f320*/  LOP3.LUT R60, R60, 0xefffffff, RZ, 0xc0, !PT ;  /* 0xefffffff3c3c7812 */ /* 0x004fce00078ec0ff */
[----:B------:R-:W-:Y:S02]  /*16f330*/  @P1 LOP3.LUT R60, R60, 0x10000000, RZ, 0xfc, !PT ;  /* 0x100000003c3c1812 */ /* 0x000fe400078efcff */
[----:B------:R-:W-:Y:S02]  /*16f340*/  LOP3.LUT P1, RZ, R0, 0x80000, RZ, 0xc0, !PT ;  /* 0x0008000000ff7812 */ /* 0x000fe4000782c0ff */
[----:B------:R-:W-:-:S11]  /*16f350*/  LOP3.LUT R60, R60, 0xdfffffff, RZ, 0xc0, !PT ;  /* 0xdfffffff3c3c7812 */ /* 0x000fd600078ec0ff */
[----:B------:R-:W-:Y:S02]  /*16f360*/  @P1 LOP3.LUT R60, R60, 0x20000000, RZ, 0xfc, !PT ;  /* 0x200000003c3c1812 */ /* 0x000fe400078efcff */
[----:B------:R-:W-:Y:S02]  /*16f370*/  LOP3.LUT P1, RZ, R0, 0x40000, RZ, 0xc0, !PT ;  /* 0x0004000000ff7812 */ /* 0x000fe4000782c0ff */
[----:B------:R-:W-:-:S11]  /*16f380*/  LOP3.LUT R60, R60, 0xbfffffff, RZ, 0xc0, !PT ;  /* 0xbfffffff3c3c7812 */ /* 0x000fd600078ec0ff */
[----:B------:R-:W-:Y:S02]  /*16f390*/  @P1 LOP3.LUT R60, R60, 0x40000000, RZ, 0xfc, !PT ;  /* 0x400000003c3c1812 */ /* 0x000fe400078efcff */
[----:B------:R-:W-:Y:S02]  /*16f3a0*/  LOP3.LUT P1, RZ, R0, 0x20000, RZ, 0xc0, !PT ;  /* 0x0002000000ff7812 */ /* 0x000fe4000782c0ff */
[----:B------:R-:W-:-:S11]  /*16f3b0*/  LOP3.LUT R60, R60, 0x7fffffff, RZ, 0xc0, !PT ;  /* 0x7fffffff3c3c7812 */ /* 0x000fd600078ec0ff */
[----:B------:R-:W-:Y:S02]  /*16f3c0*/  @P1 LOP3.LUT R60, R60, 0x80000000, RZ, 0xfc, !PT ;  /* 0x800000003c3c1812 */ /* 0x000fe400078efcff */
[----:B------:R-:W-:Y:S01]  /*16f3d0*/  LOP3.LUT P1, RZ, R0, 0x10000, RZ, 0xc0, !PT ;  /* 0x0001000000ff7812 */ /* 0x000fe2000782c0ff */
[----:B---3--:R0:W-:Y:S02]  /*16f3e0*/  @P5 STG.E.U8 desc[UR34][R14.64], R5 ;  /* 0x000000050e005986 */ /* 0x0081e4000c101122 */
[----:B0-----:R-:W-:Y:S02]  /*16f3f0*/  PRMT R5, R61, 0x7773, RZ ;  /* 0x000077733d057816 */ /* 0x001fe400000000ff */
[----:B----4-:R-:W-:-:S08]  /*16f400*/  LOP3.LUT R4, R4, 0xfffffffe, RZ, 0xc0, !PT ;  /* 0xfffffffe04047812 */ /* 0x010fd000078ec0ff */
        /* <DEDUP_REMOVED lines=12> */
[----:B------:R-:W-:-:S05]  /*16f4d0*/  @P1 LOP3.LUT R4, R4, 0x10, RZ, 0xfc, !PT ;  /* 0x0000001004041812 */ /* 0x000fca00078efcff */
[----:B------:R-:W-:Y:S04]  /*16f4e0*/  STL [R1+0x340], R4 ;  /* 0x0003400401007387 */ /* 0x000fe80000100800 */
[----:B------:R-:W2:Y:S04]  /*16f4f0*/  LDL.LU R57, [R1+0x138] ;  /* 0x0001380001397983 */ /* 0x000ea80000300800 */
[----:B------:R-:W3:Y:S04]  /*16f500*/  LDL.LU R61, [R1+0x810c] ;  /* 0x00810c00013d7983 */ /* 0x000ee80000300800 */
[----:B------:R-:W4:Y:S04]  /*16f510*/  LDL.LU.64 R30, [R1+0xcf8] ;  /* 0x000cf800011e7983 */ /* 0x000f280000300a00 */
[----:B------:R-:W3:Y:S04]  /*16f520*/  LDL.LU.64 R26, [R1+0xcf0] ;  /* 0x000cf000011a7983 */ /* 0x000ee80000300a00 */
[----:B------:R-:W3:Y:S04]  /*16f530*/  LDL.LU.64 R24, [R1+0xce8] ;  /* 0x000ce80001187983 */ /* 0x000ee80000300a00 */
[----:B------:R-:W3:Y:S04]  /*16f540*/  LDL.LU.64 R22, [R1+0xce0] ;  /* 0x000ce00001167983 */ /* 0x000ee80000300a00 */
[----:B------:R-:W3:Y:S04]  /*16f550*/  LDL.LU.64 R20, [R1+0xcd8] ;  /* 0x000cd80001147983 */ /* 0x000ee80000300a00 */
[----:B------:R-:W3:Y:S04]  /*16f560*/  LDL.LU R49, [R1+0x128] ;  /* 0x0001280001317983 */ /* 0x000ee80000300800 */
[----:B------:R-:W3:Y:S01]  /*16f570*/  LDL.LU.64 R18, [R1+0xcd0] ;  /* 0x000cd00001127983 */ /* 0x000ee20000300a00 */
[----:B------:R-:W-:-:S03]  /*16f580*/  LOP3.LUT P6, RZ, R0, 0x80, RZ, 0xc0, !PT ;  /* 0x0000008000ff7812 */ /* 0x000fc600078cc0ff */
[----:B------:R-:W3:Y:S01]  /*16f590*/  LDL.LU.64 R16, [R1+0xcc8] ;  /* 0x000cc80001107983 */ /* 0x000ee20000300a00 */
[----:B------:R-:W-:-:S03]  /*16f5a0*/  LOP3.LUT P0, RZ, R0, 0x100, RZ, 0xc0, !PT ;  /* 0x0000010000ff7812 */ /* 0x000fc6000780c0ff */
[----:B------:R-:W3:Y:S01]  /*16f5b0*/  LDL.LU.64 R14, [R1+0xcc0] ;  /* 0x000cc000010e7983 */ /* 0x000ee20000300a00 */
[----:B------:R-:W-:-:S05]  /*16f5c0*/  LOP3.LUT P1, RZ, R0, 0x200, RZ, 0xc0, !PT ;  /* 0x0000020000ff7812 */ /* 0x000fca000782c0ff */
[----:B------:R0:W-:Y:S02]  /*16f5d0*/  @P6 STG.E.U8 desc[UR34][R10.64], R5 ;  /* 0x000000050a006986 */ /* 0x0001e4000c101122 */
[C---:B0-----:R-:W-:Y:S02]  /*16f5e0*/  PRMT R5, R48.reuse, 0x7770, RZ ;  /* 0x0000777030057816 */ /* 0x041fe400000000ff */
[----:B------:R-:W3:Y:S04]  /*16f5f0*/  LDL.LU.64 R10, [R1+0xc88] ;  /* 0x000c8800010a7983 */ /* 0x000ee80000300a00 */
[----:B------:R0:W-:Y:S02]  /*16f600*/  @P0 STG.E.U8 desc[UR34][R6.64], R5 ;  /* 0x0000000506000986 */ /* 0x0001e4000c101122 */
[----:B0-----:R-:W-:-:S02]  /*16f610*/  PRMT R5, R48, 0x7771, RZ ;  /* 0x0000777130057816 */ /* 0x001fc400000000ff */
[----:B------:R-:W3:Y:S04]  /*16f620*/  LDL.LU.64 R6, [R1+0xbf8] ;  /* 0x000bf80001067983 */ /* 0x000ee80000300a00 */
[----:B------:R0:W-:Y:S04]  /*16f630*/  @P1 STG.E.U8 desc[UR34][R58.64], R5 ;  /* 0x000000053a001986 */ /* 0x0001e8000c101122 */
[----:B0-----:R-:W3:Y:S01]  /*16f640*/  LDL.LU.64 R58, [R1+0xbc0] ;  /* 0x000bc000013a7983 */ /* 0x001ee20000300a00 */
[----:B------:R-:W-:Y:S02]  /*16f650*/  LOP3.LUT P1, RZ, R4, 0x10, RZ, 0xc0, !PT ;  /* 0x0000001004ff7812 */ /* 0x000fe4000782c0ff */
[----:B------:R-:W-:-:S11]  /*16f660*/  PRMT R5, R48, 0x7772, RZ ;  /* 0x0000777230057816 */ /* 0x000fd600000000ff */
[----:B------:R0:W-:Y:S01]  /*16f670*/  @P1 STG.E.U8 desc[UR34][R54.64], R5 ;  /* 0x0000000536001986 */ /* 0x0001e2000c101122 */
[----:B------:R-:W-:Y:S02]  /*16f680*/  LOP3.LUT P1, RZ, R4, 0x8, RZ, 0xc0, !PT ;  /* 0x0000000804ff7812 */ /* 0x000fe4000782c0ff */
[----:B0-----:R-:W-:Y:S01]  /*16f690*/  PRMT R5, R48, 0x7773, RZ ;  /* 0x0000777330057816 */ /* 0x001fe200000000ff */
[----:B------:R-:W3:Y:S10]  /*16f6a0*/  LDL.LU.64 R54, [R1+0xb90] ;  /* 0x000b900001367983 */ /* 0x000ef40000300a00 */
[----:B------:R0:W-:Y:S04]  /*16f6b0*/  @P1 STG.E.U8 desc[UR34][R52.64], R5 ;  /* 0x0000000534001986 */ /* 0x0001e8000c101122 */
[----:B0-----:R-:W3:Y:S04]  /*16f6c0*/  LDL.LU.64 R52, [R1+0xb00] ;  /* 0x000b000001347983 */ /* 0x001ee80000300a00 */
[----:B------:R-:W3:Y:S01]  /*16f6d0*/  LDL.LU R48, [R1+0x108] ;  /* 0x0001080001307983 */ /* 0x000ee20000300800 */
[----:B------:R-:W-:-:S02]  /*16f6e0*/  LOP3.LUT P1, RZ, R4, 0x4, RZ, 0xc0, !PT ;  /* 0x0000000404ff7812 */ /* 0x000fc4000782c0ff */
[C---:B------:R-:W-:Y:S02]  /*16f6f0*/  LOP3.LUT P2, RZ, R0.reuse, 0x200000, RZ, 0xc0, !PT ;  /* 0x0020000000ff7812 */ /* 0x040fe4000784c0ff */
[C---:B------:R-:W-:Y:S02]  /*16f700*/  LOP3.LUT P3, RZ, R0.reuse, 0x400000, RZ, 0xc0, !PT ;  /* 0x0040000000ff7812 */ /* 0x040fe4000786c0ff */
[C---:B------:R-:W-:Y:S02]  /*16f710*/  LOP3.LUT P4, RZ, R0.reuse, 0x800000, RZ, 0xc0, !PT ;  /* 0x0080000000ff7812 */ /* 0x040fe4000788c0ff */
[----:B------:R-:W-:Y:S02]  /*16f720*/  LOP3.LUT P5, RZ, R0, 0x1000000, RZ, 0xc0, !PT ;  /* 0x0100000000ff7812 */ /* 0x000fe400078ac0ff */
[----:B--2---:R-:W-:-:S05]  /*16f730*/  PRMT R5, R57, 0x7770, RZ ;  /* 0x0000777039057816 */ /* 0x004fca00000000ff */
[----:B----4-:R0:W-:Y:S01]  /*16f740*/  @P1 STG.E.U8 desc[UR34][R30.64], R5 ;  /* 0x000000051e001986 */ /* 0x0101e2000c101122 */
[----:B------:R-:W-:Y:S02]  /*16f750*/  LOP3.LUT P1, RZ, R4, 0x2, RZ, 0xc0, !PT ;  /* 0x0000000204ff7812 */ /* 0x000fe4000782c0ff */
[----:B0-----:R-:W-:-:S11]  /*16f760*/  PRMT R5, R57, 0x7771, RZ ;  /* 0x0000777139057816 */ /* 0x001fd600000000ff */
[----:B---3--:R-:W-:Y:S01]  /*16f770*/  @P1 STG.E.U8 desc[UR34][R26.64], R5 ;  /* 0x000000051a001986 */ /* 0x008fe2000c101122 */
[----:B------:R-:W-:Y:S02]  /*16f780*/  LOP3.LUT P1, RZ, R4, 0x1, RZ, 0xc0, !PT ;  /* 0x0000000104ff7812 */ /* 0x000fe4000782c0ff */
[----:B------:R-:W-:-:S11]  /*16f790*/  PRMT R4, R57, 0x7772, RZ ;  /* 0x0000777239047816 */ /* 0x000fd600000000ff */
[----:B------:R0:W-:Y:S01]  /*16f7a0*/  @P1 STG.E.U8 desc[UR34][R24.64], R4 ;  /* 0x0000000418001986 */ /* 0x0001e2000c101122 */
[----:B------:R-:W-:Y:S02]  /*16f7b0*/  LOP3.LUT P1, RZ, R60, 0x80000000, RZ, 0xc0, !PT ;  /* 0x800000003cff7812 */ /* 0x000fe4000782c0ff */
[----:B0-----:R-:W-:-:S11]  /*16f7c0*/  PRMT R4, R57, 0x7773, RZ ;  /* 0x0000777339047816 */ /* 0x001fd600000000ff */
        /* <DEDUP_REMOVED lines=9> */
[----:B------:R0:W-:Y:S02]  /*16f860*/  @P1 STG.E.U8 desc[UR34][R16.64], R4 ;  /* 0x0000000410001986 */ /* 0x0001e4000c101122 */
        /* <DEDUP_REMOVED lines=13> */
[----:B------:R-:W4:Y:S04]  /*16f940*/  LDL.LU.64 R10, [R1+0x978] ;  /* 0x00097800010a7983 */ /* 0x000f280000300a00 */
[----:B------:R-:W3:Y:S04]  /*16f950*/  LDL.LU.64 R6, [R1+0x970] ;  /* 0x0009700001067983 */ /* 0x000ee80000300a00 */
[----:B------:R0:W-:Y:S04]  /*16f960*/  @P6 STG.E.U8 desc[UR34][R54.64], R4 ;  /* 0x0000000436006986 */ /* 0x0001e8000c101122 */
[----:B------:R-:W3:Y:S01]  /*16f970*/  LDL.LU.64 R58, [R1+0x968] ;  /* 0x00096800013a7983 */ /* 0x000ee20000300a00 */
[----:B0-----:R-:W-:-:S03]  /*16f980*/  PRMT R4, R48, 0x7770, RZ ;  /* 0x0000777030047816 */ /* 0x001fc600000000ff */
[----:B------:R-:W3:Y:S04]  /*16f990*/  LDL.LU.64 R54, [R1+0x960] ;  /* 0x0009600001367983 */ /* 0x000ee80000300a00 */
[----:B------:R0:W-:Y:S04]  /*16f9a0*/  @P0 STG.E.U8 desc[UR34][R52.64], R4 ;  /* 0x0000000434000986 */ /* 0x0001e8000c101122 */
[----:B0-----:R-:W3:Y:S04]  /*16f9b0*/  LDL.LU.64 R52, [R1+0x958] ;  /* 0x0009580001347983 */ /* 0x001ee80000300a00 */
[----:B------:R-:W3:Y:S04]  /*16f9c0*/  LDL.LU R49, [R1+0xf8] ;  /* 0x0000f80001317983 */ /* 0x000ee80000300800 */
[----:B------:R-:W3:Y:S04]  /*16f9d0*/  LDL.LU.64 R26, [R1+0x950] ;  /* 0x00095000011a7983 */ /* 0x000ee80000300a00 */
[----:B------:R-:W3:Y:S04]  /*16f9e0*/  LDL.LU.64 R24, [R1+0x948] ;  /* 0x0009480001187983 */ /* 0x000ee80000300a00 */
[----:B------:R-:W3:Y:S04]  /*16f9f0*/  LDL.LU.64 R22, [R1+0x940] ;  /* 0x0009400001167983 */ /* 0x000ee80000300a00 */
[----:B------:R-:W3:Y:S01]  /*16fa00*/  LDL.LU.64 R20, [R1+0x938] ;  /* 0x0009380001147983 */ /* 0x000ee20000300a00 */
[----:B------:R-:W-:-:S02]  /*16fa10*/  LOP3.LUT R60, R60, 0xfff7ffff, RZ, 0xc0, !PT ;  /* 0xfff7ffff3c3c7812 */ /* 0x000fc400078ec0ff */
[C---:B------:R-:W-:Y:S01]  /*16fa20*/  LOP3.LUT P5, RZ, R0.reuse, 0x8000000, RZ, 0xc0, !PT ;  /* 0x0800000000ff7812 */ /* 0x040fe200078ac0ff */
[----:B------:R-:W3:Y:S01]  /*16fa30*/  LDL.LU.64 R18, [R1+0x930] ;  /* 0x0009300001127983 */ /* 0x000ee20000300a00 */
[----:B------:R-:W-:Y:S02]  /*16fa40*/  LOP3.LUT P6, RZ, R0, 0x10000000, RZ, 0xc0, !PT ;  /* 0x1000000000ff7812 */ /* 0x000fe400078cc0ff */
[----:B------:R-:W-:Y:S01]  /*16fa50*/  PRMT R4, R48, 0x7771, RZ ;  /* 0x0000777130047816 */ /* 0x000fe200000000ff */
[----:B------:R-:W3:Y:S01]  /*16fa60*/  LDL.LU R57, [R1+0xd8] ;  /* 0x0000d80001397983 */ /* 0x000ee20000300800 */
[----:B------:R-:W-:-:S03]  /*16fa70*/  LOP3.LUT P0, RZ, R0, 0x20000000, RZ, 0xc0, !PT ;  /* 0x2000000000ff7812 */ /* 0x000fc6000780c0ff */
[----:B------:R-:W3:Y:S01]  /*16fa80*/  LDL.LU.64 R16, [R1+0x928] ;  /* 0x0009280001107983 */ /* 0x000ee20000300a00 */
[----:B--2---:R-:W-:-:S13]  /*16fa90*/  LOP3.LUT P1, RZ, R61, 0x80, RZ, 0xc0, !PT ;  /* 0x000000803dff7812 */ /* 0x004fda000782c0ff */
        /* <DEDUP_REMOVED lines=20> */
[----:B------:R-:W-:Y:S01]  /*16fbe0*/  LOP3.LUT R60, R60, 0xfbffffff, RZ, 0xc0, !PT ;  /* 0xfbffffff3c3c7812 */ /* 0x000fe200078ec0ff */
[----:B---3--:R0:W-:Y:S10]  /*16fbf0*/  @P5 STG.E.U8 desc[UR34][R14.64], R4 ;  /* 0x000000040e005986 */ /* 0x0081f4000c101122 */
[----:B------:R-:W-:-:S02]  /*16fc00*/  @P1 LOP3.LUT R60, R60, 0x4000000, RZ, 0xfc, !PT ;  /* 0x040000003c3c1812 */ /* 0x000fc400078efcff */
[----:B------:R-:W-:Y:S01]  /*16fc10*/  LOP3.LUT P1, RZ, R0, 0x80000000, RZ, 0xc0, !PT ;  /* 0x8000000000ff7812 */ /* 0x000fe2000782c0ff */
[----:B0-----:R-:W2:Y:S01]  /*16fc20*/  LDL.LU.64 R14, [R1+0x920] ;  /* 0x00092000010e7983 */ /* 0x001ea20000300a00 */
[----:B------:R-:W-:Y:S02]  /*16fc30*/  LOP3.LUT R60, R60, 0xf7ffffff, RZ, 0xc0, !PT ;  /* 0xf7ffffff3c3c7812 */ /* 0x000fe400078ec0ff */
[----:B------:R-:W-:-:S05]  /*16fc40*/  PRMT R4, R48, 0x7772, RZ ;  /* 0x0000777230047816 */ /* 0x000fca00000000ff */
[----:B----4-:R0:W-:Y:S04]  /*16fc50*/  @P6 STG.E.U8 desc[UR34][R10.64], R4 ;  /* 0x000000040a006986 */ /* 0x0101e8000c101122 */
[----:B------:R-:W-:Y:S02]  /*16fc60*/  @P1 LOP3.LUT R60, R60, 0x8000000, RZ, 0xfc, !PT ;  /* 0x080000003c3c1812 */ /* 0x000fe400078efcff */
[----:B------:R-:W-:Y:S02]  /*16fc70*/  LOP3.LUT P1, RZ, R0, 0x40000000, RZ, 0xc0, !PT ;  /* 0x4000000000ff7812 */ /* 0x000fe4000782c0ff */
[----:B0-----:R-:W-:Y:S01]  /*16fc80*/  PRMT R4, R48, 0x7773, RZ ;  /* 0x0000777330047816 */ /* 0x001fe200000000ff */
[----:B------:R-:W3:Y:S04]  /*16fc90*/  LDL.LU.64 R10, [R1+0x868] ;  /* 0x00086800010a7983 */ /* 0x000ee80000300a00 */
[----:B------:R0:W-:Y:S02]  /*16fca0*/  @P0 STG.E.U8 desc[UR34][R6.64], R4 ;  /* 0x0000000406000986 */ /* 0x0001e4000c101122 */
[----:B0-----:R-:W-:-:S02]  /*16fcb0*/  PRMT R4, R49, 0x7770, RZ ;  /* 0x0000777031047816 */ /* 0x001fc400000000ff */
[----:B------:R-:W4:Y:S04]  /*16fcc0*/  LDL.LU.64 R6, [R1+0x858] ;  /* 0x0008580001067983 */ /* 0x000f280000300a00 */
[----:B------:R0:W-:Y:S01]  /*16fcd0*/  @P1 STG.E.U8 desc[UR34][R58.64], R4 ;  /* 0x000000043a001986 */ /* 0x0001e2000c101122 */
[C---:B------:R-:W-:Y:S02]  /*16fce0*/  LOP3.LUT P1, RZ, R60.reuse, 0x8000000, RZ, 0xc0, !PT ;  /* 0x080000003cff7812 */ /* 0x040fe4000782c0ff */
[----:B0-----:R-:W-:Y:S01]  /*16fcf0*/  PRMT R4, R49, 0x7771, RZ ;  /* 0x0000777131047816 */ /* 0x001fe200000000ff */
[----:B------:R-:W4:Y:S10]  /*16fd00*/  LDL.LU.64 R58, [R1+0x850] ;  /* 0x00085000013a7983 */ /* 0x000f340000300a00 */
[----:B------:R0:W-:Y:S01]  /*16fd10*/  @P1 STG.E.U8 desc[UR34][R54.64], R4 ;  /* 0x0000000436001986 */ /* 0x0001e2000c101122 */
[----:B------:R-:W-:-:S02]  /*16fd20*/  LOP3.LUT P1, RZ, R60, 0x4000000, RZ, 0xc0, !PT ;  /* 0x040000003cff7812 */ /* 0x000fc4000782c0ff */
[----:B0-----:R-:W-:Y:S01]  /*16fd30*/  PRMT R4, R49, 0x7772, RZ ;  /* 0x0000777231047816 */ /* 0x001fe200000000ff */
[----:B------:R-:W4:Y:S10]  /*16fd40*/  LDL.LU.64 R54, [R1+0x848] ;  /* 0x0008480001367983 */ /* 0x000f340000300a00 */
[----:B------:R0:W-:Y:S01]  /*16fd50*/  @P1 STG.E.U8 desc[UR34][R52.64], R4 ;  /* 0x0000000434001986 */ /* 0x0001e2000c101122 */
[----:B------:R-:W-:-:S02]  /*16fd60*/  LOP3.LUT P1, RZ, R60, 0x2000000, RZ, 0xc0, !PT ;  /* 0x020000003cff7812 */ /* 0x000fc4000782c0ff */
[----:B0-----:R-:W-:Y:S01]  /*16fd70*/  PRMT R4, R49, 0x7773, RZ ;  /* 0x0000777331047816 */ /* 0x001fe200000000ff */
[----:B------:R-:W4:Y:S10]  /*16fd80*/  LDL.LU.64 R52, [R1+0x838] ;  /* 0x0008380001347983 */ /* 0x000f340000300a00 */
[----:B------:R0:W-:Y:S01]  /*16fd90*/  @P1 STG.E.U8 desc[UR34][R26.64], R4 ;  /* 0x000000041a001986 */ /* 0x0001e2000c101122 */
[----:B------:R-:W-:-:S03]  /*16fda0*/  LOP3.LUT P1, RZ, R60, 0x1000000, RZ, 0xc0, !PT ;  /* 0x010000003cff7812 */ /* 0x000fc6000782c0ff */
[----:B------:R-:W4:Y:S01]  /*16fdb0*/  LDL.LU.64 R48, [R1+0x830] ;  /* 0x0008300001307983 */ /* 0x000f220000300a00 */
[----:B0-----:R-:W-:-:S09]  /*16fdc0*/  PRMT R4, R3, 0x7770, RZ ;  /* 0x0000777003047816 */ /* 0x001fd200000000ff */
[----:B------:R0:W-:Y:S01]  /*16fdd0*/  @P1 STG.E.U8 desc[UR34][R24.64], R4 ;  /* 0x0000000418001986 */ /* 0x0001e2000c101122 */
[----:B------:R-:W-:Y:S02]  /*16fde0*/  LOP3.LUT P1, RZ, R60, 0x800000, RZ, 0xc0, !PT ;  /* 0x008000003cff7812 */ /* 0x000fe4000782c0ff */
[----:B0-----:R-:W-:-:S11]  /*16fdf0*/  PRMT R4, R3, 0x7771, RZ ;  /* 0x0000777103047816 */ /* 0x001fd600000000ff */
[----:B------:R0:W-:Y:S01]  /*16fe00*/  @P1 STG.E.U8 desc[UR34][R22.64], R4 ;  /* 0x0000000416001986 */ /* 0x0001e2000c101122 */
[----:B------:R-:W-:Y:S02]  /*16fe10*/  LOP3.LUT P1, RZ, R60, 0x400000, RZ, 0xc0, !PT ;  /* 0x004000003cff7812 */ /* 0x000fe4000782c0ff */
[----:B0-----:R-:W-:-:S11]  /*16fe20*/  PRMT R4, R3, 0x7772, RZ ;  /* 0x0000777203047816 */ /* 0x001fd600000000ff */
[----:B------:R0:W-:Y:S02]  /*16fe30*/  @P1 STG.E.U8 desc[UR34][R20.64], R4 ;  /* 0x0000000414001986 */ /* 0x0001e4000c101122 */
[----:B0-----:R-:W-:Y:S02]  /*16fe40*/  PRMT R4, R3, 0x7773, RZ ;  /* 0x0000777303047816 */ /* 0x001fe400000000ff */
[----:B------:R-:W4:Y:S01]  /*16fe50*/  LDL.LU R3, [R1+0x8104] ;  /* 0x0081040001037983 */ /* 0x000f220000300800 */
[----:B------:R-:W-:-:S13]  /*16fe60*/  LOP3.LUT P1, RZ, R60, 0x200000, RZ, 0xc0, !PT ;  /* 0x002000003cff7812 */ /* 0x000fda000782c0ff */
[----:B------:R0:W-:Y:S01]  /*16fe70*/  @P1 STG.E.U8 desc[UR34][R18.64], R4 ;  /* 0x0000000412001986 */ /* 0x0001e2000c101122 */
[----:B------:R-:W-:Y:S02]  /*16fe80*/  LOP3.LUT P1, RZ, R60, 0x100000, RZ, 0xc0, !PT ;  /* 0x001000003cff7812 */ /* 0x000fe4000782c0ff */
[----:B0-----:R-:W-:-:S11]  /*16fe90*/  PRMT R4, R57, 0x7770, RZ ;  /* 0x0000777039047816 */ /* 0x001fd600000000ff */
[----:B------:R0:W-:Y:S01]  /*16fea0*/  @P1 STG.E.U8 desc[UR34][R16.64], R4 ;  /* 0x0000000410001986 */ /* 0x0001e2000c101122 */
[----:B------:R-:W-:Y:S02]  /*16feb0*/  LOP3.LUT P1, RZ, R60, 0x80000, RZ, 0xc0, !PT ;  /* 0x000800003cff7812 */ /* 0x000fe4000782c0ff */
[C---:B------:R-:W-:Y:S02]  /*16fec0*/  LOP3.LUT P2, RZ, R61.reuse, 0x100, RZ, 0xc0, !PT ;  /* 0x000001003dff7812 */ /* 0x040fe4000784c0ff */
[----:B------:R-:W-:Y:S02]  /*16fed0*/  LOP3.LUT P3, RZ, R61, 0x200, RZ, 0xc0, !PT ;  /* 0x000002003dff7812 */ /* 0x000fe4000786c0ff */
[----:B0-----:R-:W-:Y:S02]  /*16fee0*/  PRMT R4, R57, 0x7771, RZ ;  /* 0x0000777139047816 */ /* 0x001fe400000000ff */
[C---:B------:R-:W-:Y:S02]  /*16fef0*/  LOP3.LUT P4, RZ, R61.reuse, 0x400, RZ, 0xc0, !PT ;  /* 0x000004003dff7812 */ /* 0x040fe4000788c0ff */
[----:B------:R-:W-:-:S02]  /*16ff00*/  LOP3.LUT P5, RZ, R61, 0x800, RZ, 0xc0, !PT ;  /* 0x000008003dff7812 */ /* 0x000fc400078ac0ff */
[C---:B------:R-:W-:Y:S02]  /*16ff10*/  LOP3.LUT P6, RZ, R61.reuse, 0x1000, RZ, 0xc0, !PT ;  /* 0x000010003dff7812 */ /* 0x040fe400078cc0ff */
[----:B------:R-:W-:Y:S01]  /*16ff20*/  LOP3.LUT P0, RZ, R61, 0x2000, RZ, 0xc0, !PT ;  /* 0x000020003dff7812 */ /* 0x000fe2000780c0ff */
[----:B--2---:R0:W-:Y:S02]  /*16ff30*/  @P1 STG.E.U8 desc[UR34][R14.64], R4 ;  /* 0x000000040e001986 */ /* 0x0041e4000c101122 */
[----:B0-----:R-:W-:-:S05]  /*16ff40*/  PRMT R4, R57, 0x7772, RZ ;  /* 0x0000777239047816 */ /* 0x001fca00000000ff */
[----:B---3--:R0:W-:Y:S02]  /*16ff50*/  @P2 STG.E.U8 desc[UR34][R10.64], R4 ;  /* 0x000000040a002986 */ /* 0x0081e4000c101122 */
[----:B0-----:R-:W-:-:S05]  /*16ff60*/  PRMT R4, R57, 0x7773, RZ ;  /* 0x0000777339047816 */ /* 0x001fca00000000ff */
[----:B----4-:R0:W-:Y:S02]  /*16ff70*/  @P3 STG.E.U8 desc[UR34][R6.64], R4 ;  /* 0x0000000406003986 */ /* 0x0101e4000c101122 */
[----:B0-----:R-:W-:-:S05]  /*16ff80*/  PRMT R4, R3, 0x7770, RZ ;  /* 0x0000777003047816 */ /* 0x001fca00000000ff */
[----:B------:R0:W-:Y:S02]  /*16ff90*/  @P4 STG.E.U8 desc[UR34][R58.64], R4 ;  /* 0x000000043a004986 */ /* 0x0001e4000c101122 */
[----:B0-----:R-:W-:-:S05]  /*16ffa0*/  PRMT R4, R3, 0x7771, RZ ;  /* 0x0000777103047816 */ /* 0x001fca00000000ff */
[----:B------:R0:W-:Y:S02]  /*16ffb0*/  @P5 STG.E.U8 desc[UR34][R54.64], R4 ;  /* 0x0000000436005986 */ /* 0x0001e4000c101122 */
[----:B0-----:R-:W-:-:S05]  /*16ffc0*/  PRMT R4, R3, 0x7772, RZ ;  /* 0x0000777203047816 */ /* 0x001fca00000000ff */
[----:B------:R0:W-:Y:S02]  /*16ffd0*/  @P6 STG.E.U8 desc[UR34][R52.64], R4 ;  /* 0x0000000434006986 */ /* 0x0001e4000c101122 */
[----:B0-----:R-:W-:Y:S02]  /*16ffe0*/  PRMT R4, R3, 0x7773, RZ ;  /* 0x0000777303047816 */ /* 0x001fe400000000ff */
[----:B------:R-:W2:Y:S04]  /*16fff0*/  LDL.LU R3, [R1+0x8100] ;  /* 0x0081000001037983 */ /* 0x000ea80000300800 */
[----:B------:R0:W-:Y:S04]  /*170000*/  @P0 STG.E.U8 desc[UR34][R48.64], R4 ;  /* 0x0000000430000986 */ /* 0x0001e8000c101122 */
[----:B0-----:R-:W3:Y:S04]  /*170010*/  LDL.LU.64 R48, [R1+0x828] ;  /* 0x0008280001307983 */ /* 0x001ee80000300a00 */
[----:B------:R-:W4:Y:S04]  /*170020*/  LDL.LU.64 R52, [R1+0x820] ;  /* 0x0008200001347983 */ /* 0x000f280000300a00 */
[----:B------:R-:W2:Y:S04]  /*170030*/  LDL.LU.64 R6, [R1+0x818] ;  /* 0x0008180001067983 */ /* 0x000ea80000300a00 */
[----:B------:R-:W2:Y:S04]  /*170040*/  LDL.LU R57, [R1+0x13c] ;  /* 0x00013c0001397983 */ /* 0x000ea80000300800 */
[----:B------:R-:W3:Y:S04]  /*170050*/  LDL.LU.64 R58, [R1+0x810] ;  /* 0x00081000013a7983 */ /* 0x000ee80000300a00 */
[----:B------:R-:W4:Y:S04]  /*170060*/  LDL.LU.64 R54, [R1+0x808] ;  /* 0x0008080001367983 */ /* 0x000f280000300a00 */
[----:B------:R-:W4:Y:S01]  /*170070*/  LDL.LU R5, [R1+0x12c] ;  /* 0x00012c0001057983 */ /* 0x000f220000300800 */
[----:B------:R-:W-:-:S02]  /*170080*/  LOP3.LUT P5, RZ, R61, 0x4000, RZ, 0xc0, !PT ;  /* 0x000040003dff7812 */ /* 0x000fc400078ac0ff */
        /* <DEDUP_REMOVED lines=9> */
[C---:B------:R-:W-:Y:S02]  /*170120*/  LOP3.LUT P1, RZ, R61.reuse, 0x800000, RZ, 0xc0, !PT ;  /* 0x008000003dff7812 */ /* 0x040fe4000782c0ff */
[----:B------:R-:W-:Y:S02]  /*170130*/  LOP3.LUT R60, R60, 0xffffdfff, RZ, 0xc0, !PT ;  /* 0xffffdfff3c3c7812 */ /* 0x000fe400078ec0ff */
[----:B------:R-:W-:-:S09]  /*170140*/  LOP3.LUT P6, RZ, R61, 0x8000, RZ, 0xc0, !PT ;  /* 0x000080003dff7812 */ /* 0x000fd200078cc0ff */
[----:B------:R-:W-:Y:S02]  /*170150*/  @P1 LOP3.LUT R60, R60, 0x2000, RZ, 0xfc, !PT ;  /* 0x000020003c3c1812 */ /* 0x000fe400078efcff */
[----:B------:R-:W-:Y:S02]  /*170160*/  LOP3.LUT P1, RZ, R61, 0x400000, RZ, 0xc0, !PT ;  /* 0x004000003dff7812 */ /* 0x000fe4000782c0ff */
[----:B------:R-:W-:-:S11]  /*170170*/  LOP3.LUT R60, R60, 0xffffbfff, RZ, 0xc0, !PT ;  /* 0xffffbfff3c3c7812 */ /* 0x000fd600078ec0ff */
[----:B------:R-:W-:Y:S02]  /*170180*/  @P1 LOP3.LUT R60, R60, 0x4000, RZ, 0xfc, !PT ;  /* 0x000040003c3c1812 */ /* 0x000fe400078efcff */
[----:B------:R-:W-:Y:S02]  /*170190*/  LOP3.LUT P1, RZ, R61, 0x200000, RZ, 0xc0, !PT ;  /* 0x002000003dff7812 */ /* 0x000fe4000782c0ff */
[----:B--2---:R-:W-:-:S05]  /*1701a0*/  PRMT R4, R57, 0x7770, RZ ;  /* 0x0000777039047816 */ /* 0x004fca00000000ff */
[----:B---3--:R0:W-:Y:S04]  /*1701b0*/  @P5 STG.E.U8 desc[UR34][R48.64], R4 ;  /* 0x0000000430005986 */ /* 0x0081e8000c101122 */
[----:B0-----:R-:W2:Y:S04]  /*1701c0*/  LDL.LU.64 R48, [R1+0x800] ;  /* 0x0008000001307983 */ /* 0x001ea80000300a00 */
[----:B------:R-:W3:Y:S01]  /*1701d0*/  LDL.LU.64 R30, [R1+0x7f8] ;  /* 0x0007f800011e7983 */ /* 0x000ee20000300a00 */
[----:B------:R-:W-:-:S03]  /*1701e0*/  PRMT R4, R57, 0x7771, RZ ;  /* 0x0000777139047816 */ /* 0x000fc600000000ff */
[----:B------:R-:W3:Y:S04]  /*1701f0*/  LDL.LU.64 R26, [R1+0x7f0] ;  /* 0x0007f000011a7983 */ /* 0x000ee80000300a00 */
[----:B----4-:R0:W-:Y:S01]  /*170200*/  @P6 STG.E.U8 desc[UR34][R52.64], R4 ;  /* 0x0000000434006986 */ /* 0x0101e2000c101122 */
[----:B------:R-:W-:-:S03]  /*170210*/  LOP3.LUT R60, R60, 0xffff7fff, RZ, 0xc0, !PT ;  /* 0xffff7fff3c3c7812 */ /* 0x000fc600078ec0ff */
[----:B0-----:R-:W4:Y:S04]  /*170220*/  LDL.LU R52, [R1+0x11c] ;  /* 0x00011c0001347983 */ /* 0x001f280000300800 */
[----:B------:R-:W4:Y:S01]  /*170230*/  LDL.LU.64 R24, [R1+0x7e8] ;  /* 0x0007e80001187983 */ /* 0x000f220000300a00 */
[----:B------:R-:W-:Y:S02]  /*170240*/  @P1 LOP3.LUT R60, R60, 0x8000, RZ, 0xfc, !PT ;  /* 0x000080003c3c1812 */ /* 0x000fe400078efcff */
[----:B------:R-:W-:Y:S01]  /*170250*/  LOP3.LUT P1, RZ, R61, 0x100000, RZ, 0xc0, !PT ;  /* 0x001000003dff7812 */ /* 0x000fe2000782c0ff */
[----:B------:R-:W4:Y:S01]  /*170260*/  LDL.LU.64 R22, [R1+0x7e0] ;  /* 0x0007e00001167983 */ /* 0x000f220000300a00 */
[----:B------:R-:W-:-:S03]  /*170270*/  LOP3.LUT R60, R60, 0xfffeffff, RZ, 0xc0, !PT ;  /* 0xfffeffff3c3c7812 */ /* 0x000fc600078ec0ff */
[----:B------:R-:W4:Y:S01]  /*170280*/  LDL.LU.64 R20, [R1+0x7d8] ;  /* 0x0007d80001147983 */ /* 0x000f220000300a00 */
[----:B------:R-:W-:-:S03]  /*170290*/  LOP3.LUT P0, RZ, R61, 0x10000, RZ, 0xc0, !PT ;  /* 0x000100003dff7812 */ /* 0x000fc6000780c0ff */
[----:B------:R-:W4:Y:S04]  /*1702a0*/  LDL.LU.64 R18, [R1+0x7c0] ;  /* 0x0007c00001127983 */ /* 0x000f280000300a00 */
[----:B------:R-:W-:Y:S02]  /*1702b0*/  @P1 LOP3.LUT R60, R60, 0x10000, RZ, 0xfc, !PT ;  /* 0x000100003c3c1812 */ /* 0x000fe400078efcff */
[----:B------:R-:W-:Y:S02]  /*1702c0*/  LOP3.LUT P1, RZ, R61, 0x80000, RZ, 0xc0, !PT ;  /* 0x000800003dff7812 */ /* 0x000fe4000782c0ff */
[----:B------:R-:W-:Y:S02]  /*1702d0*/  LOP3.LUT R60, R60, 0xfffdffff, RZ, 0xc0, !PT ;  /* 0xfffdffff3c3c7812 */ /* 0x000fe400078ec0ff */
[----:B------:R-:W-:-:S09]  /*1702e0*/  PRMT R4, R57, 0x7772, RZ ;  /* 0x0000777239047816 */ /* 0x000fd200000000ff */
[----:B------:R-:W-:Y:S02]  /*1702f0*/  @P1 LOP3.LUT R60, R60, 0x20000, RZ, 0xfc, !PT ;  /* 0x000200003c3c1812 */ /* 0x000fe400078efcff */
[----:B------:R-:W-:Y:S02]  /*170300*/  LOP3.LUT P1, RZ, R61, 0x40000, RZ, 0xc0, !PT ;  /* 0x000400003dff7812 */ /* 0x000fe4000782c0ff */
[----:B------:R-:W-:Y:S01]  /*170310*/  LOP3.LUT R60, R60, 0xfffbffff, RZ, 0xc0, !PT ;  /* 0xfffbffff3c3c7812 */ /* 0x000fe200078ec0ff */
[----:B------:R0:W-:Y:S10]  /*170320*/  @P0 STG.E.U8 desc[UR34][R6.64], R4 ;  /* 0x0000000406000986 */ /* 0x0001f4000c101122 */
[----:B------:R-:W-:-:S02]  /*170330*/  @P1 LOP3.LUT R60, R60, 0x40000, RZ, 0xfc, !PT ;  /* 0x000400003c3c1812 */ /* 0x000fc400078efcff */
[----:B------:R-:W-:Y:S02]  /*170340*/  LOP3.LUT P1, RZ, R61, 0x20000, RZ, 0xc0, !PT ;  /* 0x000200003dff7812 */ /* 0x000fe4000782c0ff */
[----:B0-----:R-:W-:Y:S02]  /*170350*/  PRMT R4, R57, 0x7773, RZ ;  /* 0x0000777339047816 */ /* 0x001fe400000000ff */
[----:B------:R-:W4:Y:S04]  /*170360*/  LDL.LU R57, [R1+0x10c] ;  /* 0x00010c0001397983 */ /* 0x000f280000300800 */
[----:B------:R-:W4:Y:S04]  /*170370*/  LDL.LU.64 R16, [R1+0x7b8] ;  /* 0x0007b80001107983 */ /* 0x000f280000300a00 */
[----:B------:R-:W4:Y:S04]  /*170380*/  LDL.LU.64 R14, [R1+0x7b0] ;  /* 0x0007b000010e7983 */ /* 0x000f280000300a00 */
[----:B------:R0:W-:Y:S01]  /*170390*/  @P1 STG.E.U8 desc[UR34][R58.64], R4 ;  /* 0x000000043a001986 */ /* 0x0001e2000c101122 */
[----:B------:R-:W-:-:S03]  /*1703a0*/  LOP3.LUT P1, RZ, R60, 0x40000, RZ, 0xc0, !PT ;  /* 0x000400003cff7812 */ /* 0x000fc6000782c0ff */
[----:B------:R-:W4:Y:S04]  /*1703b0*/  LDL.LU.64 R10, [R1+0x7a0] ;  /* 0x0007a000010a7983 */ /* 0x000f280000300a00 */
[----:B------:R-:W4:Y:S01]  /*1703c0*/  LDL.LU.64 R6, [R1+0x798] ;  /* 0x0007980001067983 */ /* 0x000f220000300a00 */
[----:B0-----:R-:W-:-:S03]  /*1703d0*/  PRMT R4, R5, 0x7770, RZ ;  /* 0x0000777005047816 */ /* 0x001fc600000000ff */
[----:B------:R-:W4:Y:S04]  /*1703e0*/  LDL.LU R53, [R1+0xfc] ;  /* 0x0000fc0001357983 */ /* 0x000f280000300800 */
[----:B------:R0:W-:Y:S01]  /*1703f0*/  @P1 STG.E.U8 desc[UR34][R54.64], R4 ;  /* 0x0000000436001986 */ /* 0x0001e2000c101122 */
[----:B------:R-:W-:-:S03]  /*170400*/  LOP3.LUT P1, RZ, R60, 0x20000, RZ, 0xc0, !PT ;  /* 0x000200003cff7812 */ /* 0x000fc6000782c0ff */
[----:B------:R-:W4:Y:S01]  /*170410*/  LDL.LU.64 R58, [R1+0x790] ;  /* 0x00079000013a7983 */ /* 0x000f220000300a00 */
[----:B0-----:R-:W-:-:S03]  /*170420*/  PRMT R4, R5, 0x7771, RZ ;  /* 0x0000777105047816 */ /* 0x001fc600000000ff */
[----:B------:R-:W4:Y:S06]  /*170430*/  LDL.LU.64 R54, [R1+0x788] ;  /* 0x0007880001367983 */ /* 0x000f2c0000300a00 */
[----:B--2---:R0:W-:Y:S04]  /*170440*/  @P1 STG.E.U8 desc[UR34][R48.64], R4 ;  /* 0x0000000430001986 */ /* 0x0041e8000c101122 */
[----:B0-----:R-:W2:Y:S01]  /*170450*/  LDL.LU.64 R48, [R1+0x780] ;  /* 0x0007800001307983 */ /* 0x001ea20000300a00 */
[----:B------:R-:W-:-:S02]  /*170460*/  LOP3.LUT P1, RZ, R60, 0x10000, RZ, 0xc0, !PT ;  /* 0x000100003cff7812 */ /* 0x000fc4000782c0ff */
[----:B------:R-:W-:-:S11]  /*170470*/  PRMT R4, R5, 0x7772, RZ ;  /* 0x0000777205047816 */ /* 0x000fd600000000ff */
[----:B---3--:R0:W-:Y:S01]  /*170480*/  @P1 STG.E.U8 desc[UR34][R30.64], R4 ;  /* 0x000000041e001986 */ /* 0x0081e2000c101122 */
[----:B------:R-:W-:Y:S02]  /*170490*/  LOP3.LUT P1, RZ, R60, 0x8000, RZ, 0xc0, !PT ;  /* 0x000080003cff7812 */ /* 0x000fe4000782c0ff */
[----:B0-----:R-:W-:-:S11]  /*1704a0*/  PRMT R4, R5, 0x7773, RZ ;  /* 0x0000777305047816 */ /* 0x001fd600000000ff */
[----:B------:R4:W-:Y:S01]  /*1704b0*/  @P1 STG.E.U8 desc[UR34][R26.64], R4 ;  /* 0x000000041a001986 */ /* 0x0009e2000c101122 */
[----:B------:R-:W-:Y:S02]  /*1704c0*/  LOP3.LUT P1, RZ, R60, 0x4000, RZ, 0xc0, !PT ;  /* 0x000040003cff7812 */ /* 0x000fe4000782c0ff */
[----:B----4-:R-:W-:-:S11]  /*1704d0*/  PRMT R4, R52, 0x7770, RZ ;  /* 0x0000777034047816 */ /* 0x010fd600000000ff */
        /* <DEDUP_REMOVED lines=11> */
[C---:B------:R-:W-:Y:S02]  /*170590*/  LOP3.LUT P2, RZ, R61.reuse, 0x8000000, RZ, 0xc0, !PT ;  /* 0x080000003dff7812 */ /* 0x040fe4000784c0ff */
[----:B------:R-:W-:Y:S02]  /*1705a0*/  LOP3.LUT P3, RZ, R61, 0x10000000, RZ, 0xc0, !PT ;  /* 0x100000003dff7812 */ /* 0x000fe4000786c0ff */
[----:B0-----:R-:W-:-:S07]  /*1705b0*/  PRMT R4, R57, 0x7770, RZ ;  /* 0x0000777039047816 */ /* 0x001fce00000000ff */
[----:B------:R0:W-:Y:S01]  /*1705c0*/  @P1 STG.E.U8 desc[UR34][R16.64], R4 ;  /* 0x0000000410001986 */ /* 0x0001e2000c101122 */
[----:B------:R-:W-:Y:S02]  /*1705d0*/  LOP3.LUT P4, RZ, R61, 0x20000000, RZ, 0xc0, !PT ;  /* 0x200000003dff7812 */ /* 0x000fe4000788c0ff */
[----:B0-----:R-:W-:-:S05]  /*1705e0*/  PRMT R4, R57, 0x7771, RZ ;  /* 0x0000777139047816 */ /* 0x001fca00000000ff */
        /* <DEDUP_REMOVED lines=8> */
[C---:B0-----:R-:W-:Y:S01]  /*170670*/  PRMT R4, R53.reuse, 0x7770, RZ ;  /* 0x0000777035047816 */ /* 0x041fe200000000ff */
[----:B------:R-:W3:Y:S04]  /*170680*/  LDL.LU.64 R6, [R1+0x778] ;  /* 0x0007780001067983 */ /* 0x000ee80000300a00 */
[----:B------:R0:W-:Y:S02]  /*170690*/  @P5 STG.E.U8 desc[UR34][R58.64], R4 ;  /* 0x000000043a005986 */ /* 0x0001e4000c101122 */
[----:B0-----:R-:W-:-:S05]  /*1706a0*/  PRMT R4, R53, 0x7771, RZ ;  /* 0x0000777135047816 */ /* 0x001fca00000000ff */
[----:B------:R0:W-:Y:S02]  /*1706b0*/  @P6 STG.E.U8 desc[UR34][R54.64], R4 ;  /* 0x0000000436006986 */ /* 0x0001e4000c101122 */
[----:B0-----:R-:W-:-:S05]  /*1706c0*/  PRMT R4, R53, 0x7772, RZ ;  /* 0x0000777235047816 */ /* 0x001fca00000000ff */
[----:B--2---:R0:W-:Y:S04]  /*1706d0*/  @P0 STG.E.U8 desc[UR34][R48.64], R4 ;  /* 0x0000000430000986 */ /* 0x0041e8000c101122 */
[----:B0-----:R-:W2:Y:S04]  /*1706e0*/  LDL.LU.64 R48, [R1+0x770] ;  /* 0x0007700001307983 */ /* 0x001ea80000300a00 */
[----:B------:R-:W4:Y:S04]  /*1706f0*/  LDL.LU.64 R10, [R1+0x768] ;  /* 0x00076800010a7983 */ /* 0x000f280000300a00 */
[----:B------:R-:W2:Y:S04]  /*170700*/  LDL.LU.64 R58, [R1+0x760] ;  /* 0x00076000013a7983 */ /* 0x000ea80000300a00 */
[----:B------:R-:W2:Y:S04]  /*170710*/  LDL.LU R57, [R1+0xec] ;  /* 0x0000ec0001397983 */ /* 0x000ea80000300800 */
[----:B------:R-:W4:Y:S01]  /*170720*/  LDL.LU.64 R54, [R1+0x758] ;  /* 0x0007580001367983 */ /* 0x000f220000300a00 */
[----:B------:R-:W-:-:S03]  /*170730*/  LOP3.LUT P5, RZ, R3, 0x2, RZ, 0xc0, !PT ;  /* 0x0000000203ff7812 */ /* 0x000fc600078ac0ff */
[----:B------:R-:W4:Y:S01]  /*170740*/  LDL.LU R4, [R1+0xdc] ;  /* 0x0000dc0001047983 */ /* 0x000f220000300800 */
[----:B------:R-:W-:Y:S02]  /*170750*/  PRMT R5, R53, 0x7773, RZ ;  /* 0x0000777335057816 */ /* 0x000fe400000000ff */
[C---:B------:R-:W-:Y:S01]  /*170760*/  LOP3.LUT P6, RZ, R3.reuse, 0x4, RZ, 0xc0, !PT ;  /* 0x0000000403ff7812 */ /* 0x040fe200078cc0ff */
[----:B------:R-:W4:Y:S01]  /*170770*/  LDL.LU.64 R52, [R1+0x750] ;  /* 0x0007500001347983 */ /* 0x000f220000300a00 */
[----:B------:R-:W-:Y:S02]  /*170780*/  LOP3.LUT P1, RZ, R3, 0x2000, RZ, 0xc0, !PT ;  /* 0x0000200003ff7812 */ /* 0x000fe4000782c0ff */
[----:B------:R-:W-:-:S03]  /*170790*/  LOP3.LUT R60, R60, 0xfffffffd, RZ, 0xc0, !PT ;  /* 0xfffffffd3c3c7812 */ /* 0x000fc600078ec0ff */
[----:B---3--:R2:W-:Y:S08]  /*1707a0*/  @P5 STG.E.U8 desc[UR34][R6.64], R5 ;  /* 0x0000000506005986 */ /* 0x0085f0000c101122 */
[----:B------:R-:W-:Y:S02]  /*1707b0*/  @P1 LOP3.LUT R60, R60, 0x2, RZ, 0xfc, !PT ;  /* 0x000000023c3c1812 */ /* 0x000fe400078efcff */
[----:B------:R-:W-:-:S02]  /*1707c0*/  LOP3.LUT P1, RZ, R3, 0x1000, RZ, 0xc0, !PT ;  /* 0x0000100003ff7812 */ /* 0x000fc4000782c0ff */
[----:B--2---:R-:W-:-:S05]  /*1707d0*/  PRMT R5, R57, 0x7770, RZ ;  /* 0x0000777039057816 */ /* 0x004fca00000000ff */
[----:B------:R0:W-:Y:S04]  /*1707e0*/  @P6 STG.E.U8 desc[UR34][R48.64], R5 ;  /* 0x0000000530006986 */ /* 0x0001e8000c101122 */
[----:B0-----:R-:W2:Y:S01]  /*1707f0*/  LDL.LU.64 R48, [R1+0x748] ;  /* 0x0007480001307983 */ /* 0x001ea20000300a00 */
[----:B------:R-:W-:-:S03]  /*170800*/  LOP3.LUT R60, R60, 0xfffffffb, RZ, 0xc0, !PT ;  /* 0xfffffffb3c3c7812 */ /* 0x000fc600078ec0ff */
[----:B------:R-:W3:Y:S01]  /*170810*/  LDL.LU.64 R30, [R1+0x740] ;  /* 0x00074000011e7983 */ /* 0x000ee20000300a00 */
[----:B------:R-:W-:Y:S02]  /*170820*/  @P1 LOP3.LUT R60, R60, 0x4, RZ, 0xfc, !PT ;  /* 0x000000043c3c1812 */ /* 0x000fe400078efcff */
[C---:B------:R-:W-:Y:S01]  /*170830*/  LOP3.LUT P1, RZ, R3.reuse, 0x800, RZ, 0xc0, !PT ;  /* 0x0000080003ff7812 */ /* 0x040fe2000782c0ff */
[----:B------:R-:W3:Y:S01]  /*170840*/  LDL.LU.64 R24, [R1+0x730] ;  /* 0x0007300001187983 */ /* 0x000ee20000300a00 */
[----:B------:R-:W-:Y:S02]  /*170850*/  LOP3.LUT R60, R60, 0xfffffff7, RZ, 0xc0, !PT ;  /* 0xfffffff73c3c7812 */ /* 0x000fe400078ec0ff */
[----:B------:R-:W-:Y:S01]  /*170860*/  LOP3.LUT P0, RZ, R3, 0x8, RZ, 0xc0, !PT ;  /* 0x0000000803ff7812 */ /* 0x000fe2000780c0ff */
[----:B------:R-:W3:Y:S01]  /*170870*/  LDL.LU R5, [R1+0xc0] ;  /* 0x0000c00001057983 */ /* 0x000ee20000300800 */
[----:B------:R-:W-:-:S03]  /*170880*/  PRMT R6, R57, 0x7771, RZ ;  /* 0x0000777139067816 */ /* 0x000fc600000000ff */
[----:B------:R-:W3:Y:S04]  /*170890*/  LDL.LU.64 R22, [R1+0x728] ;  /* 0x0007280001167983 */ /* 0x000ee80000300a00 */
[----:B------:R-:W-:Y:S01]  /*1708a0*/  @P1 LOP3.LUT R60, R60, 0x8, RZ, 0xfc, !PT ;  /* 0x000000083c3c1812 */ /* 0x000fe200078efcff */
[----:B------:R-:W3:Y:S01]  /*1708b0*/  LDL.LU.64 R20, [R1+0x720] ;  /* 0x0007200001147983 */ /* 0x000ee20000300a00 */
[----:B------:R-:W-:Y:S02]  /*1708c0*/  LOP3.LUT P1, RZ, R3, 0x400, RZ, 0xc0, !PT ;  /* 0x0000040003ff7812 */ /* 0x000fe4000782c0ff */
[----:B------:R-:W-:Y:S01]  /*1708d0*/  LOP3.LUT R60, R60, 0xffffffef, RZ, 0xc0, !PT ;  /* 0xffffffef3c3c7812 */ /* 0x000fe200078ec0ff */
[----:B----4-:R0:W-:Y:S01]  /*1708e0*/  @P0 STG.E.U8 desc[UR34][R10.64], R6 ;  /* 0x000000060a000986 */ /* 0x0101e2000c101122 */
[----:B------:R-:W-:-:S03]  /*1708f0*/  PRMT R26, R4, 0x7770, RZ ;  /* 0x00007770041a7816 */ /* 0x000fc600000000ff */
[----:B------:R-:W4:Y:S04]  /*170900*/  LDL.LU.64 R18, [R1+0x6e8] ;  /* 0x0006e80001127983 */ /* 0x000f280000300a00 */
[----:B------:R-:W4:Y:S02]  /*170910*/  LDL.LU.64 R16, [R1+0x6e0] ;  /* 0x0006e00001107983 */ /* 0x000f240000300a00 */
[----:B------:R-:W-:Y:S02]  /*170920*/  @P1 LOP3.LUT R60, R60, 0x10, RZ, 0xfc, !PT ;  /* 0x000000103c3c1812 */ /* 0x000fe400078efcff */
[----:B------:R-:W-:Y:S01]  /*170930*/  LOP3.LUT P1, RZ, R3, 0x200, RZ, 0xc0, !PT ;  /* 0x0000020003ff7812 */ /* 0x000fe2000782c0ff */
[----:B------:R-:W4:Y:S01]  /*170940*/  LDL.LU.64 R14, [R1+0x6d8] ;  /* 0x0006d800010e7983 */ /* 0x000f220000300a00 */
[----:B------:R-:W-:-:S02]  /*170950*/  LOP3.LUT R60, R60, 0xffffffdf, RZ, 0xc0, !PT ;  /* 0xffffffdf3c3c7812 */ /* 0x000fc400078ec0ff */
[----:B0-----:R-:W-:Y:S01]  /*170960*/  PRMT R6, R57, 0x7772, RZ ;  /* 0x0000777239067816 */ /* 0x001fe200000000ff */
[----:B------:R-:W4:Y:S08]  /*170970*/  LDL.LU.64 R10, [R1+0x6d0] ;  /* 0x0006d000010a7983 */ /* 0x000f300000300a00 */
[----:B------:R-:W-:Y:S02]  /*170980*/  @P1 LOP3.LUT R60, R60, 0x20, RZ, 0xfc, !PT ;  /* 0x000000203c3c1812 */ /* 0x000fe400078efcff */
[----:B------:R-:W-:-:S02]  /*170990*/  LOP3.LUT P1, RZ, R3, 0x100, RZ, 0xc0, !PT ;  /* 0x0000010003ff7812 */ /* 0x000fc4000782c0ff */
        /* <DEDUP_REMOVED lines=11> */
[----:B------:R-:W-:-:S13]  /*170a50*/  LOP3.LUT P1, RZ, R3, 0x10, RZ, 0xc0, !PT ;  /* 0x0000001003ff7812 */ /* 0x000fda000782c0ff */
[----:B------:R0:W-:Y:S01]  /*170a60*/  @P1 STG.E.U8 desc[UR34][R58.64], R6 ;  /* 0x000000063a001986 */ /* 0x0001e2000c101122 */
[----:B------:R-:W-:Y:S02]  /*170a70*/  LOP3.LUT P1, RZ, R60, 0x200, RZ, 0xc0, !PT ;  /* 0x000002003cff7812 */ /* 0x000fe4000782c0ff */
[----:B0-----:R-:W-:-:S11]  /*170a80*/  PRMT R6, R57, 0x7773, RZ ;  /* 0x0000777339067816 */ /* 0x001fd600000000ff */
[----:B------:R0:W-:Y:S01]  /*170a90*/  @P1 STG.E.U8 desc[UR34][R54.64], R6 ;  /* 0x0000000636001986 */ /* 0x0001e2000c101122 */
[----:B------:R-:W-:-:S03]  /*170aa0*/  LOP3.LUT P1, RZ, R60, 0x100, RZ, 0xc0, !PT ;  /* 0x000001003cff7812 */ /* 0x000fc6000782c0ff */
[----:B0-----:R-:W4:Y:S10]  /*170ab0*/  LDL.LU.64 R6, [R1+0x6c8] ;  /* 0x0006c80001067983 */ /* 0x001f340000300a00 */
[----:B------:R0:W-:Y:S01]  /*170ac0*/  @P1 STG.E.U8 desc[UR34][R52.64], R26 ;  /* 0x0000001a34001986 */ /* 0x0001e2000c101122 */
[----:B------:R-:W-:-:S03]  /*170ad0*/  LOP3.LUT P1, RZ, R60, 0x80, RZ, 0xc0, !PT ;  /* 0x000000803cff7812 */ /* 0x000fc6000782c0ff */
[----:B------:R-:W4:Y:S04]  /*170ae0*/  LDL.LU R57, [R1+0xa0] ;  /* 0x0000a00001397983 */ /* 0x000f280000300800 */
[----:B------:R-:W4:Y:S01]  /*170af0*/  LDL.LU.64 R58, [R1+0x6c0] ;  /* 0x0006c000013a7983 */ /* 0x000f220000300a00 */
[----:B0-----:R-:W-:-:S03]  /*170b00*/  PRMT R26, R4, 0x7771, RZ ;  /* 0x00007771041a7816 */ /* 0x001fc600000000ff */
[----:B------:R-:W4:Y:S04]  /*170b10*/  LDL.LU.64 R54, [R1+0x6b8] ;  /* 0x0006b80001367983 */ /* 0x000f280000300a00 */
[----:B------:R-:W4:Y:S04]  /*170b20*/  LDL.LU.64 R52, [R1+0x6b0] ;  /* 0x0006b00001347983 */ /* 0x000f280000300a00 */
[----:B--2---:R0:W-:Y:S04]  /*170b30*/  @P1 STG.E.U8 desc[UR34][R48.64], R26 ;  /* 0x0000001a30001986 */ /* 0x0041e8000c101122 */
[----:B0-----:R-:W2:Y:S01]  /*170b40*/  LDL.LU.64 R48, [R1+0x80f8] ;  /* 0x0080f80001307983 */ /* 0x001ea20000300a00 */
[----:B------:R-:W-:-:S02]  /*170b50*/  LOP3.LUT P1, RZ, R60, 0x40, RZ, 0xc0, !PT ;  /* 0x000000403cff7812 */ /* 0x000fc4000782c0ff */
[C---:B------:R-:W-:Y:S02]  /*170b60*/  PRMT R26, R4.reuse, 0x7772, RZ ;  /* 0x00007772041a7816 */ /* 0x040fe400000000ff */
[----:B------:R-:W-:-:S09]  /*170b70*/  PRMT R4, R4, 0x7773, RZ ;  /* 0x0000777304047816 */ /* 0x000fd200000000ff */
[----:B---3--:R-:W-:Y:S01]  /*170b80*/  @P1 STG.E.U8 desc[UR34][R30.64], R26 ;  /* 0x0000001a1e001986 */ /* 0x008fe2000c101122 */
[----:B------:R-:W-:-:S13]  /*170b90*/  LOP3.LUT P1, RZ, R60, 0x20, RZ, 0xc0, !PT ;  /* 0x000000203cff7812 */ /* 0x000fda000782c0ff */
        /* <DEDUP_REMOVED lines=9> */
[----:B----4-:R0:W-:Y:S01]  /*170c30*/  @P1 STG.E.U8 desc[UR34][R18.64], R4 ;  /* 0x0000000412001986 */ /* 0x0101e2000c101122 */
[----:B------:R-:W-:Y:S02]  /*170c40*/  LOP3.LUT P1, RZ, R60, 0x2, RZ, 0xc0, !PT ;  /* 0x000000023cff7812 */ /* 0x000fe4000782c0ff */
[C---:B------:R-:W-:Y:S02]  /*170c50*/  LOP3.LUT P2, RZ, R3.reuse, 0x4000, RZ, 0xc0, !PT ;  /* 0x0000400003ff7812 */ /* 0x040fe4000784c0ff */
[----:B------:R-:W-:Y:S02]  /*170c60*/  LOP3.LUT P3, RZ, R3, 0x8000, RZ, 0xc0, !PT ;  /* 0x0000800003ff7812 */ /* 0x000fe4000786c0ff */
[----:B0-----:R-:W-:-:S07]  /*170c70*/  PRMT R4, R5, 0x7773, RZ ;  /* 0x0000777305047816 */ /* 0x001fce00000000ff */
[----:B------:R2:W-:Y:S01]  /*170c80*/  @P1 STG.E.U8 desc[UR34][R16.64], R4 ;  /* 0x0000000410001986 */ /* 0x0005e2000c101122 */
[C---:B------:R-:W-:Y:S02]  /*170c90*/  LOP3.LUT P4, RZ, R3.reuse, 0x10000, RZ, 0xc0, !PT ;  /* 0x0001000003ff7812 */ /* 0x040fe4000788c0ff */
[C---:B------:R-:W-:Y:S02]  /*170ca0*/  LOP3.LUT P5, RZ, R3.reuse, 0x20000, RZ, 0xc0, !PT ;  /* 0x0002000003ff7812 */ /* 0x040fe400078ac0ff */
[----:B------:R-:W-:Y:S02]  /*170cb0*/  LOP3.LUT P6, RZ, R3, 0x40000, RZ, 0xc0, !PT ;  /* 0x0004000003ff7812 */ /* 0x000fe400078cc0ff */
[----:B--2---:R-:W-:-:S05]  /*170cc0*/  PRMT R4, R48, 0x7770, RZ ;  /* 0x0000777030047816 */ /* 0x004fca00000000ff */
[----:B------:R0:W-:Y:S02]  /*170cd0*/  @P2 STG.E.U8 desc[UR34][R14.64], R4 ;  /* 0x000000040e002986 */ /* 0x0001e4000c101122 */
[----:B0-----:R-:W-:-:S05]  /*170ce0*/  PRMT R4, R48, 0x7771, RZ ;  /* 0x0000777130047816 */ /* 0x001fca00000000ff */
[----:B------:R0:W-:Y:S02]  /*170cf0*/  @P3 STG.E.U8 desc[UR34][R10.64], R4 ;  /* 0x000000040a003986 */ /* 0x0001e4000c101122 */
[----:B0-----:R-:W-:-:S05]  /*170d00*/  PRMT R4, R48, 0x7772, RZ ;  /* 0x0000777230047816 */ /* 0x001fca00000000ff */
[----:B------:R0:W-:Y:S02]  /*170d10*/  @P4 STG.E.U8 desc[UR34][R6.64], R4 ;  /* 0x0000000406004986 */ /* 0x0001e4000c101122 */
[----:B0-----:R-:W-:Y:S02]  /*170d20*/  PRMT R4, R48, 0x7773, RZ ;  /* 0x0000777330047816 */ /* 0x001fe400000000ff */
[----:B------:R-:W2:Y:S04]  /*170d30*/  LDL.LU R48, [R1+0x80f0] ;  /* 0x0080f00001307983 */ /* 0x000ea80000300800 */
[----:B------:R-:W3:Y:S04]  /*170d40*/  LDL.LU.64 R16, [R1+0x718] ;  /* 0x0007180001107983 */ /* 0x000ee80000300a00 */
[----:B------:R0:W-:Y:S04]  /*170d50*/  @P5 STG.E.U8 desc[UR34][R58.64], R4 ;  /* 0x000000043a005986 */ /* 0x0001e8000c101122 */
[----:B------:R-:W4:Y:S04]  /*170d60*/  LDL.LU.64 R14, [R1+0x710] ;  /* 0x00071000010e7983 */ /* 0x000f280000300a00 */
[----:B------:R-:W3:Y:S01]  /*170d70*/  LDL.LU.64 R10, [R1+0x708] ;  /* 0x00070800010a7983 */ /* 0x000ee20000300a00 */
[----:B0-----:R-:W-:-:S03]  /*170d80*/  PRMT R4, R57, 0x7770, RZ ;  /* 0x0000777039047816 */ /* 0x001fc600000000ff */
[----:B------:R-:W3:Y:S04]  /*170d90*/  LDL.LU.64 R6, [R1+0x700] ;  /* 0x0007000001067983 */ /* 0x000ee80000300a00 */
[----:B------:R0:W-:Y:S04]  /*170da0*/  @P6 STG.E.U8 desc[UR34][R54.64], R4 ;  /* 0x0000000436006986 */ /* 0x0001e8000c101122 */
[----:B------:R-:W3:Y:S04]  /*170db0*/  LDL.LU.64 R58, [R1+0x6f8] ;  /* 0x0006f800013a7983 */ /* 0x000ee80000300a00 */
[----:B0-----:R-:W3:Y:S01]  /*170dc0*/  LDL.LU R55, [R1+0x90] ;  /* 0x0000900001377983 */ /* 0x001ee20000300800 */
[----:B------:R-:W-:-:S02]  /*170dd0*/  LOP3.LUT P0, RZ, R3, 0x80000, RZ, 0xc0, !PT ;  /* 0x0008000003ff7812 */ /* 0x000fc4000780c0ff */
[----:B------:R-:W-:-:S11]  /*170de0*/  PRMT R4, R57, 0x7771, RZ ;  /* 0x0000777139047816 */ /* 0x000fd600000000ff */
[----:B------:R0:W-:Y:S04]  /*170df0*/  @P0 STG.E.U8 desc[UR34][R52.64], R4 ;  /* 0x0000000434000986 */ /* 0x0001e8000c101122 */
[----:B0-----:R-:W3:Y:S01]  /*170e00*/  LDL.LU.64 R52, [R1+0x6a8] ;  /* 0x0006a80001347983 */ /* 0x001ee20000300a00 */
[----:B------:R-:W-:-:S03]  /*170e10*/  LOP3.LUT R61, R61, 0xfeffffff, RZ, 0xc0, !PT ;  /* 0xfeffffff3d3d7812 */ /* 0x000fc600078ec0ff */
[----:B------:R-:W3:Y:S04]  /*170e20*/  LDL.LU R23, [R1+0x80] ;  /* 0x0000800001177983 */ /* 0x000ee80000300800 */
[----:B------:R-:W3:Y:S04]  /*170e30*/  LDL.LU.64 R30, [R1+0x6a0] ;  /* 0x0006a000011e7983 */ /* 0x000ee80000300a00 */
[----:B------:R-:W3:Y:S01]  /*170e40*/  LDL.LU.64 R26, [R1+0x698] ;  /* 0x00069800011a7983 */ /* 0x000ee20000300a00 */
[----:B------:R-:W-:-:S03]  /*170e50*/  LOP3.LUT P5, RZ, R3, 0x100000, RZ, 0xc0, !PT ;  /* 0x0010000003ff7812 */ /* 0x000fc600078ac0ff */
[----:B------:R-:W4:Y:S01]  /*170e60*/  LDL.LU.64 R24, [R1+0x688] ;  /* 0x0006880001187983 */ /* 0x000f220000300a00 */
[----:B------:R-:W-:Y:S02]  /*170e70*/  PRMT R4, R57, 0x7772, RZ ;  /* 0x0000777239047816 */ /* 0x000fe400000000ff */
[C---:B------:R-:W-:Y:S02]  /*170e80*/  LOP3.LUT P6, RZ, R3.reuse, 0x200000, RZ, 0xc0, !PT ;  /* 0x0020000003ff7812 */ /* 0x040fe400078cc0ff */
[----:B------:R-:W-:Y:S02]  /*170e90*/  LOP3.LUT P0, RZ, R3, 0x400000, RZ, 0xc0, !PT ;  /* 0x0040000003ff7812 */ /* 0x000fe4000780c0ff */
[----:B------:R-:W-:Y:S02]  /*170ea0*/  LOP3.LUT R60, R60, 0xfffffffe, RZ, 0xc0, !PT ;  /* 0xfffffffe3c3c7812 */ /* 0x000fe400078ec0ff */
        /* <DEDUP_REMOVED lines=18> */
[----:B------:R-:W-:Y:S02]  /*170fd0*/  LOP3.LUT P1, RZ, R3, 0x4000000, RZ, 0xc0, !PT ;  /* 0x0400000003ff7812 */ /* 0x000fe4000782c0ff */
[----:B0-----:R-:W-:Y:S02]  /*170fe0*/  PRMT R4, R57, 0x7773, RZ ;  /* 0x0000777339047816 */ /* 0x001fe400000000ff */
[----:B------:R-:W2:Y:S04]  /*170ff0*/  LDL.LU R57, [R1+0x70] ;  /* 0x0000700001397983 */ /* 0x000ea80000300800 */
[----:B------:R-:W3:Y:S01]  /*171000*/  LDL.LU.64 R20, [R1+0x680] ;  /* 0x0006800001147983 */ /* 0x000ee20000300a00 */
[----:B------:R-:W-:-:S03]  /*171010*/  LOP3.LUT R61, R61, 0xbfffffff, RZ, 0xc0, !PT ;  /* 0xbfffffff3d3d7812 */ /* 0x000fc600078ec0ff */
[----:B------:R-:W2:Y:S01]  /*171020*/  LDL.LU.64 R18, [R1+0x678] ;  /* 0x0006780001127983 */ /* 0x000ea20000300a00 */
[----:B------:R-:W-:Y:S02]  /*171030*/  @P1 LOP3.LUT R61, R61, 0x40000000, RZ, 0xfc, !PT ;  /* 0x400000003d3d1812 */ /* 0x000fe400078efcff */
[----:B------:R-:W-:Y:S01]  /*171040*/  LOP3.LUT P1, RZ, R3, 0x2000000, RZ, 0xc0, !PT ;  /* 0x0200000003ff7812 */ /* 0x000fe2000782c0ff */
[----:B------:R-:W2:Y:S01]  /*171050*/  LDL.LU.64 R16, [R1+0x670] ;  /* 0x0006700001107983 */ /* 0x000ea20000300a00 */
[----:B------:R-:W-:-:S11]  /*171060*/  LOP3.LUT R61, R61, 0x7fffffff, RZ, 0xc0, !PT ;  /* 0x7fffffff3d3d7812 */ /* 0x000fd600078ec0ff */
[----:B------:R-:W-:Y:S02]  /*171070*/  @P1 LOP3.LUT R61, R61, 0x80000000, RZ, 0xfc, !PT ;  /* 0x800000003d3d1812 */ /* 0x000fe400078efcff */
[----:B------:R-:W-:Y:S01]  /*171080*/  LOP3.LUT P1, RZ, R3, 0x1000000, RZ, 0xc0, !PT ;  /* 0x0100000003ff7812 */ /* 0x000fe2000782c0ff */
[----:B----4-:R0:W-:-:S12]  /*171090*/  @P6 STG.E.U8 desc[UR34][R14.64], R4 ;  /* 0x000000040e006986 */ /* 0x0101d8000c101122 */
[----:B------:R-:W-:Y:S01]  /*1710a0*/  @P1 LOP3.LUT R60, R60, 0x1, RZ, 0xfc, !PT ;  /* 0x000000013c3c1812 */ /* 0x000fe200078efcff */
[----:B0-----:R-:W4:Y:S01]  /*1710b0*/  LDL.LU.64 R14, [R1+0x668] ;  /* 0x00066800010e7983 */ /* 0x001f220000300a00 */
[----:B------:R-:W-:Y:S02]  /*1710c0*/  LOP3.LUT P1, RZ, R3, 0x800000, RZ, 0xc0, !PT ;  /* 0x0080000003ff7812 */ /* 0x000fe4000782c0ff */
[----:B------:R-:W-:-:S05]  /*1710d0*/  PRMT R4, R55, 0x7770, RZ ;  /* 0x0000777037047816 */ /* 0x000fca00000000ff */
[----:B------:R0:W-:Y:S02]  /*1710e0*/  @P0 STG.E.U8 desc[UR34][R10.64], R4 ;  /* 0x000000040a000986 */ /* 0x0001e4000c101122 */
[C---:B0-----:R-:W-:Y:S02]  /*1710f0*/  PRMT R4, R55.reuse, 0x7771, RZ ;  /* 0x0000777137047816 */ /* 0x041fe400000000ff */
[----:B------:R-:W4:Y:S04]  /*171100*/  LDL.LU.64 R10, [R1+0x660] ;  /* 0x00066000010a7983 */ /* 0x000f280000300a00 */
[----:B------:R0:W-:Y:S01]  /*171110*/  @P1 STG.E.U8 desc[UR34][R6.64], R4 ;  /* 0x0000000406001986 */ /* 0x0001e2000c101122 */
[----:B------:R-:W-:Y:S02]  /*171120*/  LOP3.LUT P1, RZ, R60, 0x1, RZ, 0xc0, !PT ;  /* 0x000000013cff7812 */ /* 0x000fe4000782c0ff */
[----:B------:R-:W-:Y:S01]  /*171130*/  PRMT R60, R55, 0x7772, RZ ;  /* 0x00007772373c7816 */ /* 0x000fe200000000ff */
[----:B0-----:R-:W4:Y:S04]  /*171140*/  LDL.LU.64 R6, [R1+0x658] ;  /* 0x0006580001067983 */ /* 0x001f280000300a00 */
[----:B------:R-:W4:Y:S06]  /*171150*/  LDL.LU.64 R4, [R1+0x650] ;  /* 0x0006500001047983 */ /* 0x000f2c0000300a00 */
[----:B------:R0:W-:Y:S04]  /*171160*/  @P1 STG.E.U8 desc[UR34][R58.64], R60 ;  /* 0x0000003c3a001986 */ /* 0x0001e8000c101122 */
[----:B0-----:R-:W4:Y:S01]  /*171170*/  LDL.LU.64 R58, [R1+0x648] ;  /* 0x00064800013a7983 */ /* 0x001f220000300a00 */
[----:B------:R-:W-:-:S02]  /*171180*/  LOP3.LUT P1, RZ, R61, 0x80000000, RZ, 0xc0, !PT ;  /* 0x800000003dff7812 */ /* 0x000fc4000782c0ff */
[----:B------:R-:W-:Y:S02]  /*171190*/  PRMT R60, R55, 0x7773, RZ ;  /* 0x00007773373c7816 */ /* 0x000fe400000000ff */
[----:B------:R-:W4:Y:S09]  /*1711a0*/  LDL.LU.64 R54, [R1+0x640] ;  /* 0x0006400001367983 */ /* 0x000f320000300a00 */
[----:B------:R0:W-:Y:S04]  /*1711b0*/  @P1 STG.E.U8 desc[UR34][R52.64], R60 ;  /* 0x0000003c34001986 */ /* 0x0001e8000c101122 */
[----:B0-----:R-:W4:Y:S01]  /*1711c0*/  LDL.LU.64 R52, [R1+0x638] ;  /* 0x0006380001347983 */ /* 0x001f220000300a00 */
[----:B------:R-:W-:-:S02]  /*1711d0*/  LOP3.LUT P1, RZ, R61, 0x40000000, RZ, 0xc0, !PT ;  /* 0x400000003dff7812 */ /* 0x000fc4000782c0ff */
        /* <DEDUP_REMOVED lines=9> */
[----:B0-----:R-:W-:Y:S02]  /*171270*/  PRMT R60, R23, 0x7773, RZ ;  /* 0x00007773173c7816 */ /* 0x001fe400000000ff */
[C---:B------:R-:W-:Y:S02]  /*171280*/  LOP3.LUT P2, RZ, R48.reuse, 0x2, RZ, 0xc0, !PT ;  /* 0x0000000230ff7812 */ /* 0x040fe4000784c0ff */
[C---:B------:R-:W-:Y:S02]  /*171290*/  LOP3.LUT P3, RZ, R48.reuse, 0x4, RZ, 0xc0, !PT ;  /* 0x0000000430ff7812 */ /* 0x040fe4000786c0ff */
[C---:B------:R-:W-:Y:S02]  /*1712a0*/  LOP3.LUT P4, RZ, R48.reuse, 0x8, RZ, 0xc0, !PT ;  /* 0x0000000830ff7812 */ /* 0x040fe4000788c0ff */
[----:B------:R-:W-:-:S03]  /*1712b0*/  LOP3.LUT P5, RZ, R48, 0x10, RZ, 0xc0, !PT ;  /* 0x0000001030ff7812 */ /* 0x000fc600078ac0ff */
[----:B---3--:R2:W-:Y:S01]  /*1712c0*/  @P1 STG.E.U8 desc[UR34][R20.64], R60 ;  /* 0x0000003c14001986 */ /* 0x0085e2000c101122 */
[----:B------:R-:W-:Y:S02]  /*1712d0*/  LOP3.LUT P1, RZ, R61, 0x4000000, RZ, 0xc0, !PT ;  /* 0x040000003dff7812 */ /* 0x000fe4000782c0ff */
[----:B--2---:R-:W-:-:S11]  /*1712e0*/  PRMT R60, R57, 0x7770, RZ ;  /* 0x00007770393c7816 */ /* 0x004fd600000000ff */
[----:B------:R0:W-:Y:S01]  /*1712f0*/  @P1 STG.E.U8 desc[UR34][R18.64], R60 ;  /* 0x0000003c12001986 */ /* 0x0001e2000c101122 */
[----:B------:R-:W-:Y:S02]  /*171300*/  LOP3.LUT P1, RZ, R61, 0x2000000, RZ, 0xc0, !PT ;  /* 0x020000003dff7812 */ /* 0x000fe4000782c0ff */
[----:B0-----:R-:W-:-:S11]  /*171310*/  PRMT R60, R57, 0x7771, RZ ;  /* 0x00007771393c7816 */ /* 0x001fd600000000ff */
[----:B------:R0:W-:Y:S01]  /*171320*/  @P1 STG.E.U8 desc[UR34][R16.64], R60 ;  /* 0x0000003c10001986 */ /* 0x0001e2000c101122 */
[----:B------:R-:W-:Y:S02]  /*171330*/  LOP3.LUT P1, RZ, R61, 0x1000000, RZ, 0xc0, !PT ;  /* 0x010000003dff7812 */ /* 0x000fe4000782c0ff */
[----:B0-----:R-:W-:-:S11]  /*171340*/  PRMT R60, R57, 0x7772, RZ ;  /* 0x00007772393c7816 */ /* 0x001fd600000000ff */
[----:B----4-:R0:W-:Y:S02]  /*171350*/  @P1 STG.E.U8 desc[UR34][R14.64], R60 ;  /* 0x0000003c0e001986 */ /* 0x0101e4000c101122 */
        /* <DEDUP_REMOVED lines=10> */
[----:B------:R-:W3:Y:S01]  /*171400*/  LDL.LU.64 R6, [R1+0x630] ;  /* 0x0006300001067983 */ /* 0x000ee20000300a00 */
[C---:B------:R-:W-:Y:S02]  /*171410*/  LOP3.LUT P6, RZ, R48.reuse, 0x20, RZ, 0xc0, !PT ;  /* 0x0000002030ff7812 */ /* 0x040fe400078cc0ff */
[----:B------:R-:W-:Y:S01]  /*171420*/  LOP3.LUT P0, RZ, R48, 0x40, RZ, 0xc0, !PT ;  /* 0x0000004030ff7812 */ /* 0x000fe2000780c0ff */
[----:B------:R-:W4:Y:S04]  /*171430*/  LDL.LU.64 R10, [R1+0x628] ;  /* 0x00062800010a7983 */ /* 0x000f280000300a00 */
[----:B------:R-:W2:Y:S04]  /*171440*/  LDL.LU.64 R4, [R1+0x618] ;  /* 0x0006180001047983 */ /* 0x000ea80000300a00 */
[----:B------:R-:W2:Y:S04]  /*171450*/  LDL.LU.64 R58, [R1+0x610] ;  /* 0x00061000013a7983 */ /* 0x000ea80000300a00 */
[----:B------:R0:W-:Y:S02]  /*171460*/  @P6 STG.E.U8 desc[UR34][R54.64], R60 ;  /* 0x0000003c36006986 */ /* 0x0001e4000c101122 */
[----:B0-----:R-:W-:-:S02]  /*171470*/  PRMT R60, R56, 0x7770, RZ ;  /* 0x00007770383c7816 */ /* 0x001fc400000000ff */
[----:B------:R-:W2:Y:S04]  /*171480*/  LDL.LU.64 R54, [R1+0x608] ;  /* 0x0006080001367983 */ /* 0x000ea80000300a00 */
[----:B------:R0:W-:Y:S04]  /*171490*/  @P0 STG.E.U8 desc[UR34][R52.64], R60 ;  /* 0x0000003c34000986 */ /* 0x0001e8000c101122 */
[----:B0-----:R-:W2:Y:S04]  /*1714a0*/  LDL.LU.64 R52, [R1+0x5f8] ;  /* 0x0005f80001347983 */ /* 0x001ea80000300a00 */
[----:B------:R-:W2:Y:S01]  /*1714b0*/  LDL.LU R57, [R1+0xc4] ;  /* 0x0000c40001397983 */ /* 0x000ea20000300800 */
[----:B------:R-:W-:-:S02]  /*1714c0*/  LOP3.LUT P1, RZ, R48, 0x80000, RZ, 0xc0, !PT ;  /* 0x0008000030ff7812 */ /* 0x000fc4000782c0ff */
[----:B------:R-:W-:Y:S01]  /*1714d0*/  LOP3.LUT R61, R61, 0xffff7fff, RZ, 0xc0, !PT ;  /* 0xffff7fff3d3d7812 */ /* 0x000fe200078ec0ff */
[----:B------:R-:W2:Y:S10]  /*1714e0*/  LDL.LU.64 R26, [R1+0x5f0] ;  /* 0x0005f000011a7983 */ /* 0x000eb40000300a00 */
[----:B------:R-:W-:-:S02]  /*1714f0*/  @P1 LOP3.LUT R61, R61, 0x8000, RZ, 0xfc, !PT ;  /* 0x000080003d3d1812 */ /* 0x000fc400078efcff */
        /* <DEDUP_REMOVED lines=8> */
[----:B------:R-:W-:Y:S02]  /*171580*/  LOP3.LUT R61, R61, 0xfffbffff, RZ, 0xc0, !PT ;  /* 0xfffbffff3d3d7812 */ /* 0x000fe400078ec0ff */
[----:B------:R-:W-:-:S09]  /*171590*/  PRMT R60, R56, 0x7771, RZ ;  /* 0x00007771383c7816 */ /* 0x000fd200000000ff */
        /* <DEDUP_REMOVED lines=14> */
[C---:B------:R-:W-:Y:S02]  /*171680*/  LOP3.LUT P1, RZ, R48.reuse, 0x800, RZ, 0xc0, !PT ;  /* 0x0000080030ff7812 */ /* 0x040fe4000782c0ff */
[----:B------:R-:W-:Y:S02]  /*171690*/  LOP3.LUT P0, RZ, R48, 0x200, RZ, 0xc0, !PT ;  /* 0x0000020030ff7812 */ /* 0x000fe4000780c0ff */
[----:B------:R-:W-:-:S09]  /*1716a0*/  LOP3.LUT R61, R61, 0xff7fffff, RZ, 0xc0, !PT ;  /* 0xff7fffff3d3d7812 */ /* 0x000fd200078ec0ff */
[----:B------:R-:W-:Y:S02]  /*1716b0*/  @P1 LOP3.LUT R61, R61, 0x800000, RZ, 0xfc, !PT ;  /* 0x008000003d3d1812 */ /* 0x000fe400078efcff */
[----:B------:R-:W-:Y:S01]  /*1716c0*/  LOP3.LUT P1, RZ, R48, 0x400, RZ, 0xc0, !PT ;  /* 0x0000040030ff7812 */ /* 0x000fe2000782c0ff */
[----:B---3--:R0:W-:Y:S04]  /*1716d0*/  @P5 STG.E.U8 desc[UR34][R6.64], R60 ;  /* 0x0000003c06005986 */ /* 0x0081e8000c101122 */
[----:B0-----:R-:W3:Y:S04]  /*1716e0*/  LDL.LU R6, [R1+0xb4] ;  /* 0x0000b40001067983 */ /* 0x001ee80000300800 */
[----:B------:R-:W3:Y:S04]  /*1716f0*/  LDL.LU.64 R24, [R1+0x5e8] ;  /* 0x0005e80001187983 */ /* 0x000ee80000300a00 */
[----:B------:R-:W3:Y:S04]  /*171700*/  LDL.LU.64 R22, [R1+0x5e0] ;  /* 0x0005e00001167983 */ /* 0x000ee80000300a00 */
[----:B------:R-:W3:Y:S04]  /*171710*/  LDL.LU.64 R20, [R1+0x5d8] ;  /* 0x0005d80001147983 */ /* 0x000ee80000300a00 */
[----:B------:R-:W3:Y:S01]  /*171720*/  LDL.LU.64 R18, [R1+0x5d0] ;  /* 0x0005d00001127983 */ /* 0x000ee20000300a00 */
[----:B------:R-:W-:-:S03]  /*171730*/  PRMT R60, R56, 0x7772, RZ ;  /* 0x00007772383c7816 */ /* 0x000fc600000000ff */
[----:B------:R-:W3:Y:S04]  /*171740*/  LDL.LU R7, [R1+0xa4] ;  /* 0x0000a40001077983 */ /* 0x000ee80000300800 */
[----:B------:R-:W3:Y:S04]  /*171750*/  LDL.LU.64 R16, [R1+0x5c8] ;  /* 0x0005c80001107983 */ /* 0x000ee80000300a00 */
[----:B----4-:R0:W-:Y:S04]  /*171760*/  @P6 STG.E.U8 desc[UR34][R10.64], R60 ;  /* 0x0000003c0a006986 */ /* 0x0101e8000c101122 */
[----:B------:R-:W4:Y:S01]  /*171770*/  LDL.LU.64 R14, [R1+0x5c0] ;  /* 0x0005c000010e7983 */ /* 0x000f220000300a00 */
[----:B0-----:R-:W-:-:S03]  /*171780*/  PRMT R60, R56, 0x7773, RZ ;  /* 0x00007773383c7816 */ /* 0x001fc600000000ff */
[----:B------:R-:W4:Y:S04]  /*171790*/  LDL.LU.64 R10, [R1+0x5b8] ;  /* 0x0005b800010a7983 */ /* 0x000f280000300a00 */
[----:B--2---:R0:W-:Y:S02]  /*1717a0*/  @P0 STG.E.U8 desc[UR34][R4.64], R60 ;  /* 0x0000003c04000986 */ /* 0x0041e4000c101122 */
[----:B0-----:R-:W-:Y:S02]  /*1717b0*/  PRMT R60, R57, 0x7770, RZ ;  /* 0x00007770393c7816 */ /* 0x001fe400000000ff */
[----:B------:R-:W2:Y:S04]  /*1717c0*/  LDL.LU.64 R4, [R1+0x5b0] ;  /* 0x0005b00001047983 */ /* 0x000ea80000300a00 */
[----:B------:R0:W-:Y:S01]  /*1717d0*/  @P1 STG.E.U8 desc[UR34][R58.64], R60 ;  /* 0x0000003c3a001986 */ /* 0x0001e2000c101122 */
[----:B------:R-:W-:-:S02]  /*1717e0*/  LOP3.LUT P1, RZ, R61, 0x800000, RZ, 0xc0, !PT ;  /* 0x008000003dff7812 */ /* 0x000fc4000782c0ff */
[----:B0-----:R-:W-:Y:S01]  /*1717f0*/  PRMT R60, R57, 0x7771, RZ ;  /* 0x00007771393c7816 */ /* 0x001fe200000000ff */
[----:B------:R-:W2:Y:S10]  /*171800*/  LDL.LU.64 R58, [R1+0x5a8] ;  /* 0x0005a800013a7983 */ /* 0x000eb40000300a00 */
[----:B------:R0:W-:Y:S01]  /*171810*/  @P1 STG.E.U8 desc[UR34][R54.64], R60 ;  /* 0x0000003c36001986 */ /* 0x0001e2000c101122 */
[----:B------:R-:W-:-:S02]  /*171820*/  LOP3.LUT P1, RZ, R61, 0x400000, RZ, 0xc0, !PT ;  /* 0x004000003dff7812 */ /* 0x000fc4000782c0ff */
[C---:B0-----:R-:W-:Y:S01]  /*171830*/  PRMT R60, R57.reuse, 0x7772, RZ ;  /* 0x00007772393c7816 */ /* 0x041fe200000000ff */
[----:B------:R-:W2:Y:S10]  /*171840*/  LDL.LU.64 R54, [R1+0x5a0] ;  /* 0x0005a00001367983 */ /* 0x000eb40000300a00 */
[----:B------:R0:W-:Y:S04]  /*171850*/  @P1 STG.E.U8 desc[UR34][R52.64], R60 ;  /* 0x0000003c34001986 */ /* 0x0001e8000c101122 */
[----:B0-----:R-:W2:Y:S01]  /*171860*/  LDL.LU.64 R52, [R1+0x598] ;  /* 0x0005980001347983 */ /* 0x001ea20000300a00 */
[----:B------:R-:W-:-:S03]  /*171870*/  PRMT R60, R57, 0x7773, RZ ;  /* 0x00007773393c7816 */ /* 0x000fc600000000ff */
[----:B------:R-:W2:Y:S01]  /*171880*/  LDL.LU.64 R56, [R1+0x580] ;  /* 0x0005800001387983 */ /* 0x000ea20000300a00 */
[----:B------:R-:W-:-:S13]  /*171890*/  LOP3.LUT P1, RZ, R61, 0x200000, RZ, 0xc0, !PT ;  /* 0x002000003dff7812 */ /* 0x000fda000782c0ff */
[----:B------:R3:W-:Y:S01]  /*1718a0*/  @P1 STG.E.U8 desc[UR34][R26.64], R60 ;  /* 0x0000003c1a001986 */ /* 0x0007e2000c101122 */
[----:B------:R-:W-:Y:S02]  /*1718b0*/  LOP3.LUT P1, RZ, R61, 0x100000, RZ, 0xc0, !PT ;  /* 0x001000003dff7812 */ /* 0x000fe4000782c0ff */
[C---:B------:R-:W-:Y:S02]  /*1718c0*/  LOP3.LUT P2, RZ, R48.reuse, 0x100000, RZ, 0xc0, !PT ;  /* 0x0010000030ff7812 */ /* 0x040fe4000784c0ff */
[C---:B------:R-:W-:Y:S02]  /*1718d0*/  LOP3.LUT P3, RZ, R48.reuse, 0x200000, RZ, 0xc0, !PT ;  /* 0x0020000030ff7812 */ /* 0x040fe4000786c0ff */
[C---:B------:R-:W-:Y:S02]  /*1718e0*/  LOP3.LUT P4, RZ, R48.reuse, 0x400000, RZ, 0xc0, !PT ;  /* 0x0040000030ff7812 */ /* 0x040fe4000788c0ff */
[C---:B------:R-:W-:Y:S02]  /*1718f0*/  LOP3.LUT P5, RZ, R48.reuse, 0x800000, RZ, 0xc0, !PT ;  /* 0x0080000030ff7812 */ /* 0x040fe400078ac0ff */
[----:B------:R-:W-:-:S02]  /*171900*/  LOP3.LUT P6, RZ, R48, 0x1000000, RZ, 0xc0, !PT ;  /* 0x0100000030ff7812 */ /* 0x000fc400078cc0ff */
[----:B------:R-:W-:Y:S02]  /*171910*/  LOP3.LUT P0, RZ, R48, 0x2000000, RZ, 0xc0, !PT ;  /* 0x0200000030ff7812 */ /* 0x000fe4000780c0ff */
[----:B---3--:R-:W-:-:S05]  /*171920*/  PRMT R60, R6, 0x7770, RZ ;  /* 0x00007770063c7816 */ /* 0x008fca00000000ff */
        /* <DEDUP_REMOVED lines=19> */
[----:B--2---:R0:W-:Y:S02]  /*171a60*/  @P3 STG.E.U8 desc[UR34][R4.64], R60 ;  /* 0x0000003c04003986 */ /* 0x0041e4000c101122 */
        /* <DEDUP_REMOVED lines=9> */
[----:B------:R-:W3:Y:S04]  /*171b00*/  LDL.LU.64 R10, [R1+0x578] ;  /* 0x00057800010a7983 */ /* 0x000ee80000300a00 */
[----:B0-----:R-:W4:Y:S04]  /*171b10*/  LDL.LU.64 R56, [R1+0x570] ;  /* 0x0005700001387983 */ /* 0x001f280000300a00 */
[----:B------:R-:W3:Y:S04]  /*171b20*/  LDL.LU.64 R6, [R1+0x560] ;  /* 0x0005600001067983 */ /* 0x000ee80000300a00 */
[----:B------:R-:W3:Y:S04]  /*171b30*/  LDL.LU R58, [R1+0x84] ;  /* 0x00008400013a7983 */ /* 0x000ee80000300800 */
[----:B------:R-:W4:Y:S04]  /*171b40*/  LDL.LU.64 R4, [R1+0x558] ;  /* 0x0005580001047983 */ /* 0x000f280000300a00 */
[----:B------:R-:W4:Y:S04]  /*171b50*/  LDL.LU.64 R54, [R1+0x550] ;  /* 0x0005500001367983 */ /* 0x000f280000300a00 */
[----:B------:R-:W4:Y:S04]  /*171b60*/  LDL.LU.64 R52, [R1+0x548] ;  /* 0x0005480001347983 */ /* 0x000f280000300a00 */
[----:B------:R-:W4:Y:S01]  /*171b70*/  LDL.LU R31, [R1+0x74] ;  /* 0x00007400011f7983 */ /* 0x000f220000300800 */
[----:B------:R-:W-:-:S02]  /*171b80*/  LOP3.LUT R61, R61, 0xffffffbf, RZ, 0xc0, !PT ;  /* 0xffffffbf3d3d7812 */ /* 0x000fc400078ec0ff */
[C---:B------:R-:W-:Y:S02]  /*171b90*/  LOP3.LUT P5, RZ, R48.reuse, 0x4000000, RZ, 0xc0, !PT ;  /* 0x0400000030ff7812 */ /* 0x040fe400078ac0ff */
[C---:B------:R-:W-:Y:S02]  /*171ba0*/  LOP3.LUT P6, RZ, R48.reuse, 0x8000000, RZ, 0xc0, !PT ;  /* 0x0800000030ff7812 */ /* 0x040fe400078cc0ff */
[----:B------:R-:W-:Y:S02]  /*171bb0*/  LOP3.LUT P0, RZ, R48, 0x10000000, RZ, 0xc0, !PT ;  /* 0x1000000030ff7812 */ /* 0x000fe4000780c0ff */
[----:B--2---:R-:W-:-:S13]  /*171bc0*/  LOP3.LUT P1, RZ, R49, 0x40, RZ, 0xc0, !PT ;  /* 0x0000004031ff7812 */ /* 0x004fda000782c0ff */
[----:B------:R-:W-:Y:S02]  /*171bd0*/  @P1 LOP3.LUT R61, R61, 0x40, RZ, 0xfc, !PT ;  /* 0x000000403d3d1812 */ /* 0x000fe400078efcff */
[----:B------:R-:W-:Y:S02]  /*171be0*/  LOP3.LUT P1, RZ, R49, 0x20, RZ, 0xc0, !PT ;  /* 0x0000002031ff7812 */ /* 0x000fe4000782c0ff */
[----:B------:R-:W-:Y:S02]  /*171bf0*/  LOP3.LUT R61, R61, 0xffffff7f, RZ, 0xc0, !PT ;  /* 0xffffff7f3d3d7812 */ /* 0x000fe400078ec0ff */
[----:B---3--:R-:W-:-:S05]  /*171c00*/  PRMT R60, R58, 0x7770, RZ ;  /* 0x000077703a3c7816 */ /* 0x008fca00000000ff */
[----:B------:R0:W-:Y:S04]  /*171c10*/  @P5 STG.E.U8 desc[UR34][R10.64], R60 ;  /* 0x0000003c0a005986 */ /* 0x0001e8000c101122 */
[----:B------:R-:W-:Y:S02]  /*171c20*/  @P1 LOP3.LUT R61, R61, 0x80, RZ, 0xfc, !PT ;  /* 0x000000803d3d1812 */ /* 0x000fe400078efcff */
[----:B------:R-:W-:Y:S02]  /*171c30*/  LOP3.LUT P1, RZ, R49, 0x10, RZ, 0xc0, !PT ;  /* 0x0000001031ff7812 */ /* 0x000fe4000782c0ff */
[----:B0-----:R-:W-:-:S05]  /*171c40*/  PRMT R60, R58, 0x7771, RZ ;  /* 0x000077713a3c7816 */ /* 0x001fca00000000ff */
[----:B----4-:R0:W-:Y:S01]  /*171c50*/  @P6 STG.E.U8 desc[UR34][R56.64], R60 ;  /* 0x0000003c38006986 */ /* 0x0101e2000c101122 */
[----:B------:R-:W-:-:S03]  /*171c60*/  LOP3.LUT R61, R61, 0xfffffeff, RZ, 0xc0, !PT ;  /* 0xfffffeff3d3d7812 */ /* 0x000fc600078ec0ff */
[----:B0-----:R-:W2:Y:S02]  /*171c70*/  LDL.LU.64 R56, [R1+0x540] ;  /* 0x0005400001387983 */ /* 0x001ea40000300a00 */
[----:B------:R-:W-:Y:S02]  /*171c80*/  @P1 LOP3.LUT R61, R61, 0x100, RZ, 0xfc, !PT ;  /* 0x000001003d3d1812 */ /* 0x000fe400078efcff */
[----:B------:R-:W-:Y:S01]  /*171c90*/  LOP3.LUT P1, RZ, R49, 0x8, RZ, 0xc0, !PT ;  /* 0x0000000831ff7812 */ /* 0x000fe2000782c0ff */
[----:B------:R-:W3:Y:S01]  /*171ca0*/  LDL.LU.64 R26, [R1+0x538] ;  /* 0x00053800011a7983 */ /* 0x000ee20000300a00 */
[----:B------:R-:W-:-:S03]  /*171cb0*/  LOP3.LUT R61, R61, 0xfffffdff, RZ, 0xc0, !PT ;  /* 0xfffffdff3d3d7812 */ /* 0x000fc600078ec0ff */
[----:B------:R-:W4:Y:S04]  /*171cc0*/  LDL.LU.64 R24, [R1+0x530] ;  /* 0x0005300001187983 */ /* 0x000f280000300a00 */
[----:B------:R-:W3:Y:S04]  /*171cd0*/  LDL.LU R59, [R1+0x64] ;  /* 0x00006400013b7983 */ /* 0x000ee80000300800 */
[----:B------:R-:W-:Y:S01]  /*171ce0*/  @P1 LOP3.LUT R61, R61, 0x200, RZ, 0xfc, !PT ;  /* 0x000002003d3d1812 */ /* 0x000fe200078efcff */
[----:B------:R-:W3:Y:S01]  /*171cf0*/  LDL.LU.64 R22, [R1+0x528] ;  /* 0x0005280001167983 */ /* 0x000ee20000300a00 */
[----:B------:R-:W-:-:S02]  /*171d00*/  LOP3.LUT P1, RZ, R49, 0x4, RZ, 0xc0, !PT ;  /* 0x0000000431ff7812 */ /* 0x000fc4000782c0ff */
[----:B------:R-:W-:Y:S01]  /*171d10*/  LOP3.LUT R61, R61, 0xfffffbff, RZ, 0xc0, !PT ;  /* 0xfffffbff3d3d7812 */ /* 0x000fe200078ec0ff */
[----:B------:R-:W4:Y:S04]  /*171d20*/  LDL.LU.64 R20, [R1+0x520] ;  /* 0x0005200001147983 */ /* 0x000f280000300a00 */
[----:B------:R-:W4:Y:S04]  /*171d30*/  LDL.LU.64 R18, [R1+0x518] ;  /* 0x0005180001127983 */ /* 0x000f280000300a00 */
[----:B------:R-:W4:Y:S02]  /*171d40*/  LDL.LU.64 R16, [R1+0x510] ;  /* 0x0005100001107983 */ /* 0x000f240000300a00 */
[----:B------:R-:W-:-:S02]  /*171d50*/  @P1 LOP3.LUT R61, R61, 0x400, RZ, 0xfc, !PT ;  /* 0x000004003d3d1812 */ /* 0x000fc400078efcff */
[----:B------:R-:W-:Y:S01]  /*171d60*/  LOP3.LUT P1, RZ, R49, 0x2, RZ, 0xc0, !PT ;  /* 0x0000000231ff7812 */ /* 0x000fe2000782c0ff */
[----:B------:R-:W4:Y:S01]  /*171d70*/  LDL.LU.64 R14, [R1+0x508] ;  /* 0x00050800010e7983 */ /* 0x000f220000300a00 */
[----:B------:R-:W-:Y:S02]  /*171d80*/  LOP3.LUT R61, R61, 0xfffff7ff, RZ, 0xc0, !PT ;  /* 0xfffff7ff3d3d7812 */ /* 0x000fe400078ec0ff */
[----:B------:R-:W-:Y:S01]  /*171d90*/  PRMT R60, R58, 0x7772, RZ ;  /* 0x000077723a3c7816 */ /* 0x000fe200000000ff */
[----:B------:R-:W4:Y:S08]  /*171da0*/  LDL.LU.64 R10, [R1+0x500] ;  /* 0x00050000010a7983 */ /* 0x000f300000300a00 */
[----:B------:R-:W-:-:S02]  /*171db0*/  @P1 LOP3.LUT R61, R61, 0x800, RZ, 0xfc, !PT ;  /* 0x000008003d3d1812 */ /* 0x000fc400078efcff */
        /* <DEDUP_REMOVED lines=8> */
[----:B------:R0:W-:Y:S10]  /*171e40*/  @P0 STG.E.U8 desc[UR34][R6.64], R60 ;  /* 0x0000003c06000986 */ /* 0x0001f4000c101122 */
[----:B------:R-:W-:-:S02]  /*171e50*/  @P1 LOP3.LUT R61, R61, 0x4000, RZ, 0xfc, !PT ;  /* 0x000040003d3d1812 */ /* 0x000fc400078efcff */
[----:B------:R-:W-:Y:S01]  /*171e60*/  LOP3.LUT P1, RZ, R48, 0x20000000, RZ, 0xc0, !PT ;  /* 0x2000000030ff7812 */ /* 0x000fe2000782c0ff */
[----:B0-----:R-:W4:Y:S01]  /*171e70*/  LDL.LU.64 R6, [R1+0x4e8] ;  /* 0x0004e80001067983 */ /* 0x001f220000300a00 */
[----:B------:R-:W-:-:S03]  /*171e80*/  PRMT R60, R58, 0x7773, RZ ;  /* 0x000077733a3c7816 */ /* 0x000fc600000000ff */
[----:B------:R-:W4:Y:S08]  /*171e90*/  LDL.LU R58, [R1+0xc8] ;  /* 0x0000c800013a7983 */ /* 0x000f300000300800 */
[----:B------:R0:W-:Y:S04]  /*171ea0*/  @P1 STG.E.U8 desc[UR34][R4.64], R60 ;  /* 0x0000003c04001986 */ /* 0x0001e8000c101122 */
[----:B0-----:R-:W4:Y:S01]  /*171eb0*/  LDL.LU.64 R4, [R1+0x4e0] ;  /* 0x0004e00001047983 */ /* 0x001f220000300a00 */
[----:B------:R-:W-:-:S02]  /*171ec0*/  LOP3.LUT P1, RZ, R61, 0x4000, RZ, 0xc0, !PT ;  /* 0x000040003dff7812 */ /* 0x000fc4000782c0ff */
[----:B------:R-:W-:-:S11]  /*171ed0*/  PRMT R60, R31, 0x7770, RZ ;  /* 0x000077701f3c7816 */ /* 0x000fd600000000ff */
[----:B------:R0:W-:Y:S01]  /*171ee0*/  @P1 STG.E.U8 desc[UR34][R54.64], R60 ;  /* 0x0000003c36001986 */ /* 0x0001e2000c101122 */
[----:B------:R-:W-:Y:S02]  /*171ef0*/  LOP3.LUT P1, RZ, R61, 0x2000, RZ, 0xc0, !PT ;  /* 0x000020003dff7812 */ /* 0x000fe4000782c0ff */
[----:B0-----:R-:W-:Y:S01]  /*171f00*/  PRMT R60, R31, 0x7771, RZ ;  /* 0x000077711f3c7816 */ /* 0x001fe200000000ff */
[----:B------:R-:W4:Y:S10]  /*171f10*/  LDL.LU.64 R54, [R1+0x4d8] ;  /* 0x0004d80001367983 */ /* 0x000f340000300a00 */
[----:B------:R0:W-:Y:S01]  /*171f20*/  @P1 STG.E.U8 desc[UR34][R52.64], R60 ;  /* 0x0000003c34001986 */ /* 0x0001e2000c101122 */
[----:B------:R-:W-:-:S02]  /*171f30*/  LOP3.LUT P1, RZ, R61, 0x1000, RZ, 0xc0, !PT ;  /* 0x000010003dff7812 */ /* 0x000fc4000782c0ff */
[----:B0-----:R-:W-:Y:S01]  /*171f40*/  PRMT R60, R31, 0x7772, RZ ;  /* 0x000077721f3c7816 */ /* 0x001fe200000000ff */
[----:B------:R-:W4:Y:S01]  /*171f50*/  LDL.LU.64 R52, [R1+0x468] ;  /* 0x0004680001347983 */ /* 0x000f220000300a00 */
[C---:B------:R-:W-:Y:S02]  /*171f60*/  LOP3.LUT P2, RZ, R49.reuse, 0x80, RZ, 0xc0, !PT ;  /* 0x0000008031ff7812 */ /* 0x040fe4000784c0ff */
[C---:B------:R-:W-:Y:S02]  /*171f70*/  LOP3.LUT P3, RZ, R49.reuse, 0x100, RZ, 0xc0, !PT ;  /* 0x0000010031ff7812 */ /* 0x040fe4000786c0ff */
[C---:B------:R-:W-:Y:S02]  /*171f80*/  LOP3.LUT P4, RZ, R49.reuse, 0x200, RZ, 0xc0, !PT ;  /* 0x0000020031ff7812 */ /* 0x040fe4000788c0ff */
[----:B------:R-:W-:-:S03]  /*171f90*/  LOP3.LUT P5, RZ, R49, 0x400, RZ, 0xc0, !PT ;  /* 0x0000040031ff7812 */ /* 0x000fc600078ac0ff */
[----:B--2---:R0:W-:Y:S01]  /*171fa0*/  @P1 STG.E.U8 desc[UR34][R56.64], R60 ;  /* 0x0000003c38001986 */ /* 0x0041e2000c101122 */
[----:B------:R-:W-:Y:S02]  /*171fb0*/  LOP3.LUT P1, RZ, R61, 0x800, RZ, 0xc0, !PT ;  /* 0x000008003dff7812 */ /* 0x000fe4000782c0ff */
[----:B0-----:R-:W-:Y:S01]  /*171fc0*/  PRMT R60, R31, 0x7773, RZ ;  /* 0x000077731f3c7816 */ /* 0x001fe200000000ff */
[----:B------:R-:W2:Y:S10]  /*171fd0*/  LDL.LU.64 R56, [R1+0x80e0] ;  /* 0x0080e00001387983 */ /* 0x000eb40000300a00 */
[----:B---3--:R0:W-:Y:S01]  /*171fe0*/  @P1 STG.E.U8 desc[UR34][R26.64], R60 ;  /* 0x0000003c1a001986 */ /* 0x0081e2000c101122 */
[----:B------:R-:W-:-:S02]  /*171ff0*/  LOP3.LUT P1, RZ, R61, 0x400, RZ, 0xc0, !PT ;  /* 0x000004003dff7812 */ /* 0x000fc4000782c0ff */
[----:B0-----:R-:W-:-:S11]  /*172000*/  PRMT R60, R59, 0x7770, RZ ;  /* 0x000077703b3c7816 */ /* 0x001fd600000000ff */
[----:B----4-:R0:W-:Y:S01]  /*172010*/  @P1 STG.E.U8 desc[UR34][R24.64], R60 ;  /* 0x0000003c18001986 */ /* 0x0101e2000c101122 */
        /* <DEDUP_REMOVED lines=16> */
[----:B0-----:R-:W-:Y:S02]  /*172120*/  PRMT R60, R50, 0x7773, RZ ;  /* 0x00007773323c7816 */ /* 0x001fe400000000ff */
[----:B------:R-:W3:Y:S04]  /*172130*/  LDL.LU R50, [R1+0x80dc] ;  /* 0x0080dc0001327983 */ /* 0x000ee80000300800 */
[----:B------:R0:W-:Y:S04]  /*172140*/  @P4 STG.E.U8 desc[UR34][R6.64], R60 ;  /* 0x0000003c06004986 */ /* 0x0001e8000c101122 */
[----:B------:R-:W4:Y:S04]  /*172150*/  LDL.LU.64 R14, [R1+0x4d0] ;  /* 0x0004d000010e7983 */ /* 0x000f280000300a00 */
[----:B------:R-:W2:Y:S01]  /*172160*/  LDL.LU.64 R10, [R1+0x4c8] ;  /* 0x0004c800010a7983 */ /* 0x000ea20000300a00 */
[----:B0-----:R-:W-:-:S03]  /*172170*/  PRMT R60, R58, 0x7770, RZ ;  /* 0x000077703a3c7816 */ /* 0x001fc600000000ff */
[----:B------:R-:W2:Y:S04]  /*172180*/  LDL.LU.64 R6, [R1+0x4c0] ;  /* 0x0004c00001067983 */ /* 0x000ea80000300a00 */
[----:B------:R0:W-:Y:S04]  /*172190*/  @P5 STG.E.U8 desc[UR34][R4.64], R60 ;  /* 0x0000003c04005986 */ /* 0x0001e8000c101122 */
[----:B0-----:R-:W2:Y:S04]  /*1721a0*/  LDL.LU.64 R4, [R1+0x4b8] ;  /* 0x0004b80001047983 */ /* 0x001ea80000300a00 */
[----:B------:R-:W2:Y:S01]  /*1721b0*/  LDL.LU R59, [R1+0xb8] ;  /* 0x0000b800013b7983 */ /* 0x000ea20000300800 */
[----:B------:R-:W-:-:S02]  /*1721c0*/  LOP3.LUT P6, RZ, R49, 0x800, RZ, 0xc0, !PT ;  /* 0x0000080031ff7812 */ /* 0x000fc400078cc0ff */
[C---:B------:R-:W-:Y:S02]  /*1721d0*/  LOP3.LUT P1, RZ, R49.reuse, 0x2000000, RZ, 0xc0, !PT ;  /* 0x0200000031ff7812 */ /* 0x040fe4000782c0ff */
[----:B------:R-:W-:Y:S02]  /*1721e0*/  LOP3.LUT P0, RZ, R49, 0x1000, RZ, 0xc0, !PT ;  /* 0x0000100031ff7812 */ /* 0x000fe4000780c0ff */
[----:B------:R-:W-:Y:S02]  /*1721f0*/  PRMT R60, R58, 0x7771, RZ ;  /* 0x000077713a3c7816 */ /* 0x000fe400000000ff */
[----:B------:R-:W-:-:S05]  /*172200*/  LOP3.LUT R3, R3, 0xdfffffff, RZ, 0xc0, !PT ;  /* 0xdfffffff03037812 */ /* 0x000fca00078ec0ff */
[----:B------:R0:W-:Y:S02]  /*172210*/  @P6 STG.E.U8 desc[UR34][R54.64], R60 ;  /* 0x0000003c36006986 */ /* 0x0001e4000c101122 */
[----:B------:R-:W-:Y:S02]  /*172220*/  @P1 LOP3.LUT R3, R3, 0x20000000, RZ, 0xfc, !PT ;  /* 0x2000000003031812 */ /* 0x000fe400078efcff */
[----:B------:R-:W-:Y:S01]  /*172230*/  LOP3.LUT P1, RZ, R49, 0x1000000, RZ, 0xc0, !PT ;  /* 0x0100000031ff7812 */ /* 0x000fe2000782c0ff */
[----:B0-----:R-:W3:Y:S01]  /*172240*/  LDL.LU.64 R54, [R1+0x4b0] ;  /* 0x0004b00001367983 */ /* 0x001ee20000300a00 */
[----:B------:R-:W-:-:S05]  /*172250*/  PRMT R60, R58, 0x7772, RZ ;  /* 0x000077723a3c7816 */ /* 0x000fca00000000ff */
[----:B------:R0:W-:Y:S01]  /*172260*/  @P0 STG.E.U8 desc[UR34][R52.64], R60 ;  /* 0x0000003c34000986 */ /* 0x0001e2000c101122 */
[----:B------:R-:W-:-:S03]  /*172270*/  LOP3.LUT R3, R3, 0xbfffffff, RZ, 0xc0, !PT ;  /* 0xbfffffff03037812 */ /* 0x000fc600078ec0ff */
[----:B0-----:R-:W3:Y:S04]  /*172280*/  LDL.LU.64 R52, [R1+0x4a8] ;  /* 0x0004a80001347983 */ /* 0x001ee80000300a00 */
[----:B------:R-:W3:Y:S01]  /*172290*/  LDL.LU R16, [R1+0xa8] ;  /* 0x0000a80001107983 */ /* 0x000ee20000300800 */
[----:B------:R-:W-:Y:S02]  /*1722a0*/  @P1 LOP3.LUT R3, R3, 0x40000000, RZ, 0xfc, !PT ;  /* 0x4000000003031812 */ /* 0x000fe400078efcff */
[----:B------:R-:W-:Y:S01]  /*1722b0*/  LOP3.LUT P1, RZ, R49, 0x800000, RZ, 0xc0, !PT ;  /* 0x0080000031ff7812 */ /* 0x000fe2000782c0ff */
[----:B------:R-:W3:Y:S01]  /*1722c0*/  LDL.LU.64 R30, [R1+0x4a0] ;  /* 0x0004a000011e7983 */ /* 0x000ee20000300a00 */
[----:B------:R-:W-:Y:S02]  /*1722d0*/  LOP3.LUT R3, R3, 0x7fffffff, RZ, 0xc0, !PT ;  /* 0x7fffffff03037812 */ /* 0x000fe400078ec0ff */
[----:B------:R-:W-:Y:S01]  /*1722e0*/  LOP3.LUT R61, R61, 0xfffffffe, RZ, 0xc0, !PT ;  /* 0xfffffffe3d3d7812 */ /* 0x000fe200078ec0ff */
[----:B------:R-:W3:Y:S04]  /*1722f0*/  LDL.LU.64 R26, [R1+0x498] ;  /* 0x00049800011a7983 */ /* 0x000ee80000300a00 */
[----:B------:R-:W3:Y:S04]  /*172300*/  LDL.LU.64 R24, [R1+0x490] ;  /* 0x0004900001187983 */ /* 0x000ee80000300a00 */
[----:B------:R-:W-:Y:S01]  /*172310*/  @P1 LOP3.LUT R3, R3, 0x80000000, RZ, 0xfc, !PT ;  /* 0x8000000003031812 */ /* 0x000fe200078efcff */
[----:B------:R-:W3:Y:S01]  /*172320*/  LDL.LU R17, [R1+0x98] ;  /* 0x0000980001117983 */ /* 0x000ee20000300800 */
[----:B------:R-:W-:-:S03]  /*172330*/  LOP3.LUT P1, RZ, R49, 0x400000, RZ, 0xc0, !PT ;  /* 0x0040000031ff7812 */ /* 0x000fc6000782c0ff */
[----:B------:R-:W3:Y:S04]  /*172340*/  LDL.LU.64 R22, [R1+0x488] ;  /* 0x0004880001167983 */ /* 0x000ee80000300a00 */
[----:B------:R-:W3:Y:S01]  /*172350*/  LDL.LU.64 R20, [R1+0x480] ;  /* 0x0004800001147983 */ /* 0x000ee20000300a00 */
[----:B------:R-:W-:-:S03]  /*172360*/  LOP3.LUT P5, RZ, R49, 0x2000, RZ, 0xc0, !PT ;  /* 0x0000200031ff7812 */ /* 0x000fc600078ac0ff */
[----:B------:R-:W3:Y:S02]  /*172370*/  LDL.LU.64 R18, [R1+0x478] ;  /* 0x0004780001127983 */ /* 0x000ee40000300a00 */
        /* <DEDUP_REMOVED lines=11> */
[----:B------:R-:W-:Y:S02]  /*172430*/  LOP3.LUT R61, R61, 0xffffffef, RZ, 0xc0, !PT ;  /* 0xffffffef3d3d7812 */ /* 0x000fe400078ec0ff */
[----:B------:R-:W-:Y:S02]  /*172440*/  LOP3.LUT P6, RZ, R49, 0x4000, RZ, 0xc0, !PT ;  /* 0x0000400031ff7812 */ /* 0x000fe400078cc0ff */
[----:B------:R-:W-:-:S07]  /*172450*/  PRMT R60, R58, 0x7773, RZ ;  /* 0x000077733a3c7816 */ /* 0x000fce00000000ff */
[----:B------:R-:W-:Y:S02]  /*172460*/  @P1 LOP3.LUT R61, R61, 0x10, RZ, 0xfc, !PT ;  /* 0x000000103d3d1812 */ /* 0x000fe400078efcff */
[C---:B------:R-:W-:Y:S02]  /*172470*/  LOP3.LUT P1, RZ, R49.reuse, 0x20000, RZ, 0xc0, !PT ;  /* 0x0002000031ff7812 */ /* 0x040fe4000782c0ff */
[----:B------:R-:W-:Y:S02]  /*172480*/  LOP3.LUT P0, RZ, R49, 0x8000, RZ, 0xc0, !PT ;  /* 0x0000800031ff7812 */ /* 0x000fe4000780c0ff */
[----:B------:R-:W-:-:S09]  /*172490*/  LOP3.LUT R61, R61, 0xffffffdf, RZ, 0xc0, !PT ;  /* 0xffffffdf3d3d7812 */ /* 0x000fd200078ec0ff */
[----:B------:R-:W-:Y:S02]  /*1724a0*/  @P1 LOP3.LUT R61, R61, 0x20, RZ, 0xfc, !PT ;  /* 0x000000203d3d1812 */ /* 0x000fe400078efcff */
[----:B------:R-:W-:Y:S01]  /*1724b0*/  LOP3.LUT P1, RZ, R49, 0x10000, RZ, 0xc0, !PT ;  /* 0x0001000031ff7812 */ /* 0x000fe2000782c0ff */
[----:B----4-:R0:W-:Y:S04]  /*1724c0*/  @P5 STG.E.U8 desc[UR34][R14.64], R60 ;  /* 0x0000003c0e005986 */ /* 0x0101e8000c101122 */
[----:B0-----:R-:W4:Y:S01]  /*1724d0*/  LDL.LU.64 R14, [R1+0x460] ;  /* 0x00046000010e7983 */ /* 0x001f220000300a00 */
[----:B--2---:R-:W-:-:S05]  /*1724e0*/  PRMT R60, R59, 0x7770, RZ ;  /* 0x000077703b3c7816 */ /* 0x004fca00000000ff */
[----:B------:R0:W-:Y:S02]  /*1724f0*/  @P6 STG.E.U8 desc[UR34][R10.64], R60 ;  /* 0x0000003c0a006986 */ /* 0x0001e4000c101122 */
[C---:B0-----:R-:W-:Y:S02]  /*172500*/  PRMT R60, R59.reuse, 0x7771, RZ ;  /* 0x000077713b3c7816 */ /* 0x041fe400000000ff */
[----:B------:R-:W2:Y:S04]  /*172510*/  LDL.LU.64 R10, [R1+0x458] ;  /* 0x00045800010a7983 */ /* 0x000ea80000300a00 */
[----:B------:R0:W-:Y:S02]  /*172520*/  @P0 STG.E.U8 desc[UR34][R6.64], R60 ;  /* 0x0000003c06000986 */ /* 0x0001e4000c101122 */
[----:B0-----:R-:W-:-:S02]  /*172530*/  PRMT R60, R59, 0x7772, RZ ;  /* 0x000077723b3c7816 */ /* 0x001fc400000000ff */
[----:B------:R-:W2:Y:S04]  /*172540*/  LDL.LU.64 R6, [R1+0x450] ;  /* 0x0004500001067983 */ /* 0x000ea80000300a00 */
[----:B------:R0:W-:Y:S04]  /*172550*/  @P1 STG.E.U8 desc[UR34][R4.64], R60 ;  /* 0x0000003c04001986 */ /* 0x0001e8000c101122 */
[----:B0-----:R-:W2:Y:S01]  /*172560*/  LDL.LU.64 R4, [R1+0x440] ;  /* 0x0004400001047983 */ /* 0x001ea20000300a00 */
[----:B------:R-:W-:Y:S02]  /*172570*/  LOP3.LUT P1, RZ, R61, 0x20, RZ, 0xc0, !PT ;  /* 0x000000203dff7812 */ /* 0x000fe4000782c0ff */
[----:B------:R-:W-:-:S02]  /*172580*/  PRMT R60, R59, 0x7773, RZ ;  /* 0x000077733b3c7816 */ /* 0x000fc400000000ff */
[----:B------:R-:W-:Y:S01]  /*172590*/  LOP3.LUT P2, RZ, R49, 0x4000000, RZ, 0xc0, !PT ;  /* 0x0400000031ff7812 */ /* 0x000fe2000784c0ff */
[----:B------:R-:W2:Y:S08]  /*1725a0*/  LDL.LU.64 R58, [R1+0x438] ;  /* 0x00043800013a7983 */ /* 0x000eb00000300a00 */
[----:B---3--:R0:W-:Y:S01]  /*1725b0*/  @P1 STG.E.U8 desc[UR34][R54.64], R60 ;  /* 0x0000003c36001986 */ /* 0x0081e2000c101122 */
[----:B------:R-:W-:-:S02]  /*1725c0*/  LOP3.LUT P1, RZ, R61, 0x10, RZ, 0xc0, !PT ;  /* 0x000000103dff7812 */ /* 0x000fc4000782c0ff */
[----:B0-----:R-:W-:Y:S01]  /*1725d0*/  PRMT R60, R16, 0x7770, RZ ;  /* 0x00007770103c7816 */ /* 0x001fe200000000ff */
[----:B------:R-:W3:Y:S10]  /*1725e0*/  LDL.LU.64 R54, [R1+0x430] ;  /* 0x0004300001367983 */ /* 0x000ef40000300a00 */
[----:B------:R0:W-:Y:S01]  /*1725f0*/  @P1 STG.E.U8 desc[UR34][R52.64], R60 ;  /* 0x0000003c34001986 */ /* 0x0001e2000c101122 */
[----:B------:R-:W-:-:S02]  /*172600*/  LOP3.LUT P1, RZ, R61, 0x8, RZ, 0xc0, !PT ;  /* 0x000000083dff7812 */ /* 0x000fc4000782c0ff */
[----:B0-----:R-:W-:Y:S01]  /*172610*/  PRMT R60, R16, 0x7771, RZ ;  /* 0x00007771103c7816 */ /* 0x001fe200000000ff */
[----:B------:R-:W3:Y:S10]  /*172620*/  LDL.LU.64 R52, [R1+0x428] ;  /* 0x0004280001347983 */ /* 0x000ef40000300a00 */
[----:B------:R0:W-:Y:S01]  /*172630*/  @P1 STG.E.U8 desc[UR34][R30.64], R60 ;  /* 0x0000003c1e001986 */ /* 0x0001e2000c101122 */
[----:B------:R-:W-:-:S02]  /*172640*/  LOP3.LUT P1, RZ, R61, 0x4, RZ, 0xc0, !PT ;  /* 0x000000043dff7812 */ /* 0x000fc4000782c0ff */
        /* <DEDUP_REMOVED lines=15> */
[----:B------:R-:W-:Y:S02]  /*172740*/  LOP3.LUT P3, RZ, R49, 0x8000000, RZ, 0xc0, !PT ;  /* 0x0800000031ff7812 */ /* 0x000fe4000786c0ff */
[----:B0-----:R-:W-:Y:S02]  /*172750*/  PRMT R60, R17, 0x7773, RZ ;  /* 0x00007773113c7816 */ /* 0x001fe400000000ff */
[----:B------:R-:W-:-:S07]  /*172760*/  LOP3.LUT P4, RZ, R49, 0x10000000, RZ, 0xc0, !PT ;  /* 0x1000000031ff7812 */ /* 0x000fce000788c0ff */
[----:B----4-:R0:W-:Y:S02]  /*172770*/  @P1 STG.E.U8 desc[UR34][R14.64], R60 ;  /* 0x0000003c0e001986 */ /* 0x0101e4000c101122 */
[----:B0-----:R-:W-:-:S05]  /*172780*/  PRMT R60, R50, 0x7770, RZ ;  /* 0x00007770323c7816 */ /* 0x001fca00000000ff */
[----:B--2---:R0:W-:Y:S02]  /*172790*/  @P2 STG.E.U8 desc[UR34][R10.64], R60 ;  /* 0x0000003c0a002986 */ /* 0x0041e4000c101122 */
[----:B0-----:R-:W-:-:S05]  /*1727a0*/  PRMT R60, R50, 0x7771, RZ ;  /* 0x00007771323c7816 */ /* 0x001fca00000000ff */
[----:B------:R0:W-:Y:S02]  /*1727b0*/  @P3 STG.E.U8 desc[UR34][R6.64], R60 ;  /* 0x0000003c06003986 */ /* 0x0001e4000c101122 */
[----:B0-----:R-:W-:-:S05]  /*1727c0*/  PRMT R60, R50, 0x7772, RZ ;  /* 0x00007772323c7816 */ /* 0x001fca00000000ff */
[----:B------:R0:W-:Y:S02]  /*1727d0*/  @P4 STG.E.U8 desc[UR34][R4.64], R60 ;  /* 0x0000003c04004986 */ /* 0x0001e4000c101122 */
[----:B0-----:R-:W-:Y:S02]  /*1727e0*/  PRMT R60, R50, 0x7773, RZ ;  /* 0x00007773323c7816 */ /* 0x001fe400000000ff */
[----:B------:R-:W2:Y:S04]  /*1727f0*/  LDL.LU R50, [R1+0x80d8] ;  /* 0x0080d80001327983 */ /* 0x000ea80000300800 */
[----:B------:R-:W4:Y:S01]  /*172800*/  LDL.LU.64 R10, [R1+0x420] ;  /* 0x00042000010a7983 */ /* 0x000f220000300a00 */
[----:B------:R-:W-:-:S03]  /*172810*/  LOP3.LUT P5, RZ, R49, 0x20000000, RZ, 0xc0, !PT ;  /* 0x2000000031ff7812 */ /* 0x000fc600078ac0ff */
[----:B------:R-:W4:Y:S04]  /*172820*/  LDL.LU.64 R6, [R1+0x418] ;  /* 0x0004180001067983 */ /* 0x000f280000300a00 */
[----:B------:R-:W4:Y:S01]  /*172830*/  LDL.LU.64 R4, [R1+0x410] ;  /* 0x0004100001047983 */ /* 0x000f220000300a00 */
[----:B------:R-:W-:-:S05]  /*172840*/  LOP3.LUT P6, RZ, R49, 0x40000000, RZ, 0xc0, !PT ;  /* 0x4000000031ff7812 */ /* 0x000fca00078cc0ff */
[----:B------:R0:W-:Y:S04]  /*172850*/  @P5 STG.E.U8 desc[UR34][R58.64], R60 ;  /* 0x0000003c3a005986 */ /* 0x0001e8000c101122 */
[----:B0-----:R-:W4:Y:S01]  /*172860*/  LDL.LU.64 R58, [R1+0x408] ;  /* 0x00040800013a7983 */ /* 0x001f220000300a00 */
[----:B------:R-:W-:Y:S02]  /*172870*/  PRMT R60, R56, 0x7770, RZ ;  /* 0x00007770383c7816 */ /* 0x000fe400000000ff */
[----:B------:R-:W-:-:S03]  /*172880*/  LOP3.LUT P0, RZ, R49, 0x80000000, RZ, 0xc0, !PT ;  /* 0x8000000031ff7812 */ /* 0x000fc6000780c0ff */
[----:B---3--:R0:W-:Y:S04]  /*172890*/  @P6 STG.E.U8 desc[UR34][R54.64], R60 ;  /* 0x0000003c36006986 */ /* 0x0081e8000c101122 */
[----:B0-----:R-:W3:Y:S01]  /*1728a0*/  LDL.LU.64 R54, [R1+0x400] ;  /* 0x0004000001367983 */ /* 0x001ee20000300a00 */
[----:B------:R-:W-:-:S05]  /*1728b0*/  PRMT R60, R56, 0x7771, RZ ;  /* 0x00007771383c7816 */ /* 0x000fca00000000ff */
[----:B------:R0:W-:Y:S04]  /*1728c0*/  @P0 STG.E.U8 desc[UR34][R52.64], R60 ;  /* 0x0000003c34000986 */ /* 0x0001e8000c101122 */
[----:B0-----:R-:W3:Y:S01]  /*1728d0*/  LDL.LU.64 R52, [R1+0x3f8] ;  /* 0x0003f80001347983 */ /* 0x001ee20000300a00 */
[----:B------:R-:W-:Y:S02]  /*1728e0*/  PRMT R60, R56, 0x7772, RZ ;  /* 0x00007772383c7816 */ /* 0x000fe400000000ff */
[----:B------:R-:W-:Y:S02]  /*1728f0*/  LOP3.LUT R3, R3, 0xffefffff, RZ, 0xc0, !PT ;  /* 0xffefffff03037812 */ /* 0x000fe400078ec0ff */
[----:B--2---:R-:W-:-:S13]  /*172900*/  LOP3.LUT P5, RZ, R50, 0x1, RZ, 0xc0, !PT ;  /* 0x0000000132ff7812 */ /* 0x004fda00078ac0ff */
[----:B----4-:R0:W-:Y:S02]  /*172910*/  @P5 STG.E.U8 desc[UR34][R10.64], R60 ;  /* 0x0000003c0a005986 */ /* 0x0101e4000c101122 */
[----:B0-----:R-:W-:Y:S02]  /*172920*/  PRMT R60, R56, 0x7773, RZ ;  /* 0x00007773383c7816 */ /* 0x001fe400000000ff */
[----:B------:R-:W2:Y:S04]  /*172930*/  LDL.LU R56, [R1+0x80d4] ;  /* 0x0080d40001387983 */ /* 0x000ea80000300800 */
[----:B------:R-:W4:Y:S04]  /*172940*/  LDL.LU.64 R30, [R1+0x3f0] ;  /* 0x0003f000011e7983 */ /* 0x000f280000300a00 */
[----:B------:R-:W2:Y:S04]  /*172950*/  LDL.LU.64 R26, [R1+0x3e8] ;  /* 0x0003e800011a7983 */ /* 0x000ea80000300a00 */
[----:B------:R-:W2:Y:S01]  /*172960*/  LDL.LU.64 R24, [R1+0x3e0] ;  /* 0x0003e00001187983 */ /* 0x000ea20000300a00 */
[----:B------:R-:W-:-:S02]  /*172970*/  LOP3.LUT P1, RZ, R50, 0x1000, RZ, 0xc0, !PT ;  /* 0x0000100032ff7812 */ /* 0x000fc4000782c0ff */
[C---:B------:R-:W-:Y:S01]  /*172980*/  LOP3.LUT P6, RZ, R50.reuse, 0x2, RZ, 0xc0, !PT ;  /* 0x0000000232ff7812 */ /* 0x040fe200078cc0ff */
[----:B------:R-:W2:Y:S01]  /*172990*/  LDL.LU R15, [R1+0xcc] ;  /* 0x0000cc00010f7983 */ /* 0x000ea20000300800 */
[----:B------:R-:W-:-:S03]  /*1729a0*/  LOP3.LUT P0, RZ, R50, 0x4, RZ, 0xc0, !PT ;  /* 0x0000000432ff7812 */ /* 0x000fc6000780c0ff */
[----:B------:R-:W2:Y:S04]  /*1729b0*/  LDL.LU.64 R22, [R1+0x3d0] ;  /* 0x0003d00001167983 */ /* 0x000ea80000300a00 */
[----:B------:R-:W2:Y:S02]  /*1729c0*/  LDL.LU.64 R20, [R1+0x3c8] ;  /* 0x0003c80001147983 */ /* 0x000ea40000300a00 */
[----:B------:R-:W-:Y:S02]  /*1729d0*/  @P1 LOP3.LUT R3, R3, 0x100000, RZ, 0xfc, !PT ;  /* 0x0010000003031812 */ /* 0x000fe400078efcff */
[----:B------:R-:W-:Y:S01]  /*1729e0*/  LOP3.LUT P1, RZ, R50, 0x800, RZ, 0xc0, !PT ;  /* 0x0000080032ff7812 */ /* 0x000fe2000782c0ff */
[----:B------:R0:W-:Y:S01]  /*1729f0*/  @P6 STG.E.U8 desc[UR34][R6.64], R60 ;  /* 0x0000003c06006986 */ /* 0x0001e2000c101122 */
[----:B------:R-:W-:-:S03]  /*172a00*/  LOP3.LUT R3, R3, 0xffdfffff, RZ, 0xc0, !PT ;  /* 0xffdfffff03037812 */ /* 0x000fc600078ec0ff */
[----:B------:R-:W2:Y:S04]  /*172a10*/  LDL.LU.64 R18, [R1+0x3c0] ;  /* 0x0003c00001127983 */ /* 0x000ea80000300a00 */
[----:B------:R-:W2:Y:S04]  /*172a20*/  LDL.LU.64 R16, [R1+0x3b0] ;  /* 0x0003b00001107983 */ /* 0x000ea80000300a00 */
[----:B------:R-:W-:Y:S01]  /*172a30*/  @P1 LOP3.LUT R3, R3, 0x200000, RZ, 0xfc, !PT ;  /* 0x0020000003031812 */ /* 0x000fe200078efcff */
[----:B------:R-:W2:Y:S01]  /*172a40*/  LDL.LU.64 R10, [R1+0x3a8] ;  /* 0x0003a800010a7983 */ /* 0x000ea20000300a00 */
[----:B------:R-:W-:-:S02]  /*172a50*/  LOP3.LUT P1, RZ, R50, 0x400, RZ, 0xc0, !PT ;  /* 0x0000040032ff7812 */ /* 0x000fc4000782c0ff */
[----:B------:R-:W-:Y:S01]  /*172a60*/  LOP3.LUT R3, R3, 0xffbfffff, RZ, 0xc0, !PT ;  /* 0xffbfffff03037812 */ /* 0x000fe200078ec0ff */
[----:B0-----:R-:W2:Y:S10]  /*172a70*/  LDL.LU.64 R6, [R1+0x3a0] ;  /* 0x0003a00001067983 */ /* 0x001eb40000300a00 */
        /* <DEDUP_REMOVED lines=18> */
[----:B------:R-:W-:-:S09]  /*172ba0*/  PRMT R60, R57, 0x7770, RZ ;  /* 0x00007770393c7816 */ /* 0x000fd200000000ff */
[----:B------:R-:W-:Y:S02]  /*172bb0*/  @P1 LOP3.LUT R3, R3, 0x10000000, RZ, 0xfc, !PT ;  /* 0x1000000003031812 */ /* 0x000fe400078efcff */
[----:B------:R-:W-:Y:S01]  /*172bc0*/  LOP3.LUT P1, RZ, R50, 0x8, RZ, 0xc0, !PT ;  /* 0x0000000832ff7812 */ /* 0x000fe2000782c0ff */
[----:B------:R0:W-:Y:S02]  /*172bd0*/  @P0 STG.E.U8 desc[UR34][R4.64], R60 ;  /* 0x0000003c04000986 */ /* 0x0001e4000c101122 */
[----:B0-----:R-:W-:-:S10]  /*172be0*/  PRMT R60, R57, 0x7771, RZ ;  /* 0x00007771393c7816 */ /* 0x001fd400000000ff */
[----:B------:R0:W-:Y:S01]  /*172bf0*/  @P1 STG.E.U8 desc[UR34][R58.64], R60 ;  /* 0x0000003c3a001986 */ /* 0x0001e2000c101122 */
[----:B------:R-:W-:Y:S02]  /*172c00*/  LOP3.LUT P1, RZ, R3, 0x10000000, RZ, 0xc0, !PT ;  /* 0x1000000003ff7812 */ /* 0x000fe4000782c0ff */
[----:B0-----:R-:W-:-:S11]  /*172c10*/  PRMT R60, R57, 0x7772, RZ ;  /* 0x00007772393c7816 */ /* 0x001fd600000000ff */
[----:B---3--:R0:W-:Y:S01]  /*172c20*/  @P1 STG.E.U8 desc[UR34][R54.64], R60 ;  /* 0x0000003c36001986 */ /* 0x0081e2000c101122 */
[----:B------:R-:W-:Y:S02]  /*172c30*/  LOP3.LUT P1, RZ, R3, 0x8000000, RZ, 0xc0, !PT ;  /* 0x0800000003ff7812 */ /* 0x000fe4000782c0ff */
[----:B0-----:R-:W-:Y:S02]  /*172c40*/  PRMT R60, R57, 0x7773, RZ ;  /* 0x00007773393c7816 */ /* 0x001fe400000000ff */
[----:B------:R-:W3:Y:S09]  /*172c50*/  LDL.LU R57, [R1+0x80d0] ;  /* 0x0080d00001397983 */ /* 0x000ef20000300800 */
[----:B------:R0:W-:Y:S01]  /*172c60*/  @P1 STG.E.U8 desc[UR34][R52.64], R60 ;  /* 0x0000003c34001986 */ /* 0x0001e2000c101122 */
[----:B------:R-:W-:-:S03]  /*172c70*/  LOP3.LUT P1, RZ, R3, 0x4000000, RZ, 0xc0, !PT ;  /* 0x0400000003ff7812 */ /* 0x000fc6000782c0ff */
[----:B------:R-:W3:Y:S04]  /*172c80*/  LDL.LU.64 R4, [R1+0x398] ;  /* 0x0003980001047983 */ /* 0x000ee80000300a00 */
[----:B------:R-:W3:Y:S01]  /*172c90*/  LDL.LU.64 R58, [R1+0x390] ;  /* 0x00039000013a7983 */ /* 0x000ee20000300a00 */
[----:B0-----:R-:W-:-:S03]  /*172ca0*/  PRMT R60, R51, 0x7770, RZ ;  /* 0x00007770333c7816 */ /* 0x001fc600000000ff */
[----:B------:R-:W3:Y:S04]  /*172cb0*/  LDL.LU.64 R54, [R1+0x388] ;  /* 0x0003880001367983 */ /* 0x000ee80000300a00 */
[----:B------:R-:W3:Y:S04]  /*172cc0*/  LDL.LU.64 R52, [R1+0x380] ;  /* 0x0003800001347983 */ /* 0x000ee80000300a00 */
[----:B----4-:R0:W-:Y:S01]  /*172cd0*/  @P1 STG.E.U8 desc[UR34][R30.64], R60 ;  /* 0x0000003c1e001986 */ /* 0x0101e2000c101122 */
[----:B------:R-:W-:Y:S02]  /*172ce0*/  LOP3.LUT P1, RZ, R3, 0x2000000, RZ, 0xc0, !PT ;  /* 0x0200000003ff7812 */ /* 0x000fe4000782c0ff */
[----:B0-----:R-:W-:-:S11]  /*172cf0*/  PRMT R60, R51, 0x7771, RZ ;  /* 0x00007771333c7816 */ /* 0x001fd600000000ff */
[----:B--2---:R0:W-:Y:S01]  /*172d00*/  @P1 STG.E.U8 desc[UR34][R26.64], R60 ;  /* 0x0000003c1a001986 */ /* 0x0041e2000c101122 */
[----:B------:R-:W-:Y:S02]  /*172d10*/  LOP3.LUT P1, RZ, R3, 0x1000000, RZ, 0xc0, !PT ;  /* 0x0100000003ff7812 */ /* 0x000fe4000782c0ff */
[----:B0-----:R-:W-:-:S11]  /*172d20*/  PRMT R60, R51, 0x7772, RZ ;  /* 0x00007772333c7816 */ /* 0x001fd600000000ff */
[----:B------:R0:W-:Y:S02]  /*172d30*/  @P1 STG.E.U8 desc[UR34][R24.64], R60 ;  /* 0x0000003c18001986 */ /* 0x0001e4000c101122 */
[----:B0-----:R-:W-:Y:S02]  /*172d40*/  PRMT R60, R51, 0x7773, RZ ;  /* 0x00007773333c7816 */ /* 0x001fe400000000ff */
[----:B------:R-:W2:Y:S01]  /*172d50*/  LDL.LU R51, [R1+0x80cc] ;  /* 0x0080cc0001337983 */ /* 0x000ea20000300800 */
        /* <DEDUP_REMOVED lines=16> */
[C---:B------:R-:W-:Y:S02]  /*172e60*/  LOP3.LUT P5, RZ, R50.reuse, 0x10000, RZ, 0xc0, !PT ;  /* 0x0001000032ff7812 */ /* 0x040fe400078ac0ff */
[----:B------:R-:W-:Y:S02]  /*172e70*/  LOP3.LUT P6, RZ, R50, 0x20000, RZ, 0xc0, !PT ;  /* 0x0002000032ff7812 */ /* 0x000fe400078cc0ff */
[----:B--2---:R-:W-:-:S05]  /*172e80*/  PRMT R60, R51, 0x7770, RZ ;  /* 0x00007770333c7816 */ /* 0x004fca00000000ff */
[----:B------:R0:W-:Y:S02]  /*172e90*/  @P3 STG.E.U8 desc[UR34][R6.64], R60 ;  /* 0x0000003c06003986 */ /* 0x0001e4000c101122 */
[----:B0-----:R-:W-:-:S05]  /*172ea0*/  PRMT R60, R51, 0x7771, RZ ;  /* 0x00007771333c7816 */ /* 0x001fca00000000ff */
[----:B---3--:R0:W-:Y:S02]  /*172eb0*/  @P4 STG.E.U8 desc[UR34][R4.64], R60 ;  /* 0x0000003c04004986 */ /* 0x0081e4000c101122 */
[----:B0-----:R-:W-:-:S05]  /*172ec0*/  PRMT R60, R51, 0x7772, RZ ;  /* 0x00007772333c7816 */ /* 0x001fca00000000ff */
[----:B------:R0:W-:Y:S02]  /*172ed0*/  @P5 STG.E.U8 desc[UR34][R58.64], R60 ;  /* 0x0000003c3a005986 */ /* 0x0001e4000c101122 */
[----:B0-----:R-:W-:Y:S02]  /*172ee0*/  PRMT R60, R51, 0x7773, RZ ;  /* 0x00007773333c7816 */ /* 0x001fe400000000ff */
[----:B------:R-:W2:Y:S04]  /*172ef0*/  LDL.LU R51, [R1+0x80c8] ;  /* 0x0080c80001337983 */ /* 0x000ea80000300800 */
[----:B------:R0:W-:Y:S04]  /*172f00*/  @P6 STG.E.U8 desc[UR34][R54.64], R60 ;  /* 0x0000003c36006986 */ /* 0x0001e8000c101122 */
[----:B0-----:R-:W3:Y:S04]  /*172f10*/  LDL.LU.64 R54, [R1+0x378] ;  /* 0x0003780001367983 */ /* 0x001ee80000300a00 */
[----:B------:R-:W4:Y:S01]  /*172f20*/  LDL.LU.64 R4, [R1+0x3b8] ;  /* 0x0003b80001047983 */ /* 0x000f220000300a00 */
[----:B------:R-:W-:-:S02]  /*172f30*/  LOP3.LUT P0, RZ, R50, 0x40000, RZ, 0xc0, !PT ;  /* 0x0004000032ff7812 */ /* 0x000fc4000780c0ff */
[----:B------:R-:W-:-:S11]  /*172f40*/  PRMT R60, R57, 0x7770, RZ ;  /* 0x00007770393c7816 */ /* 0x000fd600000000ff */
[----:B------:R0:W-:Y:S04]  /*172f50*/  @P0 STG.E.U8 desc[UR34][R52.64], R60 ;  /* 0x0000003c34000986 */ /* 0x0001e8000c101122 */
[----:B0-----:R-:W2:Y:S04]  /*172f60*/  LDL.LU.64 R52, [R1+0x3d8] ;  /* 0x0003d80001347983 */ /* 0x001ea80000300a00 */
[----:B------:R-:W2:Y:S01]  /*172f70*/  LDL.LU.64 R6, [R1+0x448] ;  /* 0x0004480001067983 */ /* 0x000ea20000300a00 */
[----:B------:R-:W-:-:S03]  /*172f80*/  LOP3.LUT P5, RZ, R50, 0x80000, RZ, 0xc0, !PT ;  /* 0x0008000032ff7812 */ /* 0x000fc600078ac0ff */
[----:B------:R-:W2:Y:S01]  /*172f90*/  LDL.LU.64 R58, [R1+0x470] ;  /* 0x00047000013a7983 */ /* 0x000ea20000300a00 */
[----:B------:R-:W-:Y:S02]  /*172fa0*/  PRMT R60, R57, 0x7771, RZ ;  /* 0x00007771393c7816 */ /* 0x000fe400000000ff */
        /* <DEDUP_REMOVED lines=13> */
[----:B------:R-:W-:Y:S01]  /*173080*/  LOP3.LUT P1, RZ, R50, 0x8000000, RZ, 0xc0, !PT ;  /* 0x0800000032ff7812 */ /* 0x000fe2000782c0ff */
[----:B---3--:R0:W-:Y:S04]  /*173090*/  @P5 STG.E.U8 desc[UR34][R54.64], R60 ;  /* 0x0000003c36005986 */ /* 0x0081e8000c101122 */
[----:B0-----:R-:W3:Y:S01]  /*1730a0*/  LDL.LU.64 R54, [R1+0x4f8] ;  /* 0x0004f80001367983 */ /* 0x001ee20000300a00 */
[----:B------:R-:W-:-:S03]  /*1730b0*/  PRMT R60, R57, 0x7772, RZ ;  /* 0x00007772393c7816 */ /* 0x000fc600000000ff */
[----:B------:R-:W3:Y:S04]  /*1730c0*/  LDL.LU R23, [R1+0x8c] ;  /* 0x00008c0001177983 */ /* 0x000ee80000300800 */
[----:B----4-:R0:W-:Y:S01]  /*1730d0*/  @P6 STG.E.U8 desc[UR34][R4.64], R60 ;  /* 0x0000003c04006986 */ /* 0x0101e2000c101122 */
[----:B------:R-:W-:-:S03]  /*1730e0*/  LOP3.LUT R3, R3, 0xffff7fff, RZ, 0xc0, !PT ;  /* 0xffff7fff03037812 */ /* 0x000fc600078ec0ff */
[----:B0-----:R-:W4:Y:S01]  /*1730f0*/  LDL.LU.64 R4, [R1+0x4f0] ;  /* 0x0004f00001047983 */ /* 0x001f220000300a00 */
[----:B------:R-:W-:-:S03]  /*173100*/  @P1 LOP3.LUT R3, R3, 0x8000, RZ, 0xfc, !PT ;  /* 0x0000800003031812 */ /* 0x000fc600078efcff */
[----:B------:R-:W4:Y:S01]  /*173110*/  LDL.LU.64 R30, [R1+0x568] ;  /* 0x00056800011e7983 */ /* 0x000f220000300a00 */
[C---:B------:R-:W-:Y:S02]  /*173120*/  LOP3.LUT P1, RZ, R50.reuse, 0x4000000, RZ, 0xc0, !PT ;  /* 0x0400000032ff7812 */ /* 0x040fe4000782c0ff */
[----:B------:R-:W-:Y:S01]  /*173130*/  LOP3.LUT R3, R3, 0xfffeffff, RZ, 0xc0, !PT ;  /* 0xfffeffff03037812 */ /* 0x000fe200078ec0ff */
[----:B------:R-:W4:Y:S04]  /*173140*/  LDL.LU.64 R26, [R1+0x590] ;  /* 0x00059000011a7983 */ /* 0x000f280000300a00 */
[----:B------:R-:W4:Y:S01]  /*173150*/  LDL.LU.64 R24, [R1+0x588] ;  /* 0x0005880001187983 */ /* 0x000f220000300a00 */
[----:B------:R-:W-:-:S03]  /*173160*/  LOP3.LUT P0, RZ, R50, 0x200000, RZ, 0xc0, !PT ;  /* 0x0020000032ff7812 */ /* 0x000fc6000780c0ff */
[----:B------:R-:W4:Y:S02]  /*173170*/  LDL.LU.64 R20, [R1+0x600] ;  /* 0x0006000001147983 */ /* 0x000f240000300a00 */
        /* <DEDUP_REMOVED lines=9> */
[----:B--2---:R0:W-:Y:S01]  /*173210*/  @P0 STG.E.U8 desc[UR34][R52.64], R60 ;  /* 0x0000003c34000986 */ /* 0x0041e2000c101122 */
[----:B------:R-:W-:-:S03]  /*173220*/  LOP3.LUT R3, R3, 0xfff7ffff, RZ, 0xc0, !PT ;  /* 0xfff7ffff03037812 */ /* 0x000fc600078ec0ff */
[----:B0-----:R-:W2:Y:S08]  /*173230*/  LDL.LU R52, [R1+0x7c] ;  /* 0x00007c0001347983 */ /* 0x001eb00000300800 */
[----:B------:R-:W-:Y:S01]  /*173240*/  @P1 LOP3.LUT R3, R3, 0x80000, RZ, 0xfc, !PT ;  /* 0x0008000003031812 */ /* 0x000fe200078efcff */
[----:B------:R-:W2:Y:S01]  /*173250*/  LDL.LU.64 R18, [R1+0x620] ;  /* 0x0006200001127983 */ /* 0x000ea20000300a00 */
[----:B------:R-:W-:-:S02]  /*173260*/  LOP3.LUT P1, RZ, R50, 0x400000, RZ, 0xc0, !PT ;  /* 0x0040000032ff7812 */ /* 0x000fc4000782c0ff */
[----:B------:R-:W-:Y:S01]  /*173270*/  PRMT R60, R56, 0x7770, RZ ;  /* 0x00007770383c7816 */ /* 0x000fe200000000ff */
[----:B------:R-:W2:Y:S04]  /*173280*/  LDL.LU.64 R16, [R1+0x690] ;  /* 0x0006900001107983 */ /* 0x000ea80000300a00 */
[----:B------:R-:W2:Y:S04]  /*173290*/  LDL.LU R53, [R1+0x6c] ;  /* 0x00006c0001357983 */ /* 0x000ea80000300800 */
[----:B------:R-:W2:Y:S04]  /*1732a0*/  LDL.LU.64 R14, [R1+0x6f0] ;  /* 0x0006f000010e7983 */ /* 0x000ea80000300a00 */
[----:B------:R0:W-:Y:S01]  /*1732b0*/  @P1 STG.E.U8 desc[UR34][R6.64], R60 ;  /* 0x0000003c06001986 */ /* 0x0001e2000c101122 */
[----:B------:R-:W-:-:S03]  /*1732c0*/  LOP3.LUT P1, RZ, R3, 0x80000, RZ, 0xc0, !PT ;  /* 0x0008000003ff7812 */ /* 0x000fc6000782c0ff */
[----:B------:R-:W2:Y:S01]  /*1732d0*/  LDL.LU.64 R10, [R1+0x738] ;  /* 0x00073800010a7983 */ /* 0x000ea20000300a00 */
[----:B0-----:R-:W-:-:S03]  /*1732e0*/  PRMT R60, R56, 0x7771, RZ ;  /* 0x00007771383c7816 */ /* 0x001fc600000000ff */
[----:B------:R-:W2:Y:S06]  /*1732f0*/  LDL.LU.64 R6, [R1+0x7a8] ;  /* 0x0007a80001067983 */ /* 0x000eac0000300a00 */
[----:B------:R0:W-:Y:S01]  /*173300*/  @P1 STG.E.U8 desc[UR34][R58.64], R60 ;  /* 0x0000003c3a001986 */ /* 0x0001e2000c101122 */
[C---:B------:R-:W-:Y:S02]  /*173310*/  LOP3.LUT P1, RZ, R3.reuse, 0x40000, RZ, 0xc0, !PT ;  /* 0x0004000003ff7812 */ /* 0x040fe4000782c0ff */
[----:B0-----:R-:W-:Y:S01]  /*173320*/  PRMT R60, R56, 0x7772, RZ ;  /* 0x00007772383c7816 */ /* 0x001fe200000000ff */
[----:B------:R-:W2:Y:S10]  /*173330*/  LDL.LU.64 R58, [R1+0x7d0] ;  /* 0x0007d000013a7983 */ /* 0x000eb40000300a00 */
[----:B---3--:R0:W-:Y:S04]  /*173340*/  @P1 STG.E.U8 desc[UR34][R54.64], R60 ;  /* 0x0000003c36001986 */ /* 0x0081e8000c101122 */
[----:B0-----:R-:W3:Y:S01]  /*173350*/  LDL.LU.64 R54, [R1+0x840] ;  /* 0x0008400001367983 */ /* 0x001ee20000300a00 */
[----:B------:R-:W-:-:S02]  /*173360*/  LOP3.LUT P1, RZ, R3, 0x20000, RZ, 0xc0, !PT ;  /* 0x0002000003ff7812 */ /* 0x000fc4000782c0ff */
[----:B------:R-:W-:Y:S02]  /*173370*/  PRMT R60, R56, 0x7773, RZ ;  /* 0x00007773383c7816 */ /* 0x000fe400000000ff */
[----:B------:R-:W-:Y:S01]  /*173380*/  LOP3.LUT P2, RZ, R51, 0x1, RZ, 0xc0, !PT ;  /* 0x0000000133ff7812 */ /* 0x000fe2000784c0ff */
[----:B------:R-:W3:Y:S08]  /*173390*/  LDL.LU.64 R56, [R1+0x860] ;  /* 0x0008600001387983 */ /* 0x000ef00000300a00 */
[----:B----4-:R0:W-:Y:S01]  /*1733a0*/  @P1 STG.E.U8 desc[UR34][R4.64], R60 ;  /* 0x0000003c04001986 */ /* 0x0101e2000c101122 */
[----:B------:R-:W-:-:S02]  /*1733b0*/  LOP3.LUT P1, RZ, R3, 0x10000, RZ, 0xc0, !PT ;  /* 0x0001000003ff7812 */ /* 0x000fc4000782c0ff */
[----:B0-----:R-:W-:Y:S01]  /*1733c0*/  PRMT R60, R23, 0x7770, RZ ;  /* 0x00007770173c7816 */ /* 0x001fe200000000ff */
[----:B------:R-:W4:Y:S10]  /*1733d0*/  LDL.LU.64 R4, [R1+0x80c0] ;  /* 0x0080c00001047983 */ /* 0x000f340000300a00 */
        /* <DEDUP_REMOVED lines=11> */
[----:B--2---:R-:W-:-:S11]  /*173490*/  PRMT R60, R52, 0x7770, RZ ;  /* 0x00007770343c7816 */ /* 0x004fd600000000ff */
[----:B------:R0:W-:Y:S01]  /*1734a0*/  @P1 STG.E.U8 desc[UR34][R18.64], R60 ;  /* 0x0000003c12001986 */ /* 0x0001e2000c101122 */
[----:B------:R-:W-:Y:S02]  /*1734b0*/  LOP3.LUT P1, RZ, R3, 0x800, RZ, 0xc0, !PT ;  /* 0x0000080003ff7812 */ /* 0x000fe4000782c0ff */
[----:B------:R-:W-:Y:S02]  /*1734c0*/  LOP3.LUT P3, RZ, R51, 0x2, RZ, 0xc0, !PT ;  /* 0x0000000233ff7812 */ /* 0x000fe4000786c0ff */
[----:B0-----:R-:W-:-:S09]  /*1734d0*/  PRMT R60, R52, 0x7771, RZ ;  /* 0x00007771343c7816 */ /* 0x001fd200000000ff */
[----:B------:R0:W-:Y:S01]  /*1734e0*/  @P1 STG.E.U8 desc[UR34][R16.64], R60 ;  /* 0x0000003c10001986 */ /* 0x0001e2000c101122 */
[----:B------:R-:W-:Y:S02]  /*1734f0*/  LOP3.LUT P4, RZ, R51, 0x4, RZ, 0xc0, !PT ;  /* 0x0000000433ff7812 */ /* 0x000fe4000788c0ff */
[----:B0-----:R-:W-:-:S05]  /*173500*/  PRMT R60, R52, 0x7772, RZ ;  /* 0x00007772343c7816 */ /* 0x001fca00000000ff */
[----:B------:R0:W-:Y:S01]  /*173510*/  @P2 STG.E.U8 desc[UR34][R14.64], R60 ;  /* 0x0000003c0e002986 */ /* 0x0001e2000c101122 */
[C---:B------:R-:W-:Y:S02]  /*173520*/  LOP3.LUT P5, RZ, R51.reuse, 0x8, RZ, 0xc0, !PT ;  /* 0x0000000833ff7812 */ /* 0x040fe400078ac0ff */
[----:B0-----:R-:W-:Y:S01]  /*173530*/  PRMT R60, R52, 0x7773, RZ ;  /* 0x00007773343c7816 */ /* 0x001fe200000000ff */
[----:B------:R-:W2:Y:S04]  /*173540*/  LDL.LU.64 R14, [R1+0x980] ;  /* 0x00098000010e7983 */ /* 0x000ea80000300a00 */
[----:B------:R0:W-:Y:S01]  /*173550*/  @P3 STG.E.U8 desc[UR34][R10.64], R60 ;  /* 0x0000003c0a003986 */ /* 0x0001e2000c101122 */
[----:B------:R-:W-:Y:S02]  /*173560*/  LOP3.LUT P6, RZ, R51, 0x10, RZ, 0xc0, !PT ;  /* 0x0000001033ff7812 */ /* 0x000fe400078cc0ff */
[----:B0-----:R-:W-:-:S05]  /*173570*/  PRMT R60, R53, 0x7770, RZ ;  /* 0x00007770353c7816 */ /* 0x001fca00000000ff */
[----:B------:R0:W-:Y:S02]  /*173580*/  @P4 STG.E.U8 desc[UR34][R6.64], R60 ;  /* 0x0000003c06004986 */ /* 0x0001e4000c101122 */
[----:B0-----:R-:W-:-:S05]  /*173590*/  PRMT R60, R53, 0x7771, RZ ;  /* 0x00007771353c7816 */ /* 0x001fca00000000ff */
[----:B------:R0:W-:Y:S02]  /*1735a0*/  @P5 STG.E.U8 desc[UR34][R58.64], R60 ;  /* 0x0000003c3a005986 */ /* 0x0001e4000c101122 */
[----:B0-----:R-:W-:-:S05]  /*1735b0*/  PRMT R60, R53, 0x7772, RZ ;  /* 0x00007772353c7816 */ /* 0x001fca00000000ff */
[----:B---3--:R0:W-:Y:S02]  /*1735c0*/  @P6 STG.E.U8 desc[UR34][R54.64], R60 ;  /* 0x0000003c36006986 */ /* 0x0081e4000c101122 */
[----:B0-----:R-:W-:Y:S02]  /*1735d0*/  PRMT R60, R53, 0x7773, RZ ;  /* 0x00007773353c7816 */ /* 0x001fe400000000ff */
[----:B------:R-:W3:Y:S04]  /*1735e0*/  LDL.LU.64 R52, [R1+0xb98] ;  /* 0x000b980001347983 */ /* 0x000ee80000300a00 */
[----:B------:R-:W2:Y:S04]  /*1735f0*/  LDL.LU.64 R10, [R1+0xbb8] ;  /* 0x000bb800010a7983 */ /* 0x000ea80000300a00 */
[----:B------:R-:W2:Y:S01]  /*173600*/  LDL.LU R58, [R1+0x5c] ;  /* 0x00005c00013a7983 */ /* 0x000ea20000300800 */
[----:B------:R-:W-:-:S03]  /*173610*/  LOP3.LUT P0, RZ, R51, 0x20, RZ, 0xc0, !PT ;  /* 0x0000002033ff7812 */ /* 0x000fc6000780c0ff */
[----:B------:R-:W3:Y:S04]  /*173620*/  LDL.LU.64 R6, [R1+0xbb0] ;  /* 0x000bb00001067983 */ /* 0x000ee80000300a00 */
[----:B------:R-:W3:Y:S06]  /*173630*/  LDL.LU.64 R54, [R1+0xbe0] ;  /* 0x000be00001367983 */ /* 0x000eec0000300a00 */
[----:B------:R0:W-:Y:S04]  /*173640*/  @P0 STG.E.U8 desc[UR34][R56.64], R60 ;  /* 0x0000003c38000986 */ /* 0x0001e8000c101122 */
[----:B0-----:R-:W4:Y:S04]  /*173650*/  LDL.LU.64 R56, [R1+0xbf0] ;  /* 0x000bf00001387983 */ /* 0x001f280000300a00 */
[----:B------:R-:W4:Y:S01]  /*173660*/  LDL.LU R61, [R1+0x40] ;  /* 0x00004000013d7983 */ /* 0x000f220000300800 */
[----:B------:R-:W-:-:S02]  /*173670*/  LOP3.LUT P5, RZ, R51, 0x40, RZ, 0xc0, !PT ;  /* 0x0000004033ff7812 */ /* 0x000fc400078ac0ff */
[C---:B------:R-:W-:Y:S02]  /*173680*/  LOP3.LUT P6, RZ, R51.reuse, 0x80, RZ, 0xc0, !PT ;  /* 0x0000008033ff7812 */ /* 0x040fe400078cc0ff */
        /* <DEDUP_REMOVED lines=14> */
[----:B--2---:R-:W-:-:S05]  /*173770*/  PRMT R60, R58, 0x7770, RZ ;  /* 0x000077703a3c7816 */ /* 0x004fca00000000ff */
[----:B------:R0:W-:Y:S02]  /*173780*/  @P5 STG.E.U8 desc[UR34][R14.64], R60 ;  /* 0x0000003c0e005986 */ /* 0x0001e4000c101122 */
[----:B0-----:R-:W-:-:S05]  /*173790*/  PRMT R60, R58, 0x7771, RZ ;  /* 0x000077713a3c7816 */ /* 0x001fca00000000ff */
[----:B---3--:R0:W-:Y:S04]  /*1737a0*/  @P6 STG.E.U8 desc[UR34][R52.64], R60 ;  /* 0x0000003c34006986 */ /* 0x0081e8000c101122 */
[----:B0-----:R-:W2:Y:S01]  /*1737b0*/  LDL.LU.64 R52, [R1+0xbe8] ;  /* 0x000be80001347983 */ /* 0x001ea20000300a00 */
[----:B------:R-:W-:Y:S02]  /*1737c0*/  @P1 LOP3.LUT R3, R3, 0x40, RZ, 0xfc, !PT ;  /* 0x0000004003031812 */ /* 0x000fe400078efcff */
[----:B------:R-:W-:Y:S01]  /*1737d0*/  LOP3.LUT P1, RZ, R51, 0x2000, RZ, 0xc0, !PT ;  /* 0x0000200033ff7812 */ /* 0x000fe2000782c0ff */
[----:B------:R-:W3:Y:S01]  /*1737e0*/  LDL.LU.64 R30, [R1+0xc80] ;  /* 0x000c8000011e7983 */ /* 0x000ee20000300a00 */
[----:B------:R-:W-:Y:S02]  /*1737f0*/  LOP3.LUT R3, R3, 0xffffff7f, RZ, 0xc0, !PT ;  /* 0xffffff7f03037812 */ /* 0x000fe400078ec0ff */
[----:B------:R-:W-:Y:S01]  /*173800*/  LOP3.LUT P0, RZ, R51, 0x100, RZ, 0xc0, !PT ;  /* 0x0000010033ff7812 */ /* 0x000fe2000780c0ff */
[----:B------:R-:W3:Y:S01]  /*173810*/  LDL.LU.64 R26, [R1+0xd28] ;  /* 0x000d2800011a7983 */ /* 0x000ee20000300a00 */
[----:B------:R-:W-:-:S03]  /*173820*/  PRMT R60, R58, 0x7772, RZ ;  /* 0x000077723a3c7816 */ /* 0x000fc600000000ff */
[----:B------:R-:W3:Y:S04]  /*173830*/  LDL.LU R59, [R1+0x30] ;  /* 0x00003000013b7983 */ /* 0x000ee80000300800 */
[----:B------:R-:W-:Y:S01]  /*173840*/  @P1 LOP3.LUT R3, R3, 0x80, RZ, 0xfc, !PT ;  /* 0x0000008003031812 */ /* 0x000fe200078efcff */
[----:B------:R-:W3:Y:S01]  /*173850*/  LDL.LU.64 R24, [R1+0xd40] ;  /* 0x000d400001187983 */ /* 0x000ee20000300a00 */
[----:B------:R-:W-:Y:S02]  /*173860*/  LOP3.LUT P1, RZ, R51, 0x1000, RZ, 0xc0, !PT ;  /* 0x0000100033ff7812 */ /* 0x000fe4000782c0ff */
[----:B------:R-:W-:Y:S01]  /*173870*/  LOP3.LUT R3, R3, 0xfffffeff, RZ, 0xc0, !PT ;  /* 0xfffffeff03037812 */ /* 0x000fe200078ec0ff */
[----:B------:R0:W-:Y:S04]  /*173880*/  @P0 STG.E.U8 desc[UR34][R10.64], R60 ;  /* 0x0000003c0a000986 */ /* 0x0001e8000c101122 */
[----:B------:R-:W3:Y:S04]  /*173890*/  LDL.LU.64 R22, [R1+0xdb0] ;  /* 0x000db00001167983 */ /* 0x000ee80000300a00 */
[----:B------:R-:W3:Y:S02]  /*1738a0*/  LDL.LU.64 R20, [R1+0xdc0] ;  /* 0x000dc00001147983 */ /* 0x000ee40000300a00 */
[----:B------:R-:W-:-:S02]  /*1738b0*/  @P1 LOP3.LUT R3, R3, 0x100, RZ, 0xfc, !PT ;  /* 0x0000010003031812 */ /* 0x000fc400078efcff */
[----:B------:R-:W-:Y:S01]  /*1738c0*/  LOP3.LUT P1, RZ, R51, 0x800, RZ, 0xc0, !PT ;  /* 0x0000080033ff7812 */ /* 0x000fe2000782c0ff */
[----:B------:R-:W3:Y:S01]  /*1738d0*/  LDL.LU.64 R18, [R1+0xdd0] ;  /* 0x000dd00001127983 */ /* 0x000ee20000300a00 */
[----:B------:R-:W-:Y:S02]  /*1738e0*/  LOP3.LUT R3, R3, 0xfffffdff, RZ, 0xc0, !PT ;  /* 0xfffffdff03037812 */ /* 0x000fe400078ec0ff */
[----:B0-----:R-:W-:Y:S01]  /*1738f0*/  PRMT R60, R58, 0x7773, RZ ;  /* 0x000077733a3c7816 */ /* 0x001fe200000000ff */
[----:B------:R-:W3:Y:S04]  /*173900*/  LDL.LU.64 R16, [R1+0xde0] ;  /* 0x000de00001107983 */ /* 0x000ee80000300a00 */
[----:B------:R-:W3:Y:S04]  /*173910*/  LDL.LU.64 R14, [R1+0xe58] ;  /* 0x000e5800010e7983 */ /* 0x000ee80000300a00 */
[----:B------:R-:W-:Y:S01]  /*173920*/  @P1 LOP3.LUT R3, R3, 0x200, RZ, 0xfc, !PT ;  /* 0x0000020003031812 */ /* 0x000fe200078efcff */
[----:B------:R-:W3:Y:S01]  /*173930*/  LDL.LU.64 R10, [R1+0xe68] ;  /* 0x000e6800010a7983 */ /* 0x000ee20000300a00 */
[----:B------:R-:W-:-:S02]  /*173940*/  LOP3.LUT P1, RZ, R51, 0x400, RZ, 0xc0, !PT ;  /* 0x0000040033ff7812 */ /* 0x000fc4000782c0ff */
[----:B------:R-:W-:Y:S01]  /*173950*/  LOP3.LUT R3, R3, 0xfffffbff, RZ, 0xc0, !PT ;  /* 0xfffffbff03037812 */ /* 0x000fe200078ec0ff */
[----:B------:R-:W3:Y:S10]  /*173960*/  LDL.LU R58, [R1+0x10] ;  /* 0x00001000013a7983 */ /* 0x000ef40000300800 */
[----:B------:R-:W-:-:S02]  /*173970*/  @P1 LOP3.LUT R3, R3, 0x400, RZ, 0xfc, !PT ;  /* 0x0000040003031812 */ /* 0x000fc400078efcff */
[----:B------:R-:W-:-:S13]  /*173980*/  LOP3.LUT P1, RZ, R51, 0x200, RZ, 0xc0, !PT ;  /* 0x0000020033ff7812 */ /* 0x000fda000782c0ff */
[----:B------:R4:W-:Y:S01]  /*173990*/  @P1 STG.E.U8 desc[UR34][R6.64], R60 ;  /* 0x0000003c06001986 */ /* 0x0009e2000c101122 */
[----:B------:R-:W-:Y:S02]  /*1739a0*/  LOP3.LUT P1, RZ, R3, 0x400, RZ, 0xc0, !PT ;  /* 0x0000040003ff7812 */ /* 0x000fe4000782c0ff */
[----:B----4-:R-:W-:Y:S01]  /*1739b0*/  PRMT R60, R61, 0x7770, RZ ;  /* 0x000077703d3c7816 */ /* 0x010fe200000000ff */
        /* <DEDUP_REMOVED lines=28> */
[C---:B------:R-:W-:Y:S02]  /*173b80*/  LOP3.LUT P3, RZ, R51.reuse, 0x100000, RZ, 0xc0, !PT ;  /* 0x0010000033ff7812 */ /* 0x040fe4000786c0ff */
[C---:B------:R-:W-:Y:S02]  /*173b90*/  LOP3.LUT P4, RZ, R51.reuse, 0x200000, RZ, 0xc0, !PT ;  /* 0x0020000033ff7812 */ /* 0x040fe4000788c0ff */
[C---:B------:R-:W-:Y:S02]  /*173ba0*/  LOP3.LUT P5, RZ, R51.reuse, 0x400000, RZ, 0xc0, !PT ;  /* 0x0040000033ff7812 */ /* 0x040fe400078ac0ff */
[----:B------:R-:W-:-:S02]  /*173bb0*/  LOP3.LUT P6, RZ, R51, 0x800000, RZ, 0xc0, !PT ;  /* 0x0080000033ff7812 */ /* 0x000fc400078cc0ff */
        /* <DEDUP_REMOVED lines=10> */
[----:B------:R-:W3:Y:S01]  /*173c60*/  LDL.LU.64 R14, [R1+0xeb8] ;  /* 0x000eb800010e7983 */ /* 0x000ee20000300a00 */
[----:B0-----:R-:W-:-:S03]  /*173c70*/  PRMT R60, R58, 0x7770, RZ ;  /* 0x000077703a3c7816 */ /* 0x001fc600000000ff */
[----:B------:R-:W3:Y:S04]  /*173c80*/  LDL.LU.64 R10, [R1+0xed8] ;  /* 0x000ed800010a7983 */ /* 0x000ee80000300a00 */
[----:B----4-:R0:W-:Y:S04]  /*173c90*/  @P5 STG.E.U8 desc[UR34][R6.64], R60 ;  /* 0x0000003c06005986 */ /* 0x0101e8000c101122 */
[----:B0-----:R-:W4:Y:S04]  /*173ca0*/  LDL.LU.64 R6, [R1+0xed0] ;  /* 0x000ed00001067983 */ /* 0x001f280000300a00 */
[----:B------:R-:W3:Y:S01]  /*173cb0*/  LDL.LU R59, [R1] ;  /* 0x00000000013b7983 */ /* 0x000ee20000300800 */
[----:B------:R-:W-:-:S05]  /*173cc0*/  PRMT R60, R58, 0x7771, RZ ;  /* 0x000077713a3c7816 */ /* 0x000fca00000000ff */
[----:B------:R0:W-:Y:S04]  /*173cd0*/  @P6 STG.E.U8 desc[UR34][R54.64], R60 ;  /* 0x0000003c36006986 */ /* 0x0001e8000c101122 */
[----:B0-----:R-:W3:Y:S01]  /*173ce0*/  LDL.LU.64 R54, [R1+0xf38] ;  /* 0x000f380001367983 */ /* 0x001ee20000300a00 */
[----:B------:R-:W-:Y:S02]  /*173cf0*/  LOP3.LUT R48, R48, 0xfdffffff, RZ, 0xc0, !PT ;  /* 0xfdffffff30307812 */ /* 0x000fe400078ec0ff */
[----:B------:R-:W-:Y:S02]  /*173d00*/  LOP3.LUT P0, RZ, R51, 0x1000000, RZ, 0xc0, !PT ;  /* 0x0100000033ff7812 */ /* 0x000fe4000780c0ff */
[----:B------:R-:W-:Y:S02]  /*173d10*/  LOP3.LUT R3, R3, 0xfffffffe, RZ, 0xc0, !PT ;  /* 0xfffffffe03037812 */ /* 0x000fe400078ec0ff */
[----:B------:R-:W-:-:S02]  /*173d20*/  LOP3.LUT P5, RZ, R51, 0x2000000, RZ, 0xc0, !PT ;  /* 0x0200000033ff7812 */ /* 0x000fc400078ac0ff */
[----:B------:R-:W-:Y:S02]  /*173d30*/  PRMT R60, R58, 0x7772, RZ ;  /* 0x000077723a3c7816 */ /* 0x000fe400000000ff */
[----:B------:R-:W-:-:S05]  /*173d40*/  LOP3.LUT P6, RZ, R51, 0x4000000, RZ, 0xc0, !PT ;  /* 0x0400000033ff7812 */ /* 0x000fca00078cc0ff */
[----:B------:R0:W-:Y:S01]  /*173d50*/  @P0 STG.E.U8 desc[UR34][R56.64], R60 ;  /* 0x0000003c38000986 */ /* 0x0001e2000c101122 */
[----:B------:R-:W-:Y:S02]  /*173d60*/  LOP3.LUT P0, RZ, R51, 0x8000000, RZ, 0xc0, !PT ;  /* 0x0800000033ff7812 */ /* 0x000fe4000780c0ff */
[----:B0-----:R-:W-:Y:S01]  /*173d70*/  PRMT R60, R58, 0x7773, RZ ;  /* 0x000077733a3c7816 */ /* 0x001fe200000000ff */
[----:B------:R-:W3:Y:S04]  /*173d80*/  LDL.LU.64 R56, [R1+0xf48] ;  /* 0x000f480001387983 */ /* 0x000ee80000300a00 */
[----:B------:R-:W3:Y:S04]  /*173d90*/  LDL.LU.64 R30, [R1+0xf68] ;  /* 0x000f6800011e7983 */ /* 0x000ee80000300a00 */
[----:B------:R-:W3:Y:S04]  /*173da0*/  LDL.LU.64 R26, [R1+0x1d58] ;  /* 0x001d5800011a7983 */ /* 0x000ee80000300a00 */
[----:B------:R-:W3:Y:S04]  /*173db0*/  LDL.LU.64 R24, [R1+0x1d60] ;  /* 0x001d600001187983 */ /* 0x000ee80000300a00 */
[----:B------:R-:W3:Y:S04]  /*173dc0*/  LDL.LU.64 R22, [R1+0x1d68] ;  /* 0x001d680001167983 */ /* 0x000ee80000300a00 */
        /* <DEDUP_REMOVED lines=22> */
[----:B---3--:R0:W-:-:S12]  /*173f30*/  @P5 STG.E.U8 desc[UR34][R16.64], R60 ;  /* 0x0000003c10005986 */ /* 0x0081d8000c101122 */
[----:B------:R-:W-:Y:S02]  /*173f40*/  @P1 LOP3.LUT R3, R3, 0x1, RZ, 0xfc, !PT ;  /* 0x0000000103031812 */ /* 0x000fe400078efcff */
[----:B------:R-:W-:Y:S02]  /*173f50*/  LOP3.LUT P1, RZ, R51, 0x20000000, RZ, 0xc0, !PT ;  /* 0x2000000033ff7812 */ /* 0x000fe4000782c0ff */
[----:B------:R-:W-:Y:S02]  /*173f60*/  LOP3.LUT R3, R3, 0xfffffffd, RZ, 0xc0, !PT ;  /* 0xfffffffd03037812 */ /* 0x000fe400078ec0ff */
[----:B0-----:R-:W-:-:S05]  /*173f70*/  PRMT R60, R59, 0x7770, RZ ;  /* 0x000077703b3c7816 */ /* 0x001fca00000000ff */
[----:B------:R0:W-:Y:S04]  /*173f80*/  @P6 STG.E.U8 desc[UR34][R14.64], R60 ;  /* 0x0000003c0e006986 */ /* 0x0001e8000c101122 */
[----:B------:R-:W-:Y:S02]  /*173f90*/  @P1 LOP3.LUT R3, R3, 0x2, RZ, 0xfc, !PT ;  /* 0x0000000203031812 */ /* 0x000fe400078efcff */
[----:B------:R-:W-:Y:S02]  /*173fa0*/  LOP3.LUT P1, RZ, R51, 0x10000000, RZ, 0xc0, !PT ;  /* 0x1000000033ff7812 */ /* 0x000fe4000782c0ff */
[----:B0-----:R-:W-:-:S05]  /*173fb0*/  PRMT R60, R59, 0x7771, RZ ;  /* 0x000077713b3c7816 */ /* 0x001fca00000000ff */
[----:B------:R0:W-:Y:S02]  /*173fc0*/  @P0 STG.E.U8 desc[UR34][R10.64], R60 ;  /* 0x0000003c0a000986 */ /* 0x0001e4000c101122 */
[----:B0-----:R-:W-:-:S05]  /*173fd0*/  PRMT R60, R59, 0x7772, RZ ;  /* 0x000077723b3c7816 */ /* 0x001fca00000000ff */
[----:B----4-:R0:W-:Y:S01]  /*173fe0*/  @P1 STG.E.U8 desc[UR34][R6.64], R60 ;  /* 0x0000003c06001986 */ /* 0x0101e2000c101122 */
[----:B------:R-:W-:Y:S02]  /*173ff0*/  LOP3.LUT P1, RZ, R3, 0x2, RZ, 0xc0, !PT ;  /* 0x0000000203ff7812 */ /* 0x000fe4000782c0ff */
[----:B0-----:R-:W-:-:S11]  /*174000*/  PRMT R60, R59, 0x7773, RZ ;  /* 0x000077733b3c7816 */ /* 0x001fd600000000ff */
[----:B------:R0:W-:Y:S04]  /*174010*/  @P1 STG.E.U8 desc[UR34][R54.64], R60 ;  /* 0x0000003c36001986 */ /* 0x0001e8000c101122 */
[----:B0-----:R-:W2:Y:S04]  /*174020*/  LDL.LU.64 R60, [R1+0xf58] ;  /* 0x000f5800013c7983 */ /* 0x001ea80000300a00 */
[----:B------:R-:W3:Y:S04]  /*174030*/  LDL.LU.64 R18, [R1+0x1d78] ;  /* 0x001d780001127983 */ /* 0x000ee80000300a00 */
[----:B------:R-:W4:Y:S04]  /*174040*/  LDL.LU.64 R16, [R1+0x1d80] ;  /* 0x001d800001107983 */ /* 0x000f280000300a00 */
[----:B------:R-:W3:Y:S04]  /*174050*/  LDL.LU.64 R14, [R1+0x1d88] ;  /* 0x001d8800010e7983 */ /* 0x000ee80000300a00 */
[----:B------:R-:W3:Y:S04]  /*174060*/  LDL.LU.64 R10, [R1+0x1d98] ;  /* 0x001d9800010a7983 */ /* 0x000ee80000300a00 */
[----:B------:R-:W3:Y:S04]  /*174070*/  LDL.LU R54, [R1+0x44] ;  /* 0x0000440001367983 */ /* 0x000ee80000300800 */
[----:B------:R-:W3:Y:S04]  /*174080*/  LDL.LU.64 R6, [R1+0x1d90] ;  /* 0x001d900001067983 */ /* 0x000ee80000300a00 */
[----:B------:R-:W3:Y:S01]  /*174090*/  LDL.LU.64 R58, [R1+0x1da0] ;  /* 0x001da000013a7983 */ /* 0x000ee20000300a00 */
[----:B------:R-:W-:-:S02]  /*1740a0*/  LOP3.LUT P1, RZ, R3, 0x1, RZ, 0xc0, !PT ;  /* 0x0000000103ff7812 */ /* 0x000fc4000782c0ff */
[----:B------:R-:W-:-:S11]  /*1740b0*/  PRMT R3, R4, 0x7770, RZ ;  /* 0x0000777004037816 */ /* 0x000fd600000000ff */
[----:B------:R0:W-:Y:S01]  /*1740c0*/  @P1 STG.E.U8 desc[UR34][R56.64], R3 ;  /* 0x0000000338001986 */ /* 0x0001e2000c101122 */
[----:B------:R-:W-:Y:S02]  /*1740d0*/  LOP3.LUT P1, RZ, R48, 0x80000000, RZ, 0xc0, !PT ;  /* 0x8000000030ff7812 */ /* 0x000fe4000782c0ff */
[----:B0-----:R-:W-:Y:S01]  /*1740e0*/  PRMT R3, R4, 0x7771, RZ ;  /* 0x0000777104037816 */ /* 0x001fe200000000ff */
[----:B------:R-:W3:Y:S01]  /*1740f0*/  LDL.LU.64 R56, [R1+0x1db0] ;  /* 0x001db00001387983 */ /* 0x000ee20000300a00 */
[C---:B------:R-:W-:Y:S02]  /*174100*/  LOP3.LUT P2, RZ, R52.reuse, 0x40, RZ, 0xc0, !PT ;  /* 0x0000004034ff7812 */ /* 0x040fe4000784c0ff */
[C---:B------:R-:W-:Y:S02]  /*174110*/  LOP3.LUT P3, RZ, R52.reuse, 0x80, RZ, 0xc0, !PT ;  /* 0x0000008034ff7812 */ /* 0x040fe4000786c0ff */
[C---:B------:R-:W-:Y:S02]  /*174120*/  LOP3.LUT P4, RZ, R52.reuse, 0x100, RZ, 0xc0, !PT ;  /* 0x0000010034ff7812 */ /* 0x040fe4000788c0ff */
[----:B------:R-:W-:-:S02]  /*174130*/  LOP3.LUT P5, RZ, R52, 0x200, RZ, 0xc0, !PT ;  /* 0x0000020034ff7812 */ /* 0x000fc400078ac0ff */
[----:B------:R-:W-:Y:S01]  /*174140*/  LOP3.LUT P6, RZ, R52, 0x400, RZ, 0xc0, !PT ;  /* 0x0000040034ff7812 */ /* 0x000fe200078cc0ff */
[----:B--2---:R0:W-:Y:S01]  /*174150*/  @P1 STG.E.U8 desc[UR34][R60.64], R3 ;  /* 0x000000033c001986 */ /* 0x0041e2000c101122 */
[----:B------:R-:W-:Y:S02]  /*174160*/  LOP3.LUT P1, RZ, R48, 0x40000000, RZ, 0xc0, !PT ;  /* 0x4000000030ff7812 */ /* 0x000fe4000782c0ff */
[----:B0-----:R-:W-:-:S11]  /*174170*/  PRMT R3, R4, 0x7772, RZ ;  /* 0x0000777204037816 */ /* 0x001fd600000000ff */
[----:B------:R0:W-:Y:S01]  /*174180*/  @P1 STG.E.U8 desc[UR34][R30.64], R3 ;  /* 0x000000031e001986 */ /* 0x0001e2000c101122 */
[----:B------:R-:W-:Y:S02]  /*174190*/  LOP3.LUT P1, RZ, R48, 0x20000000, RZ, 0xc0, !PT ;  /* 0x2000000030ff7812 */ /* 0x000fe4000782c0ff */
[----:B------:R-:W-:-:S11]  /*1741a0*/  PRMT R4, R4, 0x7773, RZ ;  /* 0x0000777304047816 */ /* 0x000fd600000000ff */
[----:B------:R-:W-:Y:S01]  /*1741b0*/  @P1 STG.E.U8 desc[UR34][R26.64], R4 ;  /* 0x000000041a001986 */ /* 0x000fe2000c101122 */
        /* <DEDUP_REMOVED lines=10> */
[----:B------:R-:W-:Y:S02]  /*174260*/  PRMT R8, R8, 0x7773, RZ ;  /* 0x0000777308087816 */ /* 0x000fe400000000ff */
[----:B0-----:R-:W-:-:S09]  /*174270*/  PRMT R3, R12, 0x7770, RZ ;  /* 0x000077700c037816 */ /* 0x001fd200000000ff */
[----:B---3--:R-:W-:Y:S04]  /*174280*/  @P1 STG.E.U8 desc[UR34][R18.64], R8 ;  /* 0x0000000812001986 */ /* 0x008fe8000c101122 */
[----:B----4-:R0:W-:Y:S02]  /*174290*/  @P2 STG.E.U8 desc[UR34][R16.64], R3 ;  /* 0x0000000310002986 */ /* 0x0101e4000c101122 */
[----:B0-----:R-:W-:-:S05]  /*1742a0*/  PRMT R3, R12, 0x7771, RZ ;  /* 0x000077710c037816 */ /* 0x001fca00000000ff */
[----:B------:R0:W-:Y:S04]  /*1742b0*/  @P3 STG.E.U8 desc[UR34][R14.64], R3 ;  /* 0x000000030e003986 */ /* 0x0001e8000c101122 */
[----:B0-----:R-:W2:Y:S01]  /*1742c0*/  LDL.LU.64 R14, [R1+0x1da8] ;  /* 0x001da800010e7983 */ /* 0x001ea20000300a00 */
[----:B------:R-:W-:-:S05]  /*1742d0*/  PRMT R3, R12, 0x7772, RZ ;  /* 0x000077720c037816 */ /* 0x000fca00000000ff */
[----:B------:R0:W-:Y:S04]  /*1742e0*/  @P4 STG.E.U8 desc[UR34][R10.64], R3 ;  /* 0x000000030a004986 */ /* 0x0001e8000c101122 */
[----:B0-----:R-:W3:Y:S01]  /*1742f0*/  LDL.LU.64 R10, [R1+0x1db8] ;  /* 0x001db800010a7983 */ /* 0x001ee20000300a00 */
[----:B------:R-:W-:Y:S02]  /*174300*/  PRMT R12, R12, 0x7773, RZ ;  /* 0x000077730c0c7816 */ /* 0x000fe400000000ff */
[----:B------:R-:W-:Y:S01]  /*174310*/  PRMT R3, R54, 0x7770, RZ ;  /* 0x0000777036037816 */ /* 0x000fe200000000ff */
[----:B------:R-:W4:Y:S04]  /*174320*/  LDL.LU.64 R16, [R1+0x1dc0] ;  /* 0x001dc00001107983 */ /* 0x000f280000300a00 */
[----:B------:R0:W-:Y:S04]  /*174330*/  @P5 STG.E.U8 desc[UR34][R6.64], R12 ;  /* 0x0000000c06005986 */ /* 0x0001e8000c101122 */
[----:B------:R1:W-:Y:S04]  /*174340*/  @P6 STG.E.U8 desc[UR34][R58.64], R3 ;  /* 0x000000033a006986 */ /* 0x0003e8000c101122 */
[----:B0-----:R-:W4:Y:S04]  /*174350*/  LDL.LU.64 R6, [R1+0x1dc8] ;  /* 0x001dc80001067983 */ /* 0x001f280000300a00 */
[----:B-1----:R-:W4:Y:S04]  /*174360*/  LDL.LU.64 R58, [R1+0x1dd0] ;  /* 0x001dd000013a7983 */ /* 0x002f280000300a00 */
[----:B------:R-:W4:Y:S01]  /*174370*/  LDL.LU R55, [R1+0x34] ;  /* 0x0000340001377983 */ /* 0x000f220000300800 */
[----:B------:R-:W-:-:S02]  /*174380*/  LOP3.LUT P1, RZ, R52, 0x1000000, RZ, 0xc0, !PT ;  /* 0x0100000034ff7812 */ /* 0x000fc4000782c0ff */
[----:B------:R-:W-:Y:S02]  /*174390*/  LOP3.LUT R48, R48, 0xfffeffff, RZ, 0xc0, !PT ;  /* 0xfffeffff30307812 */ /* 0x000fe400078ec0ff */
[----:B------:R-:W-:-:S09]  /*1743a0*/  LOP3.LUT P0, RZ, R52, 0x800, RZ, 0xc0, !PT ;  /* 0x0000080034ff7812 */ /* 0x000fd2000780c0ff */
[----:B------:R-:W-:Y:S02]  /*1743b0*/  @P1 LOP3.LUT R48, R48, 0x10000, RZ, 0xfc, !PT ;  /* 0x0001000030301812 */ /* 0x000fe400078efcff */
[----:B------:R-:W-:Y:S02]  /*1743c0*/  LOP3.LUT P1, RZ, R52, 0x800000, RZ, 0xc0, !PT ;  /* 0x0080000034ff7812 */ /* 0x000fe4000782c0ff */
[----:B------:R-:W-:Y:S02]  /*1743d0*/  LOP3.LUT R48, R48, 0xfffdffff, RZ, 0xc0, !PT ;  /* 0xfffdffff30307812 */ /* 0x000fe400078ec0ff */
[----:B------:R-:W-:Y:S02]  /*1743e0*/  PRMT R3, R54, 0x7771, RZ ;  /* 0x0000777136037816 */ /* 0x000fe400000000ff */
[----:B------:R-:W-:-:S03]  /*1743f0*/  LOP3.LUT P5, RZ, R52, 0x1000, RZ, 0xc0, !PT ;  /* 0x0000100034ff7812 */ /* 0x000fc600078ac0ff */
[----:B------:R0:W-:Y:S04]  /*174400*/  @P0 STG.E.U8 desc[UR34][R56.64], R3 ;  /* 0x0000000338000986 */ /* 0x0001e8000c101122 */
[----:B------:R-:W-:Y:S02]  /*174410*/  @P1 LOP3.LUT R48, R48, 0x20000, RZ, 0xfc, !PT ;  /* 0x0002000030301812 */ /* 0x000fe400078efcff */
[----:B------:R-:W-:Y:S01]  /*174420*/  LOP3.LUT P1, RZ, R52, 0x400000, RZ, 0xc0, !PT ;  /* 0x0040000034ff7812 */ /* 0x000fe2000782c0ff */
[----:B0-----:R-:W4:Y:S01]  /*174430*/  LDL.LU.64 R56, [R1+0x1dd8] ;  /* 0x001dd80001387983 */ /* 0x001f220000300a00 */
[----:B------:R-:W-:Y:S02]  /*174440*/  LOP3.LUT R48, R48, 0xfffbffff, RZ, 0xc0, !PT ;  /* 0xfffbffff30307812 */ /* 0x000fe400078ec0ff */
[----:B------:R-:W-:Y:S01]  /*174450*/  PRMT R3, R54, 0x7772, RZ ;  /* 0x0000777236037816 */ /* 0x000fe200000000ff */
[----:B------:R-:W4:Y:S08]  /*174460*/  LDL.LU R20, [R1+0x24] ;  /* 0x0000240001147983 */ /* 0x000f300000300800 */
[----:B------:R-:W-:-:S02]  /*174470*/  @P1 LOP3.LUT R48, R48, 0x40000, RZ, 0xfc, !PT ;  /* 0x0004000030301812 */ /* 0x000fc400078efcff */
[C---:B------:R-:W-:Y:S02]  /*174480*/  LOP3.LUT P1, RZ, R52.reuse, 0x200000, RZ, 0xc0, !PT ;  /* 0x0020000034ff7812 */ /* 0x040fe4000782c0ff */
[----:B------:R-:W-:Y:S02]  /*174490*/  LOP3.LUT P6, RZ, R52, 0x2000, RZ, 0xc0, !PT ;  /* 0x0000200034ff7812 */ /* 0x000fe400078cc0ff */
[----:B------:R-:W-:-:S09]  /*1744a0*/  LOP3.LUT R48, R48, 0xfff7ffff, RZ, 0xc0, !PT ;  /* 0xfff7ffff30307812 */ /* 0x000fd200078ec0ff */
        /* <DEDUP_REMOVED lines=12> */
[----:B------:R-:W-:-:S09]  /*174570*/  LOP3.LUT P0, RZ, R52, 0x4000, RZ, 0xc0, !PT ;  /* 0x0000400034ff7812 */ /* 0x000fd2000780c0ff */
[----:B------:R-:W-:Y:S02]  /*174580*/  @P1 LOP3.LUT R48, R48, 0x800000, RZ, 0xfc, !PT ;  /* 0x0080000030301812 */ /* 0x000fe400078efcff */
[----:B------:R-:W-:Y:S02]  /*174590*/  LOP3.LUT P1, RZ, R52, 0x10000, RZ, 0xc0, !PT ;  /* 0x0001000034ff7812 */ /* 0x000fe4000782c0ff */
[----:B------:R-:W-:-:S11]  /*1745a0*/  LOP3.LUT R48, R48, 0xfeffffff, RZ, 0xc0, !PT ;  /* 0xfeffffff30307812 */ /* 0x000fd600078ec0ff */
[----:B------:R-:W-:Y:S02]  /*1745b0*/  @P1 LOP3.LUT R48, R48, 0x1000000, RZ, 0xfc, !PT ;  /* 0x0100000030301812 */ /* 0x000fe400078efcff */
[----:B------:R-:W-:Y:S01]  /*1745c0*/  LOP3.LUT P1, RZ, R52, 0x8000, RZ, 0xc0, !PT ;  /* 0x0000800034ff7812 */ /* 0x000fe2000782c0ff */
[----:B--2---:R0:W-:Y:S04]  /*1745d0*/  @P5 STG.E.U8 desc[UR34][R14.64], R3 ;  /* 0x000000030e005986 */ /* 0x0041e8000c101122 */
[----:B0-----:R-:W2:Y:S01]  /*1745e0*/  LDL.LU.64 R14, [R1+0x1de0] ;  /* 0x001de000010e7983 */ /* 0x001ea20000300a00 */
[----:B------:R-:W-:-:S05]  /*1745f0*/  PRMT R3, R54, 0x7773, RZ ;  /* 0x0000777336037816 */ /* 0x000fca00000000ff */
[----:B---3--:R0:W-:Y:S04]  /*174600*/  @P6 STG.E.U8 desc[UR34][R10.64], R3 ;  /* 0x000000030a006986 */ /* 0x0081e8000c101122 */
[----:B0-----:R-:W3:Y:S04]  /*174610*/  LDL.LU.64 R10, [R1+0x1de8] ;  /* 0x001de800010a7983 */ /* 0x001ee80000300a00 */
[----:B------:R-:W3:Y:S04]  /*174620*/  LDL.LU.64 R60, [R1+0x1df0] ;  /* 0x001df000013c7983 */ /* 0x000ee80000300a00 */
[----:B------:R-:W3:Y:S04]  /*174630*/  LDL.LU R21, [R1+0x14] ;  /* 0x0000140001157983 */ /* 0x000ee80000300800 */
[----:B------:R-:W3:Y:S04]  /*174640*/  LDL.LU.64 R30, [R1+0x1df8] ;  /* 0x001df800011e7983 */ /* 0x000ee80000300a00 */
[----:B------:R-:W3:Y:S04]  /*174650*/  LDL.LU.64 R26, [R1+0x1e00] ;  /* 0x001e0000011a7983 */ /* 0x000ee80000300a00 */
[----:B------:R-:W3:Y:S01]  /*174660*/  LDL.LU.64 R24, [R1+0x1e08] ;  /* 0x001e080001187983 */ /* 0x000ee20000300a00 */
[----:B----4-:R-:W-:-:S03]  /*174670*/  PRMT R3, R55, 0x7770, RZ ;  /* 0x0000777037037816 */ /* 0x010fc600000000ff */
[----:B------:R-:W4:Y:S04]  /*174680*/  LDL.LU.64 R22, [R1+0x1e18] ;  /* 0x001e180001167983 */ /* 0x000f280000300a00 */
[----:B------:R0:W-:Y:S04]  /*174690*/  @P0 STG.E.U8 desc[UR34][R16.64], R3 ;  /* 0x0000000310000986 */ /* 0x0001e8000c101122 */
[----:B------:R-:W4:Y:S01]  /*1746a0*/  LDL.LU.64 R18, [R1+0x1e10] ;  /* 0x001e100001127983 */ /* 0x000f220000300a00 */
[----:B0-----:R-:W-:-:S03]  /*1746b0*/  PRMT R3, R55, 0x7771, RZ ;  /* 0x0000777137037816 */ /* 0x001fc600000000ff */
[----:B------:R-:W4:Y:S04]  /*1746c0*/  LDL.LU.64 R16, [R1+0x1e20] ;  /* 0x001e200001107983 */ /* 0x000f280000300a00 */
[----:B------:R0:W-:Y:S01]  /*1746d0*/  @P1 STG.E.U8 desc[UR34][R6.64], R3 ;  /* 0x0000000306001986 */ /* 0x0001e2000c101122 */
[----:B------:R-:W-:Y:S02]  /*1746e0*/  LOP3.LUT P1, RZ, R48, 0x1000000, RZ, 0xc0, !PT ;  /* 0x0100000030ff7812 */ /* 0x000fe4000782c0ff */
[C---:B0-----:R-:W-:Y:S01]  /*1746f0*/  PRMT R3, R55.reuse, 0x7772, RZ ;  /* 0x0000777237037816 */ /* 0x041fe200000000ff */
[----:B------:R-:W4:Y:S10]  /*174700*/  LDL.LU.64 R6, [R1+0x1e30] ;  /* 0x001e300001067983 */ /* 0x000f340000300a00 */
[----:B------:R0:W-:Y:S04]  /*174710*/  @P1 STG.E.U8 desc[UR34][R58.64], R3 ;  /* 0x000000033a001986 */ /* 0x0001e8000c101122 */
[----:B0-----:R-:W4:Y:S01]  /*174720*/  LDL.LU.64 R58, [R1+0x1e28] ;  /* 0x001e2800013a7983 */ /* 0x001f220000300a00 */
[----:B------:R-:W-:-:S03]  /*174730*/  PRMT R3, R55, 0x7773, RZ ;  /* 0x0000777337037816 */ /* 0x000fc600000000ff */
[----:B------:R-:W4:Y:S01]  /*174740*/  LDL.LU.64 R54, [R1+0x1e38] ;  /* 0x001e380001367983 */ /* 0x000f220000300a00 */
[----:B------:R-:W-:-:S13]  /*174750*/  LOP3.LUT P1, RZ, R48, 0x800000, RZ, 0xc0, !PT ;  /* 0x0080000030ff7812 */ /* 0x000fda000782c0ff */
[----:B------:R0:W-:Y:S01]  /*174760*/  @P1 STG.E.U8 desc[UR34][R56.64], R3 ;  /* 0x0000000338001986 */ /* 0x0001e2000c101122 */
[----:B------:R-:W-:Y:S02]  /*174770*/  LOP3.LUT P1, RZ, R48, 0x400000, RZ, 0xc0, !PT ;  /* 0x0040000030ff7812 */ /* 0x000fe4000782c0ff */
[----:B0-----:R-:W-:Y:S01]  /*174780*/  PRMT R3, R20, 0x7770, RZ ;  /* 0x0000777014037816 */ /* 0x001fe200000000ff */
[----:B------:R-:W4:Y:S01]  /*174790*/  LDL.LU.64 R56, [R1+0x1e40] ;  /* 0x001e400001387983 */ /* 0x000f220000300a00 */
[C---:B------:R-:W-:Y:S02]  /*1747a0*/  LOP3.LUT P2, RZ, R52.reuse, 0x2000000, RZ, 0xc0, !PT ;  /* 0x0200000034ff7812 */ /* 0x040fe4000784c0ff */
[C---:B------:R-:W-:Y:S02]  /*1747b0*/  LOP3.LUT P3, RZ, R52.reuse, 0x4000000, RZ, 0xc0, !PT ;  /* 0x0400000034ff7812 */ /* 0x040fe4000786c0ff */
[C---:B------:R-:W-:Y:S02]  /*1747c0*/  LOP3.LUT P4, RZ, R52.reuse, 0x8000000, RZ, 0xc0, !PT ;  /* 0x0800000034ff7812 */ /* 0x040fe4000788c0ff */
[----:B------:R-:W-:-:S02]  /*1747d0*/  LOP3.LUT P5, RZ, R52, 0x10000000, RZ, 0xc0, !PT ;  /* 0x1000000034ff7812 */ /* 0x000fc400078ac0ff */
[----:B------:R-:W-:Y:S01]  /*1747e0*/  LOP3.LUT P6, RZ, R52, 0x20000000, RZ, 0xc0, !PT ;  /* 0x2000000034ff7812 */ /* 0x000fe200078cc0ff */
[----:B--2---:R0:W-:Y:S01]  /*1747f0*/  @P1 STG.E.U8 desc[UR34][R14.64], R3 ;  /* 0x000000030e001986 */ /* 0x0041e2000c101122 */
[----:B------:R-:W-:Y:S02]  /*174800*/  LOP3.LUT P1, RZ, R48, 0x200000, RZ, 0xc0, !PT ;  /* 0x0020000030ff7812 */ /* 0x000fe4000782c0ff */
[----:B0-----:R-:W-:Y:S01]  /*174810*/  PRMT R3, R20, 0x7771, RZ ;  /* 0x0000777114037816 */ /* 0x001fe200000000ff */
[----:B------:R-:W2:Y:S10]  /*174820*/  LDL.LU.64 R14, [R1+0x80a8] ;  /* 0x0080a800010e7983 */ /* 0x000eb40000300a00 */
[----:B---3--:R0:W-:Y:S01]  /*174830*/  @P1 STG.E.U8 desc[UR34][R10.64], R3 ;  /* 0x000000030a001986 */ /* 0x0081e2000c101122 */
        /* <DEDUP_REMOVED lines=25> */
[----:B------:R-:W4:Y:S04]  /*1749d0*/  LDL.LU R53, [R1+0x8098] ;  /* 0x0080980001357983 */ /* 0x000f280000300800 */
[----:B------:R-:W2:Y:S04]  /*1749e0*/  LDL.LU.64 R6, [R1+0x1e48] ;  /* 0x001e480001067983 */ /* 0x000ea80000300a00 */
[----:B------:R0:W-:Y:S04]  /*1749f0*/  @P6 STG.E.U8 desc[UR34][R54.64], R3 ;  /* 0x0000000336006986 */ /* 0x0001e8000c101122 */
[----:B0-----:R-:W3:Y:S04]  /*174a00*/  LDL.LU.64 R54, [R1+0x1e50] ;  /* 0x001e500001367983 */ /* 0x001ee80000300a00 */
[----:B------:R-:W3:Y:S04]  /*174a10*/  LDL.LU.64 R18, [R1+0x1e58] ;  /* 0x001e580001127983 */ /* 0x000ee80000300a00 */
[----:B------:R-:W3:Y:S01]  /*174a20*/  LDL.LU.64 R16, [R1+0x1e60] ;  /* 0x001e600001107983 */ /* 0x000ee20000300a00 */
[----:B------:R-:W-:-:S03]  /*174a30*/  LOP3.LUT P0, RZ, R52, 0x40000000, RZ, 0xc0, !PT ;  /* 0x4000000034ff7812 */ /* 0x000fc6000780c0ff */
[----:B------:R-:W3:Y:S01]  /*174a40*/  LDL.LU.64 R58, [R1+0x1e68] ;  /* 0x001e6800013a7983 */ /* 0x000ee20000300a00 */
[----:B------:R-:W-:Y:S02]  /*174a50*/  PRMT R3, R5, 0x7770, RZ ;  /* 0x0000777005037816 */ /* 0x000fe400000000ff */
[----:B------:R-:W-:-:S07]  /*174a60*/  LOP3.LUT P5, RZ, R52, 0x80000000, RZ, 0xc0, !PT ;  /* 0x8000000034ff7812 */ /* 0x000fce00078ac0ff */
[----:B------:R0:W-:Y:S04]  /*174a70*/  @P0 STG.E.U8 desc[UR34][R56.64], R3 ;  /* 0x0000000338000986 */ /* 0x0001e8000c101122 */
[----:B0-----:R-:W3:Y:S01]  /*174a80*/  LDL.LU.64 R56, [R1+0x1e70] ;  /* 0x001e700001387983 */ /* 0x001ee20000300a00 */
[----:B------:R-:W-:Y:S02]  /*174a90*/  PRMT R3, R5, 0x7771, RZ ;  /* 0x0000777105037816 */ /* 0x000fe400000000ff */
[----:B------:R-:W-:-:S03]  /*174aa0*/  LOP3.LUT R48, R48, 0xffffff7f, RZ, 0xc0, !PT ;  /* 0xffffff7f30307812 */ /* 0x000fc600078ec0ff */
[----:B--2---:R0:W-:Y:S04]  /*174ab0*/  @P5 STG.E.U8 desc[UR34][R6.64], R3 ;  /* 0x0000000306005986 */ /* 0x0041e8000c101122 */
[----:B0-----:R-:W2:Y:S01]  /*174ac0*/  LDL.LU.64 R6, [R1+0x1e78] ;  /* 0x001e780001067983 */ /* 0x001ea20000300a00 */
[----:B----4-:R-:W-:Y:S02]  /*174ad0*/  LOP3.LUT P6, RZ, R53, 0x1, RZ, 0xc0, !PT ;  /* 0x0000000135ff7812 */ /* 0x010fe400078cc0ff */
[----:B------:R-:W-:-:S11]  /*174ae0*/  PRMT R3, R5, 0x7772, RZ ;  /* 0x0000777205037816 */ /* 0x000fd600000000ff */
[----:B---3--:R0:W-:Y:S04]  /*174af0*/  @P6 STG.E.U8 desc[UR34][R54.64], R3 ;  /* 0x0000000336006986 */ /* 0x0081e8000c101122 */
[----:B0-----:R-:W3:Y:S01]  /*174b00*/  LDL.LU.64 R54, [R1+0x1e80] ;  /* 0x001e800001367983 */ /* 0x001ee20000300a00 */
[----:B------:R-:W-:-:S13]  /*174b10*/  LOP3.LUT P1, RZ, R53, 0x800, RZ, 0xc0, !PT ;  /* 0x0000080035ff7812 */ /* 0x000fda000782c0ff */
        /* <DEDUP_REMOVED lines=27> */
[----:B------:R-:W-:Y:S02]  /*174cd0*/  PRMT R5, R5, 0x7773, RZ ;  /* 0x0000777305057816 */ /* 0x000fe400000000ff */
[----:B------:R-:W-:-:S03]  /*174ce0*/  PRMT R3, R9, 0x7770, RZ ;  /* 0x0000777009037816 */ /* 0x000fc600000000ff */
[----:B------:R0:W-:Y:S06]  /*174cf0*/  @P0 STG.E.U8 desc[UR34][R18.64], R5 ;  /* 0x0000000512000986 */ /* 0x0001ec000c101122 */
[----:B------:R1:W-:Y:S01]  /*174d00*/  @P1 STG.E.U8 desc[UR34][R16.64], R3 ;  /* 0x0000000310001986 */ /* 0x0003e2000c101122 */
[----:B------:R-:W-:-:S03]  /*174d10*/  LOP3.LUT P1, RZ, R48, 0x8000, RZ, 0xc0, !PT ;  /* 0x0000800030ff7812 */ /* 0x000fc6000782c0ff */
[----:B0-----:R-:W4:Y:S04]  /*174d20*/  LDL.LU.64 R4, [R1+0x1e98] ;  /* 0x001e980001047983 */ /* 0x001f280000300a00 */
[----:B------:R-:W4:Y:S01]  /*174d30*/  LDL.LU.64 R60, [R1+0x1e90] ;  /* 0x001e9000013c7983 */ /* 0x000f220000300a00 */
[----:B-1----:R-:W-:-:S03]  /*174d40*/  PRMT R3, R9, 0x7771, RZ ;  /* 0x0000777109037816 */ /* 0x002fc600000000ff */
[----:B------:R-:W4:Y:S04]  /*174d50*/  LDL.LU R23, [R1+0x48] ;  /* 0x0000480001177983 */ /* 0x000f280000300800 */
[----:B------:R0:W-:Y:S01]  /*174d60*/  @P1 STG.E.U8 desc[UR34][R58.64], R3 ;  /* 0x000000033a001986 */ /* 0x0001e2000c101122 */
[----:B------:R-:W-:-:S03]  /*174d70*/  LOP3.LUT P1, RZ, R48, 0x4000, RZ, 0xc0, !PT ;  /* 0x0000400030ff7812 */ /* 0x000fc6000782c0ff */
[----:B------:R-:W4:Y:S04]  /*174d80*/  LDL.LU.64 R30, [R1+0x1ea0] ;  /* 0x001ea000011e7983 */ /* 0x000f280000300a00 */
[----:B------:R-:W4:Y:S01]  /*174d90*/  LDL.LU.64 R26, [R1+0x1eb0] ;  /* 0x001eb000011a7983 */ /* 0x000f220000300a00 */
[----:B0-----:R-:W-:-:S03]  /*174da0*/  PRMT R3, R9, 0x7772, RZ ;  /* 0x0000777209037816 */ /* 0x001fc600000000ff */
[----:B------:R-:W4:Y:S04]  /*174db0*/  LDL.LU.64 R24, [R1+0x1ea8] ;  /* 0x001ea80001187983 */ /* 0x000f280000300a00 */
[----:B------:R0:W-:Y:S01]  /*174dc0*/  @P1 STG.E.U8 desc[UR34][R56.64], R3 ;  /* 0x0000000338001986 */ /* 0x0001e2000c101122 */
[----:B------:R-:W-:Y:S02]  /*174dd0*/  LOP3.LUT P1, RZ, R48, 0x2000, RZ, 0xc0, !PT ;  /* 0x0000200030ff7812 */ /* 0x000fe4000782c0ff */
[----:B------:R-:W-:Y:S01]  /*174de0*/  PRMT R9, R9, 0x7773, RZ ;  /* 0x0000777309097816 */ /* 0x000fe200000000ff */
[----:B------:R-:W4:Y:S04]  /*174df0*/  LDL.LU.64 R20, [R1+0x1eb8] ;  /* 0x001eb80001147983 */ /* 0x000f280000300a00 */
[----:B------:R-:W4:Y:S04]  /*174e00*/  LDL.LU.64 R18, [R1+0x1ec0] ;  /* 0x001ec00001127983 */ /* 0x000f280000300a00 */
[----:B------:R-:W4:Y:S04]  /*174e10*/  LDL.LU.64 R16, [R1+0x1ec8] ;  /* 0x001ec80001107983 */ /* 0x000f280000300a00 */
[----:B------:R-:W4:Y:S04]  /*174e20*/  LDL.LU.64 R58, [R1+0x1ed0] ;  /* 0x001ed000013a7983 */ /* 0x000f280000300a00 */
[----:B0-----:R-:W4:Y:S01]  /*174e30*/  LDL.LU.64 R56, [R1+0x1ed8] ;  /* 0x001ed80001387983 */ /* 0x001f220000300a00 */
[----:B------:R-:W-:-:S03]  /*174e40*/  PRMT R3, R13, 0x7770, RZ ;  /* 0x000077700d037816 */ /* 0x000fc600000000ff */
[----:B--2---:R0:W-:Y:S04]  /*174e50*/  @P1 STG.E.U8 desc[UR34][R6.64], R9 ;  /* 0x0000000906001986 */ /* 0x0041e8000c101122 */
[----:B0-----:R-:W2:Y:S04]  /*174e60*/  LDL.LU.64 R6, [R1+0x8090] ;  /* 0x0080900001067983 */ /* 0x001ea80000300a00 */
[----:B------:R-:W2:Y:S01]  /*174e70*/  LDL.LU.64 R8, [R1+0x1e88] ;  /* 0x001e880001087983 */ /* 0x000ea20000300a00 */
[----:B------:R-:W-:-:S13]  /*174e80*/  LOP3.LUT P1, RZ, R48, 0x1000, RZ, 0xc0, !PT ;  /* 0x0000100030ff7812 */ /* 0x000fda000782c0ff */
[----:B---3--:R0:W-:Y:S04]  /*174e90*/  @P1 STG.E.U8 desc[UR34][R54.64], R3 ;  /* 0x0000000336001986 */ /* 0x0081e8000c101122 */
[----:B0-----:R-:W3:Y:S01]  /*174ea0*/  LDL.LU.64 R54, [R1+0x8088] ;  /* 0x0080880001367983 */ /* 0x001ee20000300a00 */
[----:B------:R-:W-:Y:S02]  /*174eb0*/  LOP3.LUT P1, RZ, R48, 0x800, RZ, 0xc0, !PT ;  /* 0x0000080030ff7812 */ /* 0x000fe4000782c0ff */
[----:B------:R-:W-:Y:S02]  /*174ec0*/  PRMT R3, R13, 0x7771, RZ ;  /* 0x000077710d037816 */ /* 0x000fe400000000ff */
[C---:B------:R-:W-:Y:S02]  /*174ed0*/  LOP3.LUT P2, RZ, R53.reuse, 0x1000, RZ, 0xc0, !PT ;  /* 0x0000100035ff7812 */ /* 0x040fe4000784c0ff */
[----:B------:R-:W-:-:S02]  /*174ee0*/  LOP3.LUT P3, RZ, R53, 0x2000, RZ, 0xc0, !PT ;  /* 0x0000200035ff7812 */ /* 0x000fc4000786c0ff */
[C---:B------:R-:W-:Y:S02]  /*174ef0*/  LOP3.LUT P4, RZ, R53.reuse, 0x4000, RZ, 0xc0, !PT ;  /* 0x0000400035ff7812 */ /* 0x040fe4000788c0ff */
[C---:B------:R-:W-:Y:S02]  /*174f00*/  LOP3.LUT P5, RZ, R53.reuse, 0x8000, RZ, 0xc0, !PT ;  /* 0x0000800035ff7812 */ /* 0x040fe400078ac0ff */
[C---:B------:R-:W-:Y:S02]  /*174f10*/  LOP3.LUT P6, RZ, R53.reuse, 0x10000, RZ, 0xc0, !PT ;  /* 0x0001000035ff7812 */ /* 0x040fe400078cc0ff */
[----:B------:R-:W-:Y:S02]  /*174f20*/  LOP3.LUT P0, RZ, R53, 0x20000, RZ, 0xc0, !PT ;  /* 0x0002000035ff7812 */ /* 0x000fe4000780c0ff */
[----:B------:R-:W-:Y:S01]  /*174f30*/  LOP3.LUT R49, R49, 0xbfffffff, RZ, 0xc0, !PT ;  /* 0xbfffffff31317812 */ /* 0x000fe200078ec0ff */
[----:B--2---:R0:W-:Y:S01]  /*174f40*/  @P1 STG.E.U8 desc[UR34][R8.64], R3 ;  /* 0x0000000308001986 */ /* 0x0041e2000c101122 */
[----:B------:R-:W-:-:S02]  /*174f50*/  LOP3.LUT P1, RZ, R48, 0x400, RZ, 0xc0, !PT ;  /* 0x0000040030ff7812 */ /* 0x000fc4000782c0ff */
[----:B0-----:R-:W-:-:S11]  /*174f60*/  PRMT R3, R13, 0x7772, RZ ;  /* 0x000077720d037816 */ /* 0x001fd600000000ff */
[----:B----4-:R0:W-:Y:S01]  /*174f70*/  @P1 STG.E.U8 desc[UR34][R4.64], R3 ;  /* 0x0000000304001986 */ /* 0x0101e2000c101122 */
        /* <DEDUP_REMOVED lines=13> */
[----:B---3--:R-:W-:-:S05]  /*175050*/  PRMT R3, R54, 0x7770, RZ ;  /* 0x0000777036037816 */ /* 0x008fca00000000ff */
        /* <DEDUP_REMOVED lines=8> */
[----:B------:R-:W4:Y:S04]  /*1750e0*/  LDL.LU.64 R22, [R1+0x1ee8] ;  /* 0x001ee80001167983 */ /* 0x000f280000300a00 */
[----:B------:R-:W2:Y:S04]  /*1750f0*/  LDL.LU.64 R20, [R1+0x1ef0] ;  /* 0x001ef00001147983 */ /* 0x000ea80000300a00 */
[----:B------:R-:W2:Y:S04]  /*175100*/  LDL.LU R19, [R1+0x28] ;  /* 0x0000280001137983 */ /* 0x000ea80000300800 */
[----:B------:R-:W3:Y:S04]  /*175110*/  LDL.LU.64 R16, [R1+0x1ef8] ;  /* 0x001ef80001107983 */ /* 0x000ee80000300a00 */
[----:B------:R0:W-:Y:S04]  /*175120*/  @P0 STG.E.U8 desc[UR34][R56.64], R3 ;  /* 0x0000000338000986 */ /* 0x0001e8000c101122 */
[----:B------:R-:W4:Y:S04]  /*175130*/  LDL.LU.64 R58, [R1+0x1f00] ;  /* 0x001f0000013a7983 */ /* 0x000f280000300a00 */
[----:B0-----:R-:W4:Y:S04]  /*175140*/  LDL.LU.64 R56, [R1+0x1f08] ;  /* 0x001f080001387983 */ /* 0x001f280000300a00 */
[----:B------:R-:W4:Y:S01]  /*175150*/  LDL.LU R12, [R1+0x18] ;  /* 0x00001800010c7983 */ /* 0x000f220000300800 */
        /* <DEDUP_REMOVED lines=25> */
[C---:B------:R-:W-:Y:S02]  /*1752f0*/  LOP3.LUT P5, RZ, R53.reuse, 0x40000, RZ, 0xc0, !PT ;  /* 0x0004000035ff7812 */ /* 0x040fe400078ac0ff */
[C---:B------:R-:W-:Y:S02]  /*175300*/  LOP3.LUT P6, RZ, R53.reuse, 0x80000, RZ, 0xc0, !PT ;  /* 0x0008000035ff7812 */ /* 0x040fe400078cc0ff */
[----:B------:R-:W-:-:S02]  /*175310*/  LOP3.LUT P0, RZ, R53, 0x100000, RZ, 0xc0, !PT ;  /* 0x0010000035ff7812 */ /* 0x000fc4000780c0ff */
[----:B------:R-:W-:-:S03]  /*175320*/  LOP3.LUT P2, RZ, R53, 0x80000000, RZ, 0xc0, !PT ;  /* 0x8000000035ff7812 */ /* 0x000fc6000784c0ff */
[----:B------:R-:W-:Y:S02]  /*175330*/  @P1 LOP3.LUT R48, R48, 0x40, RZ, 0xfc, !PT ;  /* 0x0000004030301812 */ /* 0x000fe400078efcff */
[----:B------:R-:W-:Y:S02]  /*175340*/  LOP3.LUT P1, RZ, R53, 0x200000, RZ, 0xc0, !PT ;  /* 0x0020000035ff7812 */ /* 0x000fe4000782c0ff */
[----:B------:R-:W4:Y:S04]  /*175350*/  LDL.LU.64 R52, [R1+0x1f18] ;  /* 0x001f180001347983 */ /* 0x000f280000300a00 */
[----:B------:R-:W4:Y:S04]  /*175360*/  LDL.LU.64 R8, [R1+0x1f10] ;  /* 0x001f100001087983 */ /* 0x000f280000300a00 */
[----:B------:R-:W4:Y:S04]  /*175370*/  LDL.LU.64 R4, [R1+0x1f20] ;  /* 0x001f200001047983 */ /* 0x000f280000300a00 */
[----:B------:R-:W4:Y:S04]  /*175380*/  LDL.LU.64 R60, [R1+0x1f30] ;  /* 0x001f3000013c7983 */ /* 0x000f280000300a00 */
[----:B------:R-:W4:Y:S04]  /*175390*/  LDL.LU.64 R30, [R1+0x1f28] ;  /* 0x001f2800011e7983 */ /* 0x000f280000300a00 */
[----:B------:R-:W4:Y:S01]  /*1753a0*/  LDL.LU.64 R26, [R1+0x1f38] ;  /* 0x001f3800011a7983 */ /* 0x000f220000300a00 */
[----:B--2---:R-:W-:-:S05]  /*1753b0*/  PRMT R3, R19, 0x7770, RZ ;  /* 0x0000777013037816 */ /* 0x004fca00000000ff */
[----:B---3--:R0:W-:Y:S02]  /*1753c0*/  @P5 STG.E.U8 desc[UR34][R24.64], R3 ;  /* 0x0000000318005986 */ /* 0x0081e4000c101122 */
[C---:B0-----:R-:W-:Y:S02]  /*1753d0*/  PRMT R3, R19.reuse, 0x7771, RZ ;  /* 0x0000777113037816 */ /* 0x041fe400000000ff */
[----:B------:R-:W2:Y:S04]  /*1753e0*/  LDL.LU.64 R24, [R1+0x1f40] ;  /* 0x001f400001187983 */ /* 0x000ea80000300a00 */
[----:B----4-:R0:W-:Y:S02]  /*1753f0*/  @P6 STG.E.U8 desc[UR34][R22.64], R3 ;  /* 0x0000000316006986 */ /* 0x0101e4000c101122 */
[----:B0-----:R-:W-:-:S02]  /*175400*/  PRMT R3, R19, 0x7772, RZ ;  /* 0x0000777213037816 */ /* 0x001fc400000000ff */
[----:B------:R-:W3:Y:S04]  /*175410*/  LDL.LU.64 R22, [R1+0x1f48] ;  /* 0x001f480001167983 */ /* 0x000ee80000300a00 */
[----:B------:R0:W-:Y:S02]  /*175420*/  @P0 STG.E.U8 desc[UR34][R20.64], R3 ;  /* 0x0000000314000986 */ /* 0x0001e4000c101122 */
[----:B0-----:R-:W-:Y:S02]  /*175430*/  PRMT R3, R19, 0x7773, RZ ;  /* 0x0000777313037816 */ /* 0x001fe400000000ff */
[----:B------:R-:W4:Y:S04]  /*175440*/  LDL.LU.64 R20, [R1+0x1f50] ;  /* 0x001f500001147983 */ /* 0x000f280000300a00 */
[----:B------:R0:W-:Y:S01]  /*175450*/  @P1 STG.E.U8 desc[UR34][R16.64], R3 ;  /* 0x0000000310001986 */ /* 0x0001e2000c101122 */
[----:B------:R-:W-:-:S03]  /*175460*/  LOP3.LUT P1, RZ, R48, 0x40, RZ, 0xc0, !PT ;  /* 0x0000004030ff7812 */ /* 0x000fc6000782c0ff */
[----:B------:R-:W4:Y:S01]  /*175470*/  LDL.LU.64 R18, [R1+0x1f58] ;  /* 0x001f580001127983 */ /* 0x000f220000300a00 */
[----:B0-----:R-:W-:-:S03]  /*175480*/  PRMT R3, R12, 0x7770, RZ ;  /* 0x000077700c037816 */ /* 0x001fc600000000ff */
[----:B------:R-:W4:Y:S06]  /*175490*/  LDL.LU.64 R16, [R1+0x1f60] ;  /* 0x001f600001107983 */ /* 0x000f2c0000300a00 */
        /* <DEDUP_REMOVED lines=23> */
[----:B------:R-:W-:Y:S01]  /*175610*/  LOP3.LUT P3, RZ, R54, 0x1, RZ, 0xc0, !PT ;  /* 0x0000000136ff7812 */ /* 0x000fe2000786c0ff */
[----:B------:R-:W4:Y:S08]  /*175620*/  LDL.LU R55, [R1+0x8080] ;  /* 0x0080800001377983 */ /* 0x000f300000300800 */
[----:B------:R0:W-:Y:S01]  /*175630*/  @P1 STG.E.U8 desc[UR34][R26.64], R3 ;  /* 0x000000031a001986 */ /* 0x0001e2000c101122 */
[----:B------:R-:W-:-:S02]  /*175640*/  LOP3.LUT P1, RZ, R49, 0x40000000, RZ, 0xc0, !PT ;  /* 0x4000000031ff7812 */ /* 0x000fc4000782c0ff */
[----:B------:R-:W-:Y:S02]  /*175650*/  LOP3.LUT P4, RZ, R54, 0x2, RZ, 0xc0, !PT ;  /* 0x0000000236ff7812 */ /* 0x000fe4000788c0ff */
[----:B0-----:R-:W-:Y:S02]  /*175660*/  PRMT R3, R6, 0x7770, RZ ;  /* 0x0000777006037816 */ /* 0x001fe400000000ff */
[C---:B------:R-:W-:Y:S02]  /*175670*/  LOP3.LUT P5, RZ, R54.reuse, 0x4, RZ, 0xc0, !PT ;  /* 0x0000000436ff7812 */ /* 0x040fe400078ac0ff */
[----:B------:R-:W-:-:S05]  /*175680*/  LOP3.LUT P6, RZ, R54, 0x8, RZ, 0xc0, !PT ;  /* 0x0000000836ff7812 */ /* 0x000fca00078cc0ff */
[----:B--2---:R0:W-:Y:S02]  /*175690*/  @P1 STG.E.U8 desc[UR34][R24.64], R3 ;  /* 0x0000000318001986 */ /* 0x0041e4000c101122 */
[----:B0-----:R-:W-:-:S05]  /*1756a0*/  PRMT R3, R6, 0x7771, RZ ;  /* 0x0000777106037816 */ /* 0x001fca00000000ff */
[----:B---3--:R0:W-:Y:S02]  /*1756b0*/  @P2 STG.E.U8 desc[UR34][R22.64], R3 ;  /* 0x0000000316002986 */ /* 0x0081e4000c101122 */
[C---:B0-----:R-:W-:Y:S02]  /*1756c0*/  PRMT R3, R6.reuse, 0x7772, RZ ;  /* 0x0000777206037816 */ /* 0x041fe400000000ff */
[----:B------:R-:W2:Y:S01]  /*1756d0*/  LDL.LU.64 R22, [R1+0x1f78] ;  /* 0x001f780001167983 */ /* 0x000ea20000300a00 */
[----:B------:R-:W-:-:S03]  /*1756e0*/  PRMT R6, R6, 0x7773, RZ ;  /* 0x0000777306067816 */ /* 0x000fc600000000ff */
[----:B----4-:R0:W-:Y:S04]  /*1756f0*/  @P3 STG.E.U8 desc[UR34][R20.64], R3 ;  /* 0x0000000314003986 */ /* 0x0101e8000c101122 */
[----:B------:R-:W-:Y:S01]  /*175700*/  @P4 STG.E.U8 desc[UR34][R18.64], R6 ;  /* 0x0000000612004986 */ /* 0x000fe2000c101122 */
[----:B0-----:R-:W-:-:S05]  /*175710*/  PRMT R3, R10, 0x7770, RZ ;  /* 0x000077700a037816 */ /* 0x001fca00000000ff */
[----:B------:R0:W-:Y:S02]  /*175720*/  @P5 STG.E.U8 desc[UR34][R16.64], R3 ;  /* 0x0000000310005986 */ /* 0x0001e4000c101122 */
[----:B0-----:R-:W-:-:S05]  /*175730*/  PRMT R3, R10, 0x7771, RZ ;  /* 0x000077710a037816 */ /* 0x001fca00000000ff */
[----:B------:R0:W-:Y:S04]  /*175740*/  @P6 STG.E.U8 desc[UR34][R58.64], R3 ;  /* 0x000000033a006986 */ /* 0x0001e8000c101122 */
[----:B0-----:R-:W3:Y:S04]  /*175750*/  LDL.LU.64 R58, [R1+0x1f80] ;  /* 0x001f8000013a7983 */ /* 0x001ee80000300a00 */
[----:B------:R-:W4:Y:S04]  /*175760*/  LDL.LU.64 R20, [R1+0x1f88] ;  /* 0x001f880001147983 */ /* 0x000f280000300a00 */
[----:B------:R-:W4:Y:S01]  /*175770*/  LDL.LU.64 R18, [R1+0x1f98] ;  /* 0x001f980001127983 */ /* 0x000f220000300a00 */
[----:B------:R-:W-:-:S03]  /*175780*/  LOP3.LUT P0, RZ, R54, 0x10, RZ, 0xc0, !PT ;  /* 0x0000001036ff7812 */ /* 0x000fc6000780c0ff */
[----:B------:R-:W4:Y:S01]  /*175790*/  LDL.LU.64 R16, [R1+0x1f90] ;  /* 0x001f900001107983 */ /* 0x000f220000300a00 */
[----:B------:R-:W-:-:S09]  /*1757a0*/  PRMT R3, R10, 0x7772, RZ ;  /* 0x000077720a037816 */ /* 0x000fd200000000ff */
[----:B------:R0:W-:Y:S04]  /*1757b0*/  @P0 STG.E.U8 desc[UR34][R56.64], R3 ;  /* 0x0000000338000986 */ /* 0x0001e8000c101122 */
[----:B0-----:R-:W4:Y:S04]  /*1757c0*/  LDL.LU.64 R56, [R1+0x1fa0] ;  /* 0x001fa00001387983 */ /* 0x001f280000300a00 */
[----:B------:R-:W4:Y:S01]  /*1757d0*/  LDL.LU R60, [R1+0x4c] ;  /* 0x00004c00013c7983 */ /* 0x000f220000300800 */
[C---:B------:R-:W-:Y:S02]  /*1757e0*/  LOP3.LUT P5, RZ, R54.reuse, 0x20, RZ, 0xc0, !PT ;  /* 0x0000002036ff7812 */ /* 0x040fe400078ac0ff */
[----:B------:R-:W-:Y:S01]  /*1757f0*/  LOP3.LUT P6, RZ, R54, 0x40, RZ, 0xc0, !PT ;  /* 0x0000004036ff7812 */ /* 0x000fe200078cc0ff */
[----:B------:R-:W4:Y:S01]  /*175800*/  LDL.LU.64 R30, [R1+0x1fb0] ;  /* 0x001fb000011e7983 */ /* 0x000f220000300a00 */
[----:B------:R-:W-:-:S02]  /*175810*/  PRMT R10, R10, 0x7773, RZ ;  /* 0x000077730a0a7816 */ /* 0x000fc400000000ff */
[----:B------:R-:W-:Y:S02]  /*175820*/  PRMT R3, R14, 0x7770, RZ ;  /* 0x000077700e037816 */ /* 0x000fe400000000ff */
        /* <DEDUP_REMOVED lines=10> */
[----:B--2---:R-:W-:Y:S04]  /*1758d0*/  @P5 STG.E.U8 desc[UR34][R22.64], R10 ;  /* 0x0000000a16005986 */ /* 0x004fe8000c101122 */
[----:B---3--:R0:W-:Y:S04]  /*1758e0*/  @P6 STG.E.U8 desc[UR34][R58.64], R3 ;  /* 0x000000033a006986 */ /* 0x0081e8000c101122 */
[----:B0-----:R-:W2:Y:S01]  /*1758f0*/  LDL.LU.64 R58, [R1+0x1fa8] ;  /* 0x001fa800013a7983 */ /* 0x001ea20000300a00 */
[----:B------:R-:W-:-:S03]  /*175900*/  LOP3.LUT R49, R49, 0xfeffffff, RZ, 0xc0, !PT ;  /* 0xfeffffff31317812 */ /* 0x000fc600078ec0ff */
[----:B------:R-:W3:Y:S01]  /*175910*/  LDL.LU.64 R52, [R1+0x1fb8] ;  /* 0x001fb80001347983 */ /* 0x000ee20000300a00 */
[----:B------:R-:W-:Y:S02]  /*175920*/  @P1 LOP3.LUT R49, R49, 0x1000000, RZ, 0xfc, !PT ;  /* 0x0100000031311812 */ /* 0x000fe400078efcff */
[C---:B------:R-:W-:Y:S01]  /*175930*/  LOP3.LUT P1, RZ, R54.reuse, 0x2000, RZ, 0xc0, !PT ;  /* 0x0000200036ff7812 */ /* 0x040fe2000782c0ff */
[----:B------:R-:W3:Y:S01]  /*175940*/  LDL.LU R61, [R1+0x3c] ;  /* 0x00003c00013d7983 */ /* 0x000ee20000300800 */
[----:B------:R-:W-:Y:S02]  /*175950*/  LOP3.LUT R49, R49, 0xfdffffff, RZ, 0xc0, !PT ;  /* 0xfdffffff31317812 */ /* 0x000fe400078ec0ff */
[----:B------:R-:W-:Y:S01]  /*175960*/  LOP3.LUT P0, RZ, R54, 0x80, RZ, 0xc0, !PT ;  /* 0x0000008036ff7812 */ /* 0x000fe2000780c0ff */
[----:B------:R-:W3:Y:S01]  /*175970*/  LDL.LU.64 R12, [R1+0x1fc0] ;  /* 0x001fc000010c7983 */ /* 0x000ee20000300a00 */
[----:B------:R-:W-:-:S03]  /*175980*/  PRMT R3, R14, 0x7771, RZ ;  /* 0x000077710e037816 */ /* 0x000fc600000000ff */
[----:B------:R-:W3:Y:S04]  /*175990*/  LDL.LU.64 R8, [R1+0x1fc8] ;  /* 0x001fc80001087983 */ /* 0x000ee80000300a00 */
[----:B------:R-:W-:Y:S01]  /*1759a0*/  @P1 LOP3.LUT R49, R49, 0x2000000, RZ, 0xfc, !PT ;  /* 0x0200000031311812 */ /* 0x000fe200078efcff */
[----:B------:R-:W3:Y:S01]  /*1759b0*/  LDL.LU.64 R4, [R1+0x1fd0] ;  /* 0x001fd00001047983 */ /* 0x000ee20000300a00 */
[----:B------:R-:W-:Y:S02]  /*1759c0*/  LOP3.LUT P1, RZ, R54, 0x1000, RZ, 0xc0, !PT ;  /* 0x0000100036ff7812 */ /* 0x000fe4000782c0ff */
[----:B------:R-:W-:Y:S01]  /*1759d0*/  LOP3.LUT R49, R49, 0xfbffffff, RZ, 0xc0, !PT ;  /* 0xfbffffff31317812 */ /* 0x000fe200078ec0ff */
[----:B----4-:R0:W-:Y:S04]  /*1759e0*/  @P0 STG.E.U8 desc[UR34][R20.64], R3 ;  /* 0x0000000314000986 */ /* 0x0101e8000c101122 */
[----:B------:R-:W4:Y:S04]  /*1759f0*/  LDL.LU.64 R26, [R1+0x1fd8] ;  /* 0x001fd800011a7983 */ /* 0x000f280000300a00 */
[----:B------:R-:W4:Y:S02]  /*175a00*/  LDL.LU.64 R24, [R1+0x1fe0] ;  /* 0x001fe00001187983 */ /* 0x000f240000300a00 */
[----:B------:R-:W-:-:S02]  /*175a10*/  @P1 LOP3.LUT R49, R49, 0x4000000, RZ, 0xfc, !PT ;  /* 0x0400000031311812 */ /* 0x000fc400078efcff */
[----:B------:R-:W-:Y:S01]  /*175a20*/  LOP3.LUT P1, RZ, R54, 0x800, RZ, 0xc0, !PT ;  /* 0x0000080036ff7812 */ /* 0x000fe2000782c0ff */
[----:B------:R-:W4:Y:S01]  /*175a30*/  LDL.LU.64 R22, [R1+0x1fe8] ;  /* 0x001fe80001167983 */ /* 0x000f220000300a00 */
[----:B------:R-:W-:Y:S02]  /*175a40*/  LOP3.LUT R49, R49, 0xf7ffffff, RZ, 0xc0, !PT ;  /* 0xf7ffffff31317812 */ /* 0x000fe400078ec0ff */
[----:B0-----:R-:W-:Y:S01]  /*175a50*/  PRMT R3, R14, 0x7772, RZ ;  /* 0x000077720e037816 */ /* 0x001fe200000000ff */
        /* <DEDUP_REMOVED lines=9> */
[----:B------:R-:W-:-:S11]  /*175af0*/  PRMT R14, R14, 0x7773, RZ ;  /* 0x000077730e0e7816 */ /* 0x000fd600000000ff */
[----:B------:R0:W-:Y:S01]  /*175b00*/  @P1 STG.E.U8 desc[UR34][R18.64], R3 ;  /* 0x0000000312001986 */ /* 0x0001e2000c101122 */
[C---:B------:R-:W-:Y:S02]  /*175b10*/  LOP3.LUT P1, RZ, R49.reuse, 0x20000000, RZ, 0xc0, !PT ;  /* 0x2000000031ff7812 */ /* 0x040fe4000782c0ff */
[----:B0-----:R-:W-:Y:S01]  /*175b20*/  PRMT R3, R60, 0x7770, RZ ;  /* 0x000077703c037816 */ /* 0x001fe200000000ff */
[----:B------:R-:W4:Y:S10]  /*175b30*/  LDL.LU.64 R18, [R1+0x1ff8] ;  /* 0x001ff80001127983 */ /* 0x000f340000300a00 */
[----:B------:R0:W-:Y:S01]  /*175b40*/  @P1 STG.E.U8 desc[UR34][R16.64], R14 ;  /* 0x0000000e10001986 */ /* 0x0001e2000c101122 */
[----:B------:R-:W-:-:S03]  /*175b50*/  LOP3.LUT P1, RZ, R49, 0x10000000, RZ, 0xc0, !PT ;  /* 0x1000000031ff7812 */ /* 0x000fc6000782c0ff */
[----:B0-----:R-:W4:Y:S10]  /*175b60*/  LDL.LU.64 R16, [R1+0x2000] ;  /* 0x0020000001107983 */ /* 0x001f340000300a00 */
        /* <DEDUP_REMOVED lines=26> */
[----:B----4-:R0:W-:Y:S01]  /*175d10*/  @P1 STG.E.U8 desc[UR34][R26.64], R3 ;  /* 0x000000031a001986 */ /* 0x0101e2000c101122 */
        /* <DEDUP_REMOVED lines=8> */
[----:B------:R0:W-:Y:S02]  /*175da0*/  @P4 STG.E.U8 desc[UR34][R20.64], R3 ;  /* 0x0000000314004986 */ /* 0x0001e4000c101122 */
[----:B0-----:R-:W-:Y:S02]  /*175db0*/  PRMT R3, R55, 0x7773, RZ ;  /* 0x0000777337037816 */ /* 0x001fe400000000ff */
[----:B------:R-:W3:Y:S04]  /*175dc0*/  LDL.LU R55, [R1+0x8068] ;  /* 0x0080680001377983 */ /* 0x000ee80000300800 */
[----:B------:R-:W4:Y:S04]  /*175dd0*/  LDL.LU.64 R20, [R1+0x2018] ;  /* 0x0020180001147983 */ /* 0x000f280000300a00 */
[----:B------:R2:W-:Y:S02]  /*175de0*/  @P5 STG.E.U8 desc[UR34][R18.64], R3 ;  /* 0x0000000312005986 */ /* 0x0005e4000c101122 */
[----:B--2---:R-:W-:-:S05]  /*175df0*/  PRMT R3, R59, 0x7770, RZ ;  /* 0x000077703b037816 */ /* 0x004fca00000000ff */
[----:B------:R0:W-:Y:S04]  /*175e00*/  @P6 STG.E.U8 desc[UR34][R16.64], R3 ;  /* 0x0000000310006986 */ /* 0x0001e8000c101122 */
[----:B0-----:R-:W2:Y:S04]  /*175e10*/  LDL.LU.64 R16, [R1+0x2010] ;  /* 0x0020100001107983 */ /* 0x001ea80000300a00 */
[----:B------:R-:W2:Y:S04]  /*175e20*/  LDL.LU.64 R26, [R1+0x2020] ;  /* 0x00202000011a7983 */ /* 0x000ea80000300a00 */
[----:B------:R-:W2:Y:S01]  /*175e30*/  LDL.LU.64 R22, [R1+0x2030] ;  /* 0x0020300001167983 */ /* 0x000ea20000300a00 */
[----:B------:R-:W-:-:S03]  /*175e40*/  LOP3.LUT P0, RZ, R54, 0x800000, RZ, 0xc0, !PT ;  /* 0x0080000036ff7812 */ /* 0x000fc6000780c0ff */
[----:B------:R-:W2:Y:S01]  /*175e50*/  LDL.LU.64 R18, [R1+0x2028] ;  /* 0x0020280001127983 */ /* 0x000ea20000300a00 */
[----:B------:R-:W-:-:S09]  /*175e60*/  PRMT R3, R59, 0x7771, RZ ;  /* 0x000077713b037816 */ /* 0x000fd200000000ff */
[----:B------:R0:W-:Y:S04]  /*175e70*/  @P0 STG.E.U8 desc[UR34][R56.64], R3 ;  /* 0x0000000338000986 */ /* 0x0001e8000c101122 */
[----:B0-----:R-:W2:Y:S01]  /*175e80*/  LDL.LU.64 R56, [R1+0x2038] ;  /* 0x0020380001387983 */ /* 0x001ea20000300a00 */
[----:B------:R-:W-:-:S03]  /*175e90*/  LOP3.LUT P5, RZ, R54, 0x1000000, RZ, 0xc0, !PT ;  /* 0x0100000036ff7812 */ /* 0x000fc600078ac0ff */
[----:B------:R-:W2:Y:S01]  /*175ea0*/  LDL.LU.64 R24, [R1+0x2040] ;  /* 0x0020400001187983 */ /* 0x000ea20000300a00 */
[----:B------:R-:W-:Y:S02]  /*175eb0*/  PRMT R3, R59, 0x7772, RZ ;  /* 0x000077723b037816 */ /* 0x000fe400000000ff */
[----:B------:R-:W-:-:S07]  /*175ec0*/  LOP3.LUT P6, RZ, R54, 0x2000000, RZ, 0xc0, !PT ;  /* 0x0200000036ff7812 */ /* 0x000fce00078cc0ff */
[----:B----4-:R0:W-:Y:S04]  /*175ed0*/  @P5 STG.E.U8 desc[UR34][R20.64], R3 ;  /* 0x0000000314005986 */ /* 0x0101e8000c101122 */
[----:B0-----:R-:W4:Y:S01]  /*175ee0*/  LDL.LU.64 R20, [R1+0x2048] ;  /* 0x0020480001147983 */ /* 0x001f220000300a00 */
[----:B------:R-:W-:Y:S02]  /*175ef0*/  PRMT R3, R59, 0x7773, RZ ;  /* 0x000077733b037816 */ /* 0x000fe400000000ff */
[----:B---3--:R-:W-:Y:S02]  /*175f00*/  LOP3.LUT P1, RZ, R55, 0x10, RZ, 0xc0, !PT ;  /* 0x0000001037ff7812 */ /* 0x008fe4000782c0ff */
[----:B------:R-:W-:-:S11]  /*175f10*/  LOP3.LUT R49, R49, 0xffffefff, RZ, 0xc0, !PT ;  /* 0xffffefff31317812 */ /* 0x000fd600078ec0ff */
[----:B------:R-:W-:Y:S02]  /*175f20*/  @P1 LOP3.LUT R49, R49, 0x1000, RZ, 0xfc, !PT ;  /* 0x0000100031311812 */ /* 0x000fe400078efcff */
[----:B------:R-:W-:Y:S02]  /*175f30*/  LOP3.LUT P1, RZ, R55, 0x8, RZ, 0xc0, !PT ;  /* 0x0000000837ff7812 */ /* 0x000fe4000782c0ff */
[----:B------:R-:W-:-:S11]  /*175f40*/  LOP3.LUT R49, R49, 0xffffdfff, RZ, 0xc0, !PT ;  /* 0xffffdfff31317812 */ /* 0x000fd600078ec0ff */
[----:B------:R-:W-:Y:S02]  /*175f50*/  @P1 LOP3.LUT R49, R49, 0x2000, RZ, 0xfc, !PT ;  /* 0x0000200031311812 */ /* 0x000fe400078efcff */
[----:B------:R-:W-:Y:S01]  /*175f60*/  LOP3.LUT P1, RZ, R55, 0x4, RZ, 0xc0, !PT ;  /* 0x0000000437ff7812 */ /* 0x000fe2000782c0ff */
[----:B--2---:R0:W-:Y:S04]  /*175f70*/  @P6 STG.E.U8 desc[UR34][R16.64], R3 ;  /* 0x0000000310006986 */ /* 0x0041e8000c101122 */
[----:B0-----:R-:W2:Y:S01]  /*175f80*/  LDL.LU.64 R16, [R1+0x2050] ;  /* 0x0020500001107983 */ /* 0x001ea20000300a00 */
[----:B------:R-:W-:Y:S02]  /*175f90*/  LOP3.LUT R49, R49, 0xffffbfff, RZ, 0xc0, !PT ;  /* 0xffffbfff31317812 */ /* 0x000fe400078ec0ff */
[----:B------:R-:W-:Y:S01]  /*175fa0*/  LOP3.LUT P0, RZ, R54, 0x4000000, RZ, 0xc0, !PT ;  /* 0x0400000036ff7812 */ /* 0x000fe2000780c0ff */
[----:B------:R-:W3:Y:S04]  /*175fb0*/  LDL.LU.64 R52, [R1+0x2058] ;  /* 0x0020580001347983 */ /* 0x000ee80000300a00 */
[----:B------:R-:W-:-:S02]  /*175fc0*/  @P1 LOP3.LUT R49, R49, 0x4000, RZ, 0xfc, !PT ;  /* 0x0000400031311812 */ /* 0x000fc400078efcff */
[----:B------:R-:W-:Y:S01]  /*175fd0*/  LOP3.LUT P1, RZ, R55, 0x2, RZ, 0xc0, !PT ;  /* 0x0000000237ff7812 */ /* 0x000fe2000782c0ff */
[----:B------:R-:W3:Y:S01]  /*175fe0*/  LDL.LU.64 R12, [R1+0x2060] ;  /* 0x00206000010c7983 */ /* 0x000ee20000300a00 */
[----:B------:R-:W-:Y:S02]  /*175ff0*/  LOP3.LUT R49, R49, 0xffff7fff, RZ, 0xc0, !PT ;  /* 0xffff7fff31317812 */ /* 0x000fe400078ec0ff */
[----:B------:R-:W-:Y:S01]  /*176000*/  PRMT R3, R58, 0x7770, RZ ;  /* 0x000077703a037816 */ /* 0x000fe200000000ff */
[----:B------:R-:W3:Y:S08]  /*176010*/  LDL.LU.64 R8, [R1+0x2068] ;  /* 0x0020680001087983 */ /* 0x000ef00000300a00 */
[----:B------:R-:W-:Y:S01]  /*176020*/  @P1 LOP3.LUT R49, R49, 0x8000, RZ, 0xfc, !PT ;  /* 0x0000800031311812 */ /* 0x000fe200078efcff */
[----:B------:R0:W-:Y:S01]  /*176030*/  @P0 STG.E.U8 desc[UR34][R26.64], R3 ;  /* 0x000000031a000986 */ /* 0x0001e2000c101122 */
[----:B------:R-:W-:-:S02]  /*176040*/  LOP3.LUT P1, RZ, R55, 0x1, RZ, 0xc0, !PT ;  /* 0x0000000137ff7812 */ /* 0x000fc4000782c0ff */
[----:B------:R-:W-:Y:S01]  /*176050*/  LOP3.LUT R49, R49, 0xfffeffff, RZ, 0xc0, !PT ;  /* 0xfffeffff31317812 */ /* 0x000fe200078ec0ff */
[----:B------:R-:W3:Y:S04]  /*176060*/  LDL.LU.64 R4, [R1+0x2070] ;  /* 0x0020700001047983 */ /* 0x000ee80000300a00 */
[----:B------:R-:W3:Y:S01]  /*176070*/  LDL.LU.64 R60, [R1+0x2078] ;  /* 0x00207800013c7983 */ /* 0x000ee20000300a00 */
[----:B0-----:R-:W-:-:S03]  /*176080*/  PRMT R3, R58, 0x7771, RZ ;  /* 0x000077713a037816 */ /* 0x001fc600000000ff */
        /* <DEDUP_REMOVED lines=16> */
[C---:B------:R-:W-:Y:S02]  /*176190*/  LOP3.LUT P1, RZ, R49.reuse, 0x100000, RZ, 0xc0, !PT ;  /* 0x0010000031ff7812 */ /* 0x040fe4000782c0ff */
[----:B0-----:R-:W-:Y:S01]  /*1761a0*/  PRMT R3, R58, 0x7772, RZ ;  /* 0x000077723a037816 */ /* 0x001fe200000000ff */
[----:B------:R-:W3:Y:S10]  /*1761b0*/  LDL.LU.64 R22, [R1+0x2088] ;  /* 0x0020880001167983 */ /* 0x000ef40000300a00 */
[----:B------:R0:W-:Y:S01]  /*1761c0*/  @P1 STG.E.U8 desc[UR34][R18.64], R3 ;  /* 0x0000000312001986 */ /* 0x0001e2000c101122 */
[----:B------:R-:W-:-:S02]  /*1761d0*/  LOP3.LUT P1, RZ, R49, 0x80000, RZ, 0xc0, !PT ;  /* 0x0008000031ff7812 */ /* 0x000fc4000782c0ff */
[----:B0-----:R-:W-:Y:S01]  /*1761e0*/  PRMT R3, R58, 0x7773, RZ ;  /* 0x000077733a037816 */ /* 0x001fe200000000ff */
[----:B------:R-:W3:Y:S10]  /*1761f0*/  LDL.LU.64 R18, [R1+0x2098] ;  /* 0x0020980001127983 */ /* 0x000ef40000300a00 */
[----:B------:R0:W-:Y:S01]  /*176200*/  @P1 STG.E.U8 desc[UR34][R56.64], R3 ;  /* 0x0000000338001986 */ /* 0x0001e2000c101122 */
[----:B------:R-:W-:-:S03]  /*176210*/  LOP3.LUT P1, RZ, R49, 0x40000, RZ, 0xc0, !PT ;  /* 0x0004000031ff7812 */ /* 0x000fc6000782c0ff */
[----:B------:R-:W3:Y:S01]  /*176220*/  LDL.LU.64 R58, [R1+0x2090] ;  /* 0x00209000013a7983 */ /* 0x000ee20000300a00 */
[----:B0-----:R-:W-:-:S03]  /*176230*/  PRMT R3, R7, 0x7770, RZ ;  /* 0x0000777007037816 */ /* 0x001fc600000000ff */
[----:B------:R-:W3:Y:S06]  /*176240*/  LDL.LU.64 R56, [R1+0x20a0] ;  /* 0x0020a00001387983 */ /* 0x000eec0000300a00 */
[----:B------:R0:W-:Y:S01]  /*176250*/  @P1 STG.E.U8 desc[UR34][R24.64], R3 ;  /* 0x0000000318001986 */ /* 0x0001e2000c101122 */
[----:B------:R-:W-:Y:S02]  /*176260*/  LOP3.LUT P1, RZ, R49, 0x20000, RZ, 0xc0, !PT ;  /* 0x0002000031ff7812 */ /* 0x000fe4000782c0ff */
[----:B0-----:R-:W-:Y:S01]  /*176270*/  PRMT R3, R7, 0x7771, RZ ;  /* 0x0000777107037816 */ /* 0x001fe200000000ff */
[----:B------:R-:W3:Y:S10]  /*176280*/  LDL.LU.64 R24, [R1+0x8060] ;  /* 0x0080600001187983 */ /* 0x000ef40000300a00 */
[----:B----4-:R0:W-:Y:S01]  /*176290*/  @P1 STG.E.U8 desc[UR34][R20.64], R3 ;  /* 0x0000000314001986 */ /* 0x0101e2000c101122 */
[----:B------:R-:W-:-:S02]  /*1762a0*/  LOP3.LUT P1, RZ, R49, 0x10000, RZ, 0xc0, !PT ;  /* 0x0001000031ff7812 */ /* 0x000fc4000782c0ff */
[----:B0-----:R-:W-:Y:S01]  /*1762b0*/  PRMT R3, R7, 0x7772, RZ ;  /* 0x0000777207037816 */ /* 0x001fe200000000ff */
[----:B------:R-:W4:Y:S10]  /*1762c0*/  LDL.LU.64 R20, [R1+0x8058] ;  /* 0x0080580001147983 */ /* 0x000f340000300a00 */
[----:B--2---:R0:W-:Y:S04]  /*1762d0*/  @P1 STG.E.U8 desc[UR34][R16.64], R3 ;  /* 0x0000000310001986 */ /* 0x0041e8000c101122 */
[----:B0-----:R-:W2:Y:S01]  /*1762e0*/  LDL.LU.64 R16, [R1+0x8050] ;  /* 0x0080500001107983 */ /* 0x001ea20000300a00 */
[----:B------:R-:W-:-:S02]  /*1762f0*/  LOP3.LUT P1, RZ, R49, 0x8000, RZ, 0xc0, !PT ;  /* 0x0000800031ff7812 */ /* 0x000fc4000782c0ff */
[----:B------:R-:W-:Y:S02]  /*176300*/  PRMT R7, R7, 0x7773, RZ ;  /* 0x0000777307077816 */ /* 0x000fe400000000ff */
        /* <DEDUP_REMOVED lines=8> */
[C---:B------:R-:W-:Y:S02]  /*176390*/  LOP3.LUT P2, RZ, R55.reuse, 0x20, RZ, 0xc0, !PT ;  /* 0x0000002037ff7812 */ /* 0x040fe4000784c0ff */
[C---:B------:R-:W-:Y:S02]  /*1763a0*/  LOP3.LUT P3, RZ, R55.reuse, 0x40, RZ, 0xc0, !PT ;  /* 0x0000004037ff7812 */ /* 0x040fe4000786c0ff */
[----:B------:R-:W-:Y:S02]  /*1763b0*/  LOP3.LUT P4, RZ, R55, 0x80, RZ, 0xc0, !PT ;  /* 0x0000008037ff7812 */ /* 0x000fe4000788c0ff */
[C---:B0-----:R-:W-:Y:S02]  /*1763c0*/  PRMT R3, R11.reuse, 0x7772, RZ ;  /* 0x000077720b037816 */ /* 0x041fe400000000ff */
[----:B------:R-:W-:-:S03]  /*1763d0*/  PRMT R11, R11, 0x7773, RZ ;  /* 0x000077730b0b7816 */ /* 0x000fc600000000ff */
[----:B------:R0:W-:Y:S01]  /*1763e0*/  @P1 STG.E.U8 desc[UR34][R4.64], R3 ;  /* 0x0000000304001986 */ /* 0x0001e2000c101122 */
[----:B------:R-:W-:-:S03]  /*1763f0*/  LOP3.LUT P5, RZ, R55, 0x100, RZ, 0xc0, !PT ;  /* 0x0000010037ff7812 */ /* 0x000fc600078ac0ff */
[----:B------:R-:W-:Y:S01]  /*176400*/  @P2 STG.E.U8 desc[UR34][R60.64], R11 ;  /* 0x0000000b3c002986 */ /* 0x000fe2000c101122 */
[----:B0-----:R-:W-:-:S05]  /*176410*/  PRMT R3, R15, 0x7770, RZ ;  /* 0x000077700f037816 */ /* 0x001fca00000000ff */
[----:B------:R0:W-:Y:S01]  /*176420*/  @P3 STG.E.U8 desc[UR34][R26.64], R3 ;  /* 0x000000031a003986 */ /* 0x0001e2000c101122 */
[C---:B------:R-:W-:Y:S02]  /*176430*/  LOP3.LUT P6, RZ, R55.reuse, 0x200, RZ, 0xc0, !PT ;  /* 0x0000020037ff7812 */ /* 0x040fe400078cc0ff */
[----:B------:R-:W-:Y:S02]  /*176440*/  LOP3.LUT P0, RZ, R55, 0x400, RZ, 0xc0, !PT ;  /* 0x0000040037ff7812 */ /* 0x000fe4000780c0ff */
[C---:B0-----:R-:W-:Y:S01]  /*176450*/  PRMT R3, R15.reuse, 0x7771, RZ ;  /* 0x000077710f037816 */ /* 0x041fe200000000ff */
[----:B------:R-:W3:Y:S04]  /*176460*/  LDL.LU.64 R26, [R1+0x20b0] ;  /* 0x0020b000011a7983 */ /* 0x000ee80000300a00 */
[----:B------:R0:W-:Y:S02]  /*176470*/  @P4 STG.E.U8 desc[UR34][R22.64], R3 ;  /* 0x0000000316004986 */ /* 0x0001e4000c101122 */
[----:B0-----:R-:W-:-:S02]  /*176480*/  PRMT R3, R15, 0x7772, RZ ;  /* 0x000077720f037816 */ /* 0x001fc400000000ff */
[----:B------:R-:W-:-:S03]  /*176490*/  PRMT R15, R15, 0x7773, RZ ;  /* 0x000077730f0f7816 */ /* 0x000fc600000000ff */
[----:B------:R2:W-:Y:S04]  /*1764a0*/  @P5 STG.E.U8 desc[UR34][R18.64], R3 ;  /* 0x0000000312005986 */ /* 0x0005e8000c101122 */
[----:B------:R-:W-:Y:S01]  /*1764b0*/  @P6 STG.E.U8 desc[UR34][R58.64], R15 ;  /* 0x0000000f3a006986 */ /* 0x000fe2000c101122 */
[----:B--2---:R-:W-:-:S05]  /*1764c0*/  PRMT R3, R16, 0x7770, RZ ;  /* 0x0000777010037816 */ /* 0x004fca00000000ff */
[----:B------:R0:W-:Y:S04]  /*1764d0*/  @P0 STG.E.U8 desc[UR34][R56.64], R3 ;  /* 0x0000000338000986 */ /* 0x0001e8000c101122 */
[----:B0-----:R-:W2:Y:S04]  /*1764e0*/  LDL.LU.64 R56, [R1+0x20a8] ;  /* 0x0020a80001387983 */ /* 0x001ea80000300a00 */
[----:B------:R-:W4:Y:S04]  /*1764f0*/  LDL.LU.64 R60, [R1+0x20b8] ;  /* 0x0020b800013c7983 */ /* 0x000f280000300a00 */
[----:B------:R-:W4:Y:S04]  /*176500*/  LDL.LU.64 R22, [R1+0x20c0] ;  /* 0x0020c00001167983 */ /* 0x000f280000300a00 */
[----:B------:R-:W4:Y:S04]  /*176510*/  LDL.LU.64 R18, [R1+0x20c8] ;  /* 0x0020c80001127983 */ /* 0x000f280000300a00 */
[----:B------:R-:W4:Y:S01]  /*176520*/  LDL.LU.64 R58, [R1+0x20d0] ;  /* 0x0020d000013a7983 */ /* 0x000f220000300a00 */
[----:B------:R-:W-:-:S02]  /*176530*/  LOP3.LUT P1, RZ, R55, 0x800000, RZ, 0xc0, !PT ;  /* 0x0080000037ff7812 */ /* 0x000fc4000782c0ff */
[----:B------:R-:W-:Y:S02]  /*176540*/  LOP3.LUT P5, RZ, R55, 0x800, RZ, 0xc0, !PT ;  /* 0x0000080037ff7812 */ /* 0x000fe400078ac0ff */
[----:B------:R-:W-:Y:S02]  /*176550*/  LOP3.LUT R49, R49, 0xfffffff7, RZ, 0xc0, !PT ;  /* 0xfffffff731317812 */ /* 0x000fe400078ec0ff */
[----:B------:R-:W-:-:S07]  /*176560*/  PRMT R3, R16, 0x7771, RZ ;  /* 0x0000777110037816 */ /* 0x000fce00000000ff */
[----:B------:R-:W-:Y:S02]  /*176570*/  @P1 LOP3.LUT R49, R49, 0x8, RZ, 0xfc, !PT ;  /* 0x0000000831311812 */ /* 0x000fe400078efcff */
[C---:B------:R-:W-:Y:S02]  /*176580*/  LOP3.LUT P1, RZ, R55.reuse, 0x400000, RZ, 0xc0, !PT ;  /* 0x0040000037ff7812 */ /* 0x040fe4000782c0ff */
[----:B------:R-:W-:Y:S02]  /*176590*/  LOP3.LUT P6, RZ, R55, 0x1000, RZ, 0xc0, !PT ;  /* 0x0000100037ff7812 */ /* 0x000fe400078cc0ff */
[----:B------:R-:W-:-:S09]  /*1765a0*/  LOP3.LUT R49, R49, 0xffffffef, RZ, 0xc0, !PT ;  /* 0xffffffef31317812 */ /* 0x000fd200078ec0ff */
[----:B------:R-:W-:Y:S02]  /*1765b0*/  @P1 LOP3.LUT R49, R49, 0x10, RZ, 0xfc, !PT ;  /* 0x0000001031311812 */ /* 0x000fe400078efcff */
[----:B------:R-:W-:Y:S02]  /*1765c0*/  LOP3.LUT P1, RZ, R55, 0x200000, RZ, 0xc0, !PT ;  /* 0x0020000037ff7812 */ /* 0x000fe4000782c0ff */
[----:B------:R-:W-:Y:S01]  /*1765d0*/  LOP3.LUT R49, R49, 0xffffffdf, RZ, 0xc0, !PT ;  /* 0xffffffdf31317812 */ /* 0x000fe200078ec0ff */
[----:B---3--:R0:W-:Y:S04]  /*1765e0*/  @P5 STG.E.U8 desc[UR34][R26.64], R3 ;  /* 0x000000031a005986 */ /* 0x0081e8000c101122 */
[----:B0-----:R-:W3:Y:S01]  /*1765f0*/  LDL.LU.64 R26, [R1+0x20d8] ;  /* 0x0020d800011a7983 */ /* 0x001ee20000300a00 */
[----:B------:R-:W-:-:S05]  /*176600*/  PRMT R3, R16, 0x7772, RZ ;  /* 0x0000777210037816 */ /* 0x000fca00000000ff */
        /* <DEDUP_REMOVED lines=21> */
[----:B------:R-:W-:Y:S01]  /*176760*/  PRMT R16, R16, 0x7773, RZ ;  /* 0x0000777310107816 */ /* 0x000fe200000000ff */
[----:B--2---:R0:W-:Y:S04]  /*176770*/  @P6 STG.E.U8 desc[UR34][R56.64], R3 ;  /* 0x0000000338006986 */ /* 0x0041e8000c101122 */
[----:B0-----:R-:W2:Y:S04]  /*176780*/  LDL.LU.64 R56, [R1+0x20e0] ;  /* 0x0020e00001387983 */ /* 0x001ea80000300a00 */
[----:B------:R-:W2:Y:S04]  /*176790*/  LDL.LU.64 R14, [R1+0x20e8] ;  /* 0x0020e800010e7983 */ /* 0x000ea80000300a00 */
[----:B------:R-:W2:Y:S04]  /*1767a0*/  LDL.LU.64 R10, [R1+0x20f0] ;  /* 0x0020f000010a7983 */ /* 0x000ea80000300a00 */
[----:B------:R-:W2:Y:S04]  /*1767b0*/  LDL.LU.64 R6, [R1+0x20f8] ;  /* 0x0020f80001067983 */ /* 0x000ea80000300a00 */
[----:B------:R-:W2:Y:S01]  /*1767c0*/  LDL.LU.64 R52, [R1+0x2100] ;  /* 0x0021000001347983 */ /* 0x000ea20000300a00 */
[----:B----4-:R-:W-:-:S03]  /*1767d0*/  PRMT R3, R20, 0x7770, RZ ;  /* 0x0000777014037816 */ /* 0x010fc600000000ff */
[----:B------:R-:W-:Y:S04]  /*1767e0*/  @P0 STG.E.U8 desc[UR34][R60.64], R16 ;  /* 0x000000103c000986 */ /* 0x000fe8000c101122 */
[----:B------:R-:W4:Y:S04]  /*1767f0*/  LDL.LU.64 R12, [R1+0x2108] ;  /* 0x00210800010c7983 */ /* 0x000f280000300a00 */
[----:B------:R0:W-:Y:S01]  /*176800*/  @P1 STG.E.U8 desc[UR34][R22.64], R3 ;  /* 0x0000000316001986 */ /* 0x0001e2000c101122 */
[----:B------:R-:W-:-:S03]  /*176810*/  LOP3.LUT P1, RZ, R49, 0x800, RZ, 0xc0, !PT ;  /* 0x0000080031ff7812 */ /* 0x000fc6000782c0ff */
[----:B------:R-:W4:Y:S04]  /*176820*/  LDL.LU.64 R8, [R1+0x2118] ;  /* 0x0021180001087983 */ /* 0x000f280000300a00 */
[----:B------:R-:W4:Y:S01]  /*176830*/  LDL.LU.64 R4, [R1+0x2110] ;  /* 0x0021100001047983 */ /* 0x000f220000300a00 */
[----:B0-----:R-:W-:-:S03]  /*176840*/  PRMT R3, R20, 0x7771, RZ ;  /* 0x0000777114037816 */ /* 0x001fc600000000ff */
        /* <DEDUP_REMOVED lines=9> */
[----:B------:R-:W-:Y:S02]  /*1768e0*/  PRMT R20, R20, 0x7773, RZ ;  /* 0x0000777314147816 */ /* 0x000fe400000000ff */
[----:B------:R-:W-:-:S09]  /*1768f0*/  PRMT R3, R24, 0x7770, RZ ;  /* 0x0000777018037816 */ /* 0x000fd200000000ff */
[----:B---3--:R0:W-:Y:S01]  /*176900*/  @P1 STG.E.U8 desc[UR34][R26.64], R20 ;  /* 0x000000141a001986 */ /* 0x0081e2000c101122 */
[----:B------:R-:W-:-:S03]  /*176910*/  LOP3.LUT P1, RZ, R49, 0x100, RZ, 0xc0, !PT ;  /* 0x0000010031ff7812 */ /* 0x000fc6000782c0ff */
[----:B0-----:R-:W3:Y:S01]  /*176920*/  LDL.LU.64 R26, [R1+0x8048] ;  /* 0x00804800011a7983 */ /* 0x001ee20000300a00 */
[C---:B------:R-:W-:Y:S02]  /*176930*/  LOP3.LUT P2, RZ, R55.reuse, 0x1000000, RZ, 0xc0, !PT ;  /* 0x0100000037ff7812 */ /* 0x040fe4000784c0ff */
[C---:B------:R-:W-:Y:S02]  /*176940*/  LOP3.LUT P3, RZ, R55.reuse, 0x2000000, RZ, 0xc0, !PT ;  /* 0x0200000037ff7812 */ /* 0x040fe4000786c0ff */
[C---:B------:R-:W-:Y:S02]  /*176950*/  LOP3.LUT P4, RZ, R55.reuse, 0x4000000, RZ, 0xc0, !PT ;  /* 0x0400000037ff7812 */ /* 0x040fe4000788c0ff */
[C---:B------:R-:W-:Y:S02]  /*176960*/  LOP3.LUT P5, RZ, R55.reuse, 0x8000000, RZ, 0xc0, !PT ;  /* 0x0800000037ff7812 */ /* 0x040fe400078ac0ff */
[C---:B------:R-:W-:Y:S02]  /*176970*/  LOP3.LUT P6, RZ, R55.reuse, 0x10000000, RZ, 0xc0, !PT ;  /* 0x1000000037ff7812 */ /* 0x040fe400078cc0ff */
[----:B------:R-:W-:Y:S01]  /*176980*/  LOP3.LUT P0, RZ, R55, 0x20000000, RZ, 0xc0, !PT ;  /* 0x2000000037ff7812 */ /* 0x000fe2000780c0ff */
[----:B--2---:R0:W-:Y:S04]  /*176990*/  @P1 STG.E.U8 desc[UR34][R56.64], R3 ;  /* 0x0000000338001986 */ /* 0x0041e8000c101122 */
[----:B0-----:R-:W2:Y:S01]  /*1769a0*/  LDL.LU.64 R56, [R1+0x8040] ;  /* 0x0080400001387983 */ /* 0x001ea20000300a00 */
[----:B------:R-:W-:-:S02]  /*1769b0*/  LOP3.LUT P1, RZ, R49, 0x80, RZ, 0xc0, !PT ;  /* 0x0000008031ff7812 */ /* 0x000fc4000782c0ff */
[----:B------:R-:W-:-:S11]  /*1769c0*/  PRMT R3, R24, 0x7771, RZ ;  /* 0x0000777118037816 */ /* 0x000fd600000000ff */
[----:B------:R0:W-:Y:S01]  /*1769d0*/  @P1 STG.E.U8 desc[UR34][R14.64], R3 ;  /* 0x000000030e001986 */ /* 0x0001e2000c101122 */
        /* <DEDUP_REMOVED lines=11> */
[----:B----4-:R0:W-:Y:S02]  /*176a90*/  @P1 STG.E.U8 desc[UR34][R12.64], R3 ;  /* 0x000000030c001986 */ /* 0x0101e4000c101122 */
[C---:B0-----:R-:W-:Y:S02]  /*176aa0*/  PRMT R3, R28.reuse, 0x7772, RZ ;  /* 0x000077721c037816 */ /* 0x041fe400000000ff */
[----:B------:R-:W-:-:S03]  /*176ab0*/  PRMT R28, R28, 0x7773, RZ ;  /* 0x000077731c1c7816 */ /* 0x000fc600000000ff */
[----:B------:R0:W-:Y:S04]  /*176ac0*/  @P2 STG.E.U8 desc[UR34][R8.64], R3 ;  /* 0x0000000308002986 */ /* 0x0001e8000c101122 */
[----:B------:R-:W-:Y:S01]  /*176ad0*/  @P3 STG.E.U8 desc[UR34][R4.64], R28 ;  /* 0x0000001c04003986 */ /* 0x000fe2000c101122 */
[----:B0-----:R-:W-:-:S05]  /*176ae0*/  PRMT R3, R32, 0x7770, RZ ;  /* 0x0000777020037816 */ /* 0x001fca00000000ff */
[----:B------:R0:W-:Y:S02]  /*176af0*/  @P4 STG.E.U8 desc[UR34][R60.64], R3 ;  /* 0x000000033c004986 */ /* 0x0001e4000c101122 */
[----:B0-----:R-:W-:-:S05]  /*176b00*/  PRMT R3, R32, 0x7771, RZ ;  /* 0x0000777120037816 */ /* 0x001fca00000000ff */
[----:B------:R0:W-:Y:S02]  /*176b10*/  @P5 STG.E.U8 desc[UR34][R22.64], R3 ;  /* 0x0000000316005986 */ /* 0x0001e4000c101122 */
[C---:B0-----:R-:W-:Y:S02]  /*176b20*/  PRMT R3, R32.reuse, 0x7772, RZ ;  /* 0x0000777220037816 */ /* 0x041fe400000000ff */
[----:B------:R-:W-:-:S03]  /*176b30*/  PRMT R32, R32, 0x7773, RZ ;  /* 0x0000777320207816 */ /* 0x000fc600000000ff */
[----:B------:R0:W-:Y:S04]  /*176b40*/  @P6 STG.E.U8 desc[UR34][R18.64], R3 ;  /* 0x0000000312006986 */ /* 0x0001e8000c101122 */
[----:B------:R1:W-:Y:S04]  /*176b50*/  @P0 STG.E.U8 desc[UR34][R58.64], R32 ;  /* 0x000000203a000986 */ /* 0x0003e8000c101122 */
[----:B0-----:R-:W4:Y:S04]  /*176b60*/  LDL.LU.64 R18, [R1+0x2140] ;  /* 0x0021400001127983 */ /* 0x001f280000300a00 */
[----:B-1----:R-:W3:Y:S04]  /*176b70*/  LDL.LU.64 R58, [R1+0x2148] ;  /* 0x00214800013a7983 */ /* 0x002ee80000300a00 */
[----:B------:R-:W3:Y:S04]  /*176b80*/  LDL.LU.64 R12, [R1+0x2150] ;  /* 0x00215000010c7983 */ /* 0x000ee80000300a00 */
[----:B------:R-:W3:Y:S04]  /*176b90*/  LDL.LU.64 R8, [R1+0x2158] ;  /* 0x0021580001087983 */ /* 0x000ee80000300a00 */
[----:B------:R-:W3:Y:S04]  /*176ba0*/  LDL.LU.64 R4, [R1+0x2160] ;  /* 0x0021600001047983 */ /* 0x000ee80000300a00 */
[----:B------:R-:W3:Y:S01]  /*176bb0*/  LDL.LU.64 R60, [R1+0x2168] ;  /* 0x00216800013c7983 */ /* 0x000ee20000300a00 */
[----:B------:R-:W-:-:S02]  /*176bc0*/  LOP3.LUT R50, R50, 0xfbffffff, RZ, 0xc0, !PT ;  /* 0xfbffffff32327812 */ /* 0x000fc400078ec0ff */
[----:B------:R-:W-:Y:S01]  /*176bd0*/  LOP3.LUT R49, R49, 0xfffffffe, RZ, 0xc0, !PT ;  /* 0xfffffffe31317812 */ /* 0x000fe200078ec0ff */
[----:B------:R-:W3:Y:S01]  /*176be0*/  LDL.LU.64 R22, [R1+0x2170] ;  /* 0x0021700001167983 */ /* 0x000ee20000300a00 */
[----:B------:R-:W-:Y:S02]  /*176bf0*/  LOP3.LUT P5, RZ, R55, 0x40000000, RZ, 0xc0, !PT ;  /* 0x4000000037ff7812 */ /* 0x000fe400078ac0ff */
        /* <DEDUP_REMOVED lines=18> */
[----:B------:R-:W-:Y:S02]  /*176d20*/  @P1 LOP3.LUT R49, R49, 0x1, RZ, 0xfc, !PT ;  /* 0x0000000131311812 */ /* 0x000fe400078efcff */
[----:B------:R-:W-:Y:S02]  /*176d30*/  LOP3.LUT P1, RZ, R56, 0x8, RZ, 0xc0, !PT ;  /* 0x0000000838ff7812 */ /* 0x000fe4000782c0ff */
[----:B------:R-:W-:Y:S02]  /*176d40*/  LOP3.LUT R49, R49, 0xfffffffd, RZ, 0xc0, !PT ;  /* 0xfffffffd31317812 */ /* 0x000fe400078ec0ff */
[----:B------:R-:W-:-:S09]  /*176d50*/  LOP3.LUT P6, RZ, R55, 0x80000000, RZ, 0xc0, !PT ;  /* 0x8000000037ff7812 */ /* 0x000fd200078cc0ff */
[----:B------:R-:W-:Y:S02]  /*176d60*/  @P1 LOP3.LUT R49, R49, 0x2, RZ, 0xfc, !PT ;  /* 0x0000000231311812 */ /* 0x000fe400078efcff */
[----:B------:R-:W-:Y:S02]  /*176d70*/  LOP3.LUT P1, RZ, R56, 0x4, RZ, 0xc0, !PT ;  /* 0x0000000438ff7812 */ /* 0x000fe4000782c0ff */
[----:B------:R-:W-:Y:S02]  /*176d80*/  LOP3.LUT R49, R49, 0xfffffffb, RZ, 0xc0, !PT ;  /* 0xfffffffb31317812 */ /* 0x000fe400078ec0ff */
[----:B------:R-:W-:Y:S02]  /*176d90*/  PRMT R3, R36, 0x7770, RZ ;  /* 0x0000777024037816 */ /* 0x000fe400000000ff */
[----:B------:R-:W-:-:S07]  /*176da0*/  LOP3.LUT P0, RZ, R56, 0x1, RZ, 0xc0, !PT ;  /* 0x0000000138ff7812 */ /* 0x000fce000780c0ff */
[----:B------:R-:W-:Y:S02]  /*176db0*/  @P1 LOP3.LUT R49, R49, 0x4, RZ, 0xfc, !PT ;  /* 0x0000000431311812 */ /* 0x000fe400078efcff */
[----:B------:R-:W-:Y:S01]  /*176dc0*/  LOP3.LUT P1, RZ, R56, 0x2, RZ, 0xc0, !PT ;  /* 0x0000000238ff7812 */ /* 0x000fe2000782c0ff */
[----:B----4-:R0:W-:Y:S02]  /*176dd0*/  @P5 STG.E.U8 desc[UR34][R18.64], R3 ;  /* 0x0000000312005986 */ /* 0x0101e4000c101122 */
[C---:B0-----:R-:W-:Y:S02]  /*176de0*/  PRMT R3, R36.reuse, 0x7771, RZ ;  /* 0x0000777124037816 */ /* 0x041fe400000000ff */
[----:B------:R-:W2:Y:S04]  /*176df0*/  LDL.LU.64 R18, [R1+0x2178] ;  /* 0x0021780001127983 */ /* 0x000ea80000300a00 */
[----:B---3--:R0:W-:Y:S02]  /*176e00*/  @P6 STG.E.U8 desc[UR34][R58.64], R3 ;  /* 0x000000033a006986 */ /* 0x0081e4000c101122 */
[----:B0-----:R-:W-:-:S02]  /*176e10*/  PRMT R3, R36, 0x7772, RZ ;  /* 0x0000777224037816 */ /* 0x001fc400000000ff */
[----:B------:R-:W3:Y:S01]  /*176e20*/  LDL.LU.64 R58, [R1+0x2180] ;  /* 0x00218000013a7983 */ /* 0x000ee20000300a00 */
[----:B------:R-:W-:-:S03]  /*176e30*/  PRMT R36, R36, 0x7773, RZ ;  /* 0x0000777324247816 */ /* 0x000fc600000000ff */
[----:B------:R0:W-:Y:S04]  /*176e40*/  @P0 STG.E.U8 desc[UR34][R12.64], R3 ;  /* 0x000000030c000986 */ /* 0x0001e8000c101122 */
[----:B------:R-:W-:Y:S01]  /*176e50*/  @P1 STG.E.U8 desc[UR34][R8.64], R36 ;  /* 0x0000002408001986 */ /* 0x000fe2000c101122 */
[----:B------:R-:W-:-:S03]  /*176e60*/  LOP3.LUT P1, RZ, R49, 0x4, RZ, 0xc0, !PT ;  /* 0x0000000431ff7812 */ /* 0x000fc6000782c0ff */
[----:B------:R-:W4:Y:S01]  /*176e70*/  LDL.LU.64 R54, [R1+0x2198] ;  /* 0x0021980001367983 */ /* 0x000f220000300a00 */
[----:B0-----:R-:W-:-:S03]  /*176e80*/  PRMT R3, R40, 0x7770, RZ ;  /* 0x0000777028037816 */ /* 0x001fc600000000ff */
[----:B------:R-:W4:Y:S04]  /*176e90*/  LDL.LU.64 R14, [R1+0x2190] ;  /* 0x00219000010e7983 */ /* 0x000f280000300a00 */
[----:B------:R-:W4:Y:S04]  /*176ea0*/  LDL.LU.64 R10, [R1+0x21a0] ;  /* 0x0021a000010a7983 */ /* 0x000f280000300a00 */
[----:B------:R0:W-:Y:S01]  /*176eb0*/  @P1 STG.E.U8 desc[UR34][R4.64], R3 ;  /* 0x0000000304001986 */ /* 0x0001e2000c101122 */
[----:B------:R-:W-:-:S03]  /*176ec0*/  LOP3.LUT P1, RZ, R49, 0x2, RZ, 0xc0, !PT ;  /* 0x0000000231ff7812 */ /* 0x000fc6000782c0ff */
[----:B------:R-:W4:Y:S04]  /*176ed0*/  LDL.LU.64 R6, [R1+0x21b0] ;  /* 0x0021b00001067983 */ /* 0x000f280000300a00 */
[----:B------:R-:W4:Y:S01]  /*176ee0*/  LDL.LU.64 R52, [R1+0x21a8] ;  /* 0x0021a80001347983 */ /* 0x000f220000300a00 */
[----:B0-----:R-:W-:-:S03]  /*176ef0*/  PRMT R3, R40, 0x7771, RZ ;  /* 0x0000777128037816 */ /* 0x001fc600000000ff */
[----:B------:R-:W4:Y:S04]  /*176f00*/  LDL.LU.64 R12, [R1+0x21b8] ;  /* 0x0021b800010c7983 */ /* 0x000f280000300a00 */
[----:B------:R-:W4:Y:S04]  /*176f10*/  LDL.LU.64 R8, [R1+0x21c0] ;  /* 0x0021c00001087983 */ /* 0x000f280000300a00 */
[----:B------:R0:W-:Y:S01]  /*176f20*/  @P1 STG.E.U8 desc[UR34][R60.64], R3 ;  /* 0x000000033c001986 */ /* 0x0001e2000c101122 */
[----:B------:R-:W-:-:S03]  /*176f30*/  LOP3.LUT P1, RZ, R49, 0x1, RZ, 0xc0, !PT ;  /* 0x0000000131ff7812 */ /* 0x000fc6000782c0ff */
[----:B------:R-:W4:Y:S04]  /*176f40*/  LDL.LU.64 R4, [R1+0x21c8] ;  /* 0x0021c80001047983 */ /* 0x000f280000300a00 */
[----:B0-----:R-:W4:Y:S04]  /*176f50*/  LDL.LU.64 R60, [R1+0x21d0] ;  /* 0x0021d000013c7983 */ /* 0x001f280000300a00 */
[----:B------:R-:W4:Y:S01]  /*176f60*/  LDL.LU.64 R48, [R1+0x2188] ;  /* 0x0021880001307983 */ /* 0x000f220000300a00 */
[----:B------:R-:W-:-:S05]  /*176f70*/  PRMT R3, R40, 0x7772, RZ ;  /* 0x0000777228037816 */ /* 0x000fca00000000ff */
[----:B------:R0:W-:Y:S01]  /*176f80*/  @P1 STG.E.U8 desc[UR34][R22.64], R3 ;  /* 0x0000000316001986 */ /* 0x0001e2000c101122 */
[----:B------:R-:W-:Y:S02]  /*176f90*/  LOP3.LUT P1, RZ, R50, 0x80000000, RZ, 0xc0, !PT ;  /* 0x8000000032ff7812 */ /* 0x000fe4000782c0ff */
[----:B------:R-:W-:Y:S02]  /*176fa0*/  PRMT R40, R40, 0x7773, RZ ;  /* 0x0000777328287816 */ /* 0x000fe400000000ff */
[----:B0-----:R-:W-:Y:S01]  /*176fb0*/  PRMT R3, R44, 0x7770, RZ ;  /* 0x000077702c037816 */ /* 0x001fe200000000ff */
[----:B------:R-:W4:Y:S01]  /*176fc0*/  LDL.LU.64 R22, [R1+0x8038] ;  /* 0x0080380001167983 */ /* 0x000f220000300a00 */
[C---:B------:R-:W-:Y:S02]  /*176fd0*/  LOP3.LUT P2, RZ, R56.reuse, 0x800, RZ, 0xc0, !PT ;  /* 0x0000080038ff7812 */ /* 0x040fe4000784c0ff */
[C---:B------:R-:W-:Y:S02]  /*176fe0*/  LOP3.LUT P3, RZ, R56.reuse, 0x1000, RZ, 0xc0, !PT ;  /* 0x0000100038ff7812 */ /* 0x040fe4000786c0ff */
[----:B------:R-:W-:-:S02]  /*176ff0*/  LOP3.LUT P4, RZ, R56, 0x2000, RZ, 0xc0, !PT ;  /* 0x0000200038ff7812 */ /* 0x000fc4000788c0ff */
[C---:B------:R-:W-:Y:S02]  /*177000*/  LOP3.LUT P5, RZ, R56.reuse, 0x4000, RZ, 0xc0, !PT ;  /* 0x0000400038ff7812 */ /* 0x040fe400078ac0ff */
[----:B------:R-:W-:Y:S01]  /*177010*/  LOP3.LUT P6, RZ, R56, 0x8000, RZ, 0xc0, !PT ;  /* 0x0000800038ff7812 */ /* 0x000fe200078cc0ff */
[----:B--2---:R0:W-:Y:S01]  /*177020*/  @P1 STG.E.U8 desc[UR34][R18.64], R40 ;  /* 0x0000002812001986 */ /* 0x0041e2000c101122 */
[----:B------:R-:W-:-:S03]  /*177030*/  LOP3.LUT P1, RZ, R50, 0x40000000, RZ, 0xc0, !PT ;  /* 0x4000000032ff7812 */ /* 0x000fc6000782c0ff */
[----:B0-----:R-:W2:Y:S10]  /*177040*/  LDL.LU.64 R18, [R1+0x8030] ;  /* 0x0080300001127983 */ /* 0x001eb40000300a00 */
[----:B---3--:R0:W-:Y:S01]  /*177050*/  @P1 STG.E.U8 desc[UR34][R58.64], R3 ;  /* 0x000000033a001986 */ /* 0x0081e2000c101122 */
[----:B------:R-:W-:-:S02]  /*177060*/  LOP3.LUT P1, RZ, R50, 0x20000000, RZ, 0xc0, !PT ;  /* 0x2000000032ff7812 */ /* 0x000fc4000782c0ff */
[----:B0-----:R-:W-:Y:S01]  /*177070*/  PRMT R3, R44, 0x7771, RZ ;  /* 0x000077712c037816 */ /* 0x001fe200000000ff */
[----:B------:R-:W3:Y:S10]  /*177080*/  LDL.LU.64 R58, [R1+0x8028] ;  /* 0x00802800013a7983 */ /* 0x000ef40000300a00 */
[----:B----4-:R0:W-:Y:S01]  /*177090*/  @P1 STG.E.U8 desc[UR34][R48.64], R3 ;  /* 0x0000000330001986 */ /* 0x0101e2000c101122 */
[----:B------:R-:W-:-:S02]  /*1770a0*/  LOP3.LUT P1, RZ, R50, 0x10000000, RZ, 0xc0, !PT ;  /* 0x1000000032ff7812 */ /* 0x000fc4000782c0ff */
[----:B0-----:R-:W-:-:S11]  /*1770b0*/  PRMT R3, R44, 0x7772, RZ ;  /* 0x000077722c037816 */ /* 0x001fd600000000ff */
[----:B------:R0:W-:Y:S01]  /*1770c0*/  @P1 STG.E.U8 desc[UR34][R54.64], R3 ;  /* 0x0000000336001986 */ /* 0x0001e2000c101122 */
[----:B------:R-:W-:Y:S02]  /*1770d0*/  LOP3.LUT P1, RZ, R50, 0x8000000, RZ, 0xc0, !PT ;  /* 0x0800000032ff7812 */ /* 0x000fe4000782c0ff */
[----:B------:R-:W-:-:S11]  /*1770e0*/  PRMT R44, R44, 0x7773, RZ ;  /* 0x000077732c2c7816 */ /* 0x000fd600000000ff */
[----:B------:R-:W-:Y:S01]  /*1770f0*/  @P1 STG.E.U8 desc[UR34][R14.64], R44 ;  /* 0x0000002c0e001986 */ /* 0x000fe2000c101122 */
[----:B------:R-:W-:Y:S02]  /*177100*/  LOP3.LUT P1, RZ, R50, 0x4000000, RZ, 0xc0, !PT ;  /* 0x0400000032ff7812 */ /* 0x000fe4000782c0ff */
[----:B0-----:R-:W-:-:S11]  /*177110*/  PRMT R3, R17, 0x7770, RZ ;  /* 0x0000777011037816 */ /* 0x001fd600000000ff */
[----:B------:R0:W-:Y:S02]  /*177120*/  @P1 STG.E.U8 desc[UR34][R10.64], R3 ;  /* 0x000000030a001986 */ /* 0x0001e4000c101122 */
[----:B0-----:R-:W-:-:S05]  /*177130*/  PRMT R3, R17, 0x7771, RZ ;  /* 0x0000777111037816 */ /* 0x001fca00000000ff */
[----:B------:R0:W-:Y:S02]  /*177140*/  @P2 STG.E.U8 desc[UR34][R6.64], R3 ;  /* 0x0000000306002986 */ /* 0x0001e4000c101122 */
[C---:B0-----:R-:W-:Y:S02]  /*177150*/  PRMT R3, R17.reuse, 0x7772, RZ ;  /* 0x0000777211037816 */ /* 0x041fe400000000ff */
[----:B------:R-:W4:Y:S01]  /*177160*/  LDL.LU.64 R6, [R1+0x21d8] ;  /* 0x0021d80001067983 */ /* 0x000f220000300a00 */
[----:B------:R-:W-:-:S03]  /*177170*/  PRMT R17, R17, 0x7773, RZ ;  /* 0x0000777311117816 */ /* 0x000fc600000000ff */
[----:B------:R0:W-:Y:S04]  /*177180*/  @P3 STG.E.U8 desc[UR34][R52.64], R3 ;  /* 0x0000000334003986 */ /* 0x0001e8000c101122 */
[----:B------:R1:W-:Y:S04]  /*177190*/  @P4 STG.E.U8 desc[UR34][R12.64], R17 ;  /* 0x000000110c004986 */ /* 0x0003e8000c101122 */
[----:B0-----:R-:W2:Y:S01]  /*1771a0*/  LDL.LU.64 R52, [R1+0x21e0] ;  /* 0x0021e00001347983 */ /* 0x001ea20000300a00 */
[----:B------:R-:W-:-:S03]  /*1771b0*/  PRMT R3, R21, 0x7770, RZ ;  /* 0x0000777015037816 */ /* 0x000fc600000000ff */
[----:B-1----:R-:W3:Y:S04]  /*1771c0*/  LDL.LU.64 R12, [R1+0x21e8] ;  /* 0x0021e800010c7983 */ /* 0x002ee80000300a00 */
[----:B------:R0:W-:Y:S04]  /*1771d0*/  @P5 STG.E.U8 desc[UR34][R8.64], R3 ;  /* 0x0000000308005986 */ /* 0x0001e8000c101122 */
[----:B0-----:R-:W3:Y:S01]  /*1771e0*/  LDL.LU.64 R8, [R1+0x21f0] ;  /* 0x0021f00001087983 */ /* 0x001ee20000300a00 */
[----:B------:R-:W-:-:S05]  /*1771f0*/  PRMT R3, R21, 0x7771, RZ ;  /* 0x0000777115037816 */ /* 0x000fca00000000ff */
[----:B------:R0:W-:Y:S04]  /*177200*/  @P6 STG.E.U8 desc[UR34][R4.64], R3 ;  /* 0x0000000304006986 */ /* 0x0001e8000c101122 */
[----:B0-----:R-:W3:Y:S01]  /*177210*/  LDL.LU.64 R4, [R1+0x21f8] ;  /* 0x0021f80001047983 */ /* 0x001ee20000300a00 */
[C---:B------:R-:W-:Y:S02]  /*177220*/  LOP3.LUT P1, RZ, R56.reuse, 0x20000000, RZ, 0xc0, !PT ;  /* 0x2000000038ff7812 */ /* 0x040fe4000782c0ff */
[----:B------:R-:W-:Y:S02]  /*177230*/  LOP3.LUT P0, RZ, R56, 0x10000, RZ, 0xc0, !PT ;  /* 0x0001000038ff7812 */ /* 0x000fe4000780c0ff */
[----:B------:R-:W-:Y:S02]  /*177240*/  LOP3.LUT R50, R50, 0xfffdffff, RZ, 0xc0, !PT ;  /* 0xfffdffff32327812 */ /* 0x000fe400078ec0ff */
[----:B------:R-:W-:-:S07]  /*177250*/  PRMT R3, R21, 0x7772, RZ ;  /* 0x0000777215037816 */ /* 0x000fce00000000ff */
[----:B------:R-:W-:Y:S02]  /*177260*/  @P1 LOP3.LUT R50, R50, 0x20000, RZ, 0xfc, !PT ;  /* 0x0002000032321812 */ /* 0x000fe400078efcff */
[----:B------:R-:W-:Y:S01]  /*177270*/  LOP3.LUT P1, RZ, R56, 0x10000000, RZ, 0xc0, !PT ;  /* 0x1000000038ff7812 */ /* 0x000fe2000782c0ff */
[----:B------:R0:W-:Y:S01]  /*177280*/  @P0 STG.E.U8 desc[UR34][R60.64], R3 ;  /* 0x000000033c000986 */ /* 0x0001e2000c101122 */
[----:B------:R-:W-:-:S03]  /*177290*/  LOP3.LUT R50, R50, 0xfffbffff, RZ, 0xc0, !PT ;  /* 0xfffbffff32327812 */ /* 0x000fc600078ec0ff */
[----:B0-----:R-:W3:Y:S08]  /*1772a0*/  LDL.LU.64 R60, [R1+0x2200] ;  /* 0x00220000013c7983 */ /* 0x001ef00000300a00 */
        /* <DEDUP_REMOVED lines=18> */
[C---:B------:R-:W-:Y:S02]  /*1773d0*/  LOP3.LUT P5, RZ, R56.reuse, 0x20000, RZ, 0xc0, !PT ;  /* 0x0002000038ff7812 */ /* 0x040fe400078ac0ff */
[----:B------:R-:W-:-:S07]  /*1773e0*/  LOP3.LUT P6, RZ, R56, 0x40000, RZ, 0xc0, !PT ;  /* 0x0004000038ff7812 */ /* 0x000fce00078cc0ff */
[----:B------:R-:W-:Y:S02]  /*1773f0*/  @P1 LOP3.LUT R50, R50, 0x1000000, RZ, 0xfc, !PT ;  /* 0x0100000032321812 */ /* 0x000fe400078efcff */
[C---:B------:R-:W-:Y:S02]  /*177400*/  LOP3.LUT P1, RZ, R56.reuse, 0x200000, RZ, 0xc0, !PT ;  /* 0x0020000038ff7812 */ /* 0x040fe4000782c0ff */
[----:B------:R-:W-:Y:S02]  /*177410*/  LOP3.LUT P0, RZ, R56, 0x80000, RZ, 0xc0, !PT ;  /* 0x0008000038ff7812 */ /* 0x000fe4000780c0ff */
[----:B------:R-:W-:Y:S02]  /*177420*/  LOP3.LUT R50, R50, 0xfdffffff, RZ, 0xc0, !PT ;  /* 0xfdffffff32327812 */ /* 0x000fe400078ec0ff */
[----:B------:R-:W-:Y:S02]  /*177430*/  PRMT R21, R21, 0x7773, RZ ;  /* 0x0000777315157816 */ /* 0x000fe400000000ff */
[----:B------:R-:W-:-:S05]  /*177440*/  PRMT R3, R25, 0x7770, RZ ;  /* 0x0000777019037816 */ /* 0x000fca00000000ff */
[----:B------:R-:W-:Y:S02]  /*177450*/  @P1 LOP3.LUT R50, R50, 0x2000000, RZ, 0xfc, !PT ;  /* 0x0200000032321812 */ /* 0x000fe400078efcff */
[----:B------:R-:W-:Y:S01]  /*177460*/  LOP3.LUT P1, RZ, R56, 0x100000, RZ, 0xc0, !PT ;  /* 0x0010000038ff7812 */ /* 0x000fe2000782c0ff */
[----:B----4-:R0:W-:Y:S04]  /*177470*/  @P5 STG.E.U8 desc[UR34][R6.64], R21 ;  /* 0x0000001506005986 */ /* 0x0101e8000c101122 */
[----:B0-----:R-:W4:Y:S04]  /*177480*/  LDL.LU.64 R20, [R1+0x2218] ;  /* 0x0022180001147983 */ /* 0x001f280000300a00 */
[----:B--2---:R0:W-:Y:S04]  /*177490*/  @P6 STG.E.U8 desc[UR34][R52.64], R3 ;  /* 0x0000000334006986 */ /* 0x0041e8000c101122 */
[----:B------:R-:W2:Y:S04]  /*1774a0*/  LDL.LU.64 R16, [R1+0x2210] ;  /* 0x0022100001107983 */ /* 0x000ea80000300a00 */
[----:B------:R-:W2:Y:S01]  /*1774b0*/  LDL.LU.64 R48, [R1+0x2220] ;  /* 0x0022200001307983 */ /* 0x000ea20000300a00 */
[----:B0-----:R-:W-:-:S03]  /*1774c0*/  PRMT R3, R25, 0x7771, RZ ;  /* 0x0000777119037816 */ /* 0x001fc600000000ff */
[----:B------:R-:W2:Y:S04]  /*1774d0*/  LDL.LU.64 R54, [R1+0x2230] ;  /* 0x0022300001367983 */ /* 0x000ea80000300a00 */
[----:B---3--:R0:W-:Y:S04]  /*1774e0*/  @P0 STG.E.U8 desc[UR34][R12.64], R3 ;  /* 0x000000030c000986 */ /* 0x0081e8000c101122 */
[----:B------:R-:W3:Y:S04]  /*1774f0*/  LDL.LU.64 R14, [R1+0x2228] ;  /* 0x00222800010e7983 */ /* 0x000ee80000300a00 */
[----:B------:R-:W2:Y:S01]  /*177500*/  LDL.LU.64 R10, [R1+0x2238] ;  /* 0x00223800010a7983 */ /* 0x000ea20000300a00 */
[----:B0-----:R-:W-:-:S05]  /*177510*/  PRMT R3, R25, 0x7772, RZ ;  /* 0x0000777219037816 */ /* 0x001fca00000000ff */
[----:B------:R-:W-:Y:S01]  /*177520*/  @P1 STG.E.U8 desc[UR34][R8.64], R3 ;  /* 0x0000000308001986 */ /* 0x000fe2000c101122 */
[----:B------:R-:W-:Y:S02]  /*177530*/  LOP3.LUT P1, RZ, R50, 0x2000000, RZ, 0xc0, !PT ;  /* 0x0200000032ff7812 */ /* 0x000fe4000782c0ff */
[----:B------:R-:W-:-:S11]  /*177540*/  PRMT R25, R25, 0x7773, RZ ;  /* 0x0000777319197816 */ /* 0x000fd600000000ff */
[----:B------:R0:W-:Y:S04]  /*177550*/  @P1 STG.E.U8 desc[UR34][R4.64], R25 ;  /* 0x0000001904001986 */ /* 0x0001e8000c101122 */
[----:B0-----:R-:W2:Y:S04]  /*177560*/  LDL.LU.64 R24, [R1+0x2208] ;  /* 0x0022080001187983 */ /* 0x001ea80000300a00 */
[----:B------:R-:W3:Y:S04]  /*177570*/  LDL.LU.64 R6, [R1+0x2240] ;  /* 0x0022400001067983 */ /* 0x000ee80000300a00 */
[----:B------:R-:W3:Y:S04]  /*177580*/  LDL.LU.64 R52, [R1+0x2248] ;  /* 0x0022480001347983 */ /* 0x000ee80000300a00 */
[----:B------:R-:W3:Y:S04]  /*177590*/  LDL.LU.64 R12, [R1+0x2250] ;  /* 0x00225000010c7983 */ /* 0x000ee80000300a00 */
[----:B------:R-:W3:Y:S04]  /*1775a0*/  LDL.LU.64 R8, [R1+0x2258] ;  /* 0x0022580001087983 */ /* 0x000ee80000300a00 */
[----:B------:R-:W3:Y:S01]  /*1775b0*/  LDL.LU.64 R4, [R1+0x2260] ;  /* 0x0022600001047983 */ /* 0x000ee20000300a00 */
[----:B------:R-:W-:-:S02]  /*1775c0*/  LOP3.LUT P1, RZ, R50, 0x1000000, RZ, 0xc0, !PT ;  /* 0x0100000032ff7812 */ /* 0x000fc4000782c0ff */
[----:B------:R-:W-:-:S11]  /*1775d0*/  PRMT R3, R29, 0x7770, RZ ;  /* 0x000077701d037816 */ /* 0x000fd600000000ff */
[----:B------:R0:W-:Y:S04]  /*1775e0*/  @P1 STG.E.U8 desc[UR34][R60.64], R3 ;  /* 0x000000033c001986 */ /* 0x0001e8000c101122 */
        /* <DEDUP_REMOVED lines=8> */
[----:B------:R-:W-:Y:S01]  /*177670*/  LOP3.LUT P0, RZ, R57, 0x8, RZ, 0xc0, !PT ;  /* 0x0000000839ff7812 */ /* 0x000fe2000780c0ff */
[----:B--2---:R0:W-:Y:S01]  /*177680*/  @P1 STG.E.U8 desc[UR34][R24.64], R3 ;  /* 0x0000000318001986 */ /* 0x0041e2000c101122 */
[----:B------:R-:W-:Y:S02]  /*177690*/  LOP3.LUT P1, RZ, R50, 0x400000, RZ, 0xc0, !PT ;  /* 0x0040000032ff7812 */ /* 0x000fe4000782c0ff */
        /* <DEDUP_REMOVED lines=13> */
[----:B---3--:R0:W-:Y:S01]  /*177770*/  @P1 STG.E.U8 desc[UR34][R14.64], R3 ;  /* 0x000000030e001986 */ /* 0x0081e2000c101122 */
[----:B------:R-:W-:Y:S02]  /*177780*/  LOP3.LUT P1, RZ, R50, 0x20000, RZ, 0xc0, !PT ;  /* 0x0002000032ff7812 */ /* 0x000fe4000782c0ff */
[----:B------:R-:W-:Y:S02]  /*177790*/  PRMT R33, R33, 0x7773, RZ ;  /* 0x0000777321217816 */ /* 0x000fe400000000ff */
[----:B0-----:R-:W-:-:S09]  /*1777a0*/  PRMT R3, R37, 0x7770, RZ ;  /* 0x0000777025037816 */ /* 0x001fd200000000ff */
[----:B------:R-:W-:Y:S04]  /*1777b0*/  @P1 STG.E.U8 desc[UR34][R10.64], R33 ;  /* 0x000000210a001986 */ /* 0x000fe8000c101122 */
[----:B------:R0:W-:Y:S02]  /*1777c0*/  @P2 STG.E.U8 desc[UR34][R6.64], R3 ;  /* 0x0000000306002986 */ /* 0x0001e4000c101122 */
[C---:B0-----:R-:W-:Y:S02]  /*1777d0*/  PRMT R3, R37.reuse, 0x7771, RZ ;  /* 0x0000777125037816 */ /* 0x041fe400000000ff */
[----:B------:R-:W2:Y:S04]  /*1777e0*/  LDL.LU.64 R6, [R1+0x2270] ;  /* 0x0022700001067983 */ /* 0x000ea80000300a00 */
[----:B------:R0:W-:Y:S02]  /*1777f0*/  @P3 STG.E.U8 desc[UR34][R52.64], R3 ;  /* 0x0000000334003986 */ /* 0x0001e4000c101122 */
[----:B0-----:R-:W-:-:S02]  /*177800*/  PRMT R3, R37, 0x7772, RZ ;  /* 0x0000777225037816 */ /* 0x001fc400000000ff */
[----:B------:R-:W3:Y:S01]  /*177810*/  LDL.LU.64 R52, [R1+0x2278] ;  /* 0x0022780001347983 */ /* 0x000ee20000300a00 */
[----:B------:R-:W-:-:S03]  /*177820*/  PRMT R37, R37, 0x7773, RZ ;  /* 0x0000777325257816 */ /* 0x000fc600000000ff */
[----:B------:R0:W-:Y:S04]  /*177830*/  @P4 STG.E.U8 desc[UR34][R12.64], R3 ;  /* 0x000000030c004986 */ /* 0x0001e8000c101122 */
[----:B------:R1:W-:Y:S04]  /*177840*/  @P5 STG.E.U8 desc[UR34][R8.64], R37 ;  /* 0x0000002508005986 */ /* 0x0003e8000c101122 */
[----:B0-----:R-:W4:Y:S04]  /*177850*/  LDL.LU.64 R12, [R1+0x2280] ;  /* 0x00228000010c7983 */ /* 0x001f280000300a00 */
[----:B-1----:R-:W4:Y:S01]  /*177860*/  LDL.LU.64 R8, [R1+0x2288] ;  /* 0x0022880001087983 */ /* 0x002f220000300a00 */
[----:B------:R-:W-:-:S05]  /*177870*/  PRMT R3, R41, 0x7770, RZ ;  /* 0x0000777029037816 */ /* 0x000fca00000000ff */
[----:B------:R0:W-:Y:S04]  /*177880*/  @P6 STG.E.U8 desc[UR34][R4.64], R3 ;  /* 0x0000000304006986 */ /* 0x0001e8000c101122 */
[----:B0-----:R-:W4:Y:S01]  /*177890*/  LDL.LU.64 R4, [R1+0x2298] ;  /* 0x0022980001047983 */ /* 0x001f220000300a00 */
[----:B------:R-:W-:-:S05]  /*1778a0*/  PRMT R3, R41, 0x7771, RZ ;  /* 0x0000777129037816 */ /* 0x000fca00000000ff */
[----:B------:R0:W-:Y:S04]  /*1778b0*/  @P0 STG.E.U8 desc[UR34][R60.64], R3 ;  /* 0x000000033c000986 */ /* 0x0001e8000c101122 */
[----:B0-----:R-:W4:Y:S01]  /*1778c0*/  LDL.LU.64 R60, [R1+0x2290] ;  /* 0x00229000013c7983 */ /* 0x001f220000300a00 */
[----:B------:R-:W-:Y:S02]  /*1778d0*/  LOP3.LUT P1, RZ, R57, 0x10000, RZ, 0xc0, !PT ;  /* 0x0001000039ff7812 */ /* 0x000fe4000782c0ff */
[----:B------:R-:W-:Y:S01]  /*1778e0*/  LOP3.LUT R50, R50, 0xfffffeff, RZ, 0xc0, !PT ;  /* 0xfffffeff32327812 */ /* 0x000fe200078ec0ff */
[----:B------:R-:W4:Y:S04]  /*1778f0*/  LDL.LU.64 R24, [R1+0x22a0] ;  /* 0x0022a00001187983 */ /* 0x000f280000300a00 */
[----:B------:R-:W4:Y:S04]  /*177900*/  LDL.LU.64 R20, [R1+0x22b0] ;  /* 0x0022b00001147983 */ /* 0x000f280000300a00 */
[----:B------:R-:W4:Y:S02]  /*177910*/  LDL.LU.64 R16, [R1+0x22a8] ;  /* 0x0022a80001107983 */ /* 0x000f240000300a00 */
[----:B------:R-:W-:-:S02]  /*177920*/  @P1 LOP3.LUT R50, R50, 0x100, RZ, 0xfc, !PT ;  /* 0x0000010032321812 */ /* 0x000fc400078efcff */
[----:B------:R-:W-:Y:S01]  /*177930*/  LOP3.LUT P1, RZ, R57, 0x8000, RZ, 0xc0, !PT ;  /* 0x0000800039ff7812 */ /* 0x000fe2000782c0ff */
[----:B------:R-:W4:Y:S01]  /*177940*/  LDL.LU.64 R48, [R1+0x22b8] ;  /* 0x0022b80001307983 */ /* 0x000f220000300a00 */
[----:B------:R-:W-:-:S03]  /*177950*/  LOP3.LUT R50, R50, 0xfffffdff, RZ, 0xc0, !PT ;  /* 0xfffffdff32327812 */ /* 0x000fc600078ec0ff */
[----:B------:R-:W4:Y:S01]  /*177960*/  LDL.LU.64 R54, [R1+0x22c0] ;  /* 0x0022c00001367983 */ /* 0x000f220000300a00 */
[----:B------:R-:W-:-:S03]  /*177970*/  LOP3.LUT P5, RZ, R57, 0x10, RZ, 0xc0, !PT ;  /* 0x0000001039ff7812 */ /* 0x000fc600078ac0ff */
[----:B------:R-:W4:Y:S04]  /*177980*/  LDL.LU.64 R14, [R1+0x22c8] ;  /* 0x0022c800010e7983 */ /* 0x000f280000300a00 */
[----:B------:R-:W-:Y:S01]  /*177990*/  @P1 LOP3.LUT R50, R50, 0x200, RZ, 0xfc, !PT ;  /* 0x0000020032321812 */ /* 0x000fe200078efcff */
[----:B------:R-:W4:Y:S01]  /*1779a0*/  LDL.LU.64 R10, [R1+0x22d0] ;  /* 0x0022d000010a7983 */ /* 0x000f220000300a00 */
        /* <DEDUP_REMOVED lines=17> */
[----:B------:R-:W-:Y:S02]  /*177ac0*/  LOP3.LUT P6, RZ, R57, 0x20, RZ, 0xc0, !PT ;  /* 0x0000002039ff7812 */ /* 0x000fe400078cc0ff */
[----:B------:R-:W-:-:S07]  /*177ad0*/  PRMT R3, R41, 0x7772, RZ ;  /* 0x0000777229037816 */ /* 0x000fce00000000ff */
[----:B------:R-:W-:Y:S02]  /*177ae0*/  @P1 LOP3.LUT R50, R50, 0x8000, RZ, 0xfc, !PT ;  /* 0x0000800032321812 */ /* 0x000fe400078efcff */
[C---:B------:R-:W-:Y:S02]  /*177af0*/  LOP3.LUT P1, RZ, R57.reuse, 0x100, RZ, 0xc0, !PT ;  /* 0x0000010039ff7812 */ /* 0x040fe4000782c0ff */
[----:B------:R-:W-:Y:S02]  /*177b00*/  LOP3.LUT P0, RZ, R57, 0x40, RZ, 0xc0, !PT ;  /* 0x0000004039ff7812 */ /* 0x000fe4000780c0ff */
[----:B------:R-:W-:Y:S02]  /*177b10*/  LOP3.LUT R50, R50, 0xfffeffff, RZ, 0xc0, !PT ;  /* 0xfffeffff32327812 */ /* 0x000fe400078ec0ff */
[----:B------:R-:W-:-:S07]  /*177b20*/  PRMT R41, R41, 0x7773, RZ ;  /* 0x0000777329297816 */ /* 0x000fce00000000ff */
[----:B------:R-:W-:Y:S02]  /*177b30*/  @P1 LOP3.LUT R50, R50, 0x10000, RZ, 0xfc, !PT ;  /* 0x0001000032321812 */ /* 0x000fe400078efcff */
[----:B------:R-:W-:Y:S01]  /*177b40*/  LOP3.LUT P1, RZ, R57, 0x80, RZ, 0xc0, !PT ;  /* 0x0000008039ff7812 */ /* 0x000fe2000782c0ff */
[----:B--2---:R0:W-:Y:S04]  /*177b50*/  @P5 STG.E.U8 desc[UR34][R6.64], R3 ;  /* 0x0000000306005986 */ /* 0x0041e8000c101122 */
[----:B0-----:R-:W2:Y:S01]  /*177b60*/  LDL.LU.64 R6, [R1+0x22d8] ;  /* 0x0022d80001067983 */ /* 0x001ea20000300a00 */
[----:B------:R-:W-:-:S03]  /*177b70*/  PRMT R3, R45, 0x7770, RZ ;  /* 0x000077702d037816 */ /* 0x000fc600000000ff */
[----:B---3--:R0:W-:Y:S04]  /*177b80*/  @P6 STG.E.U8 desc[UR34][R52.64], R41 ;  /* 0x0000002934006986 */ /* 0x0081e8000c101122 */
[----:B0-----:R-:W3:Y:S04]  /*177b90*/  LDL.LU.64 R52, [R1+0x22e0] ;  /* 0x0022e00001347983 */ /* 0x001ee80000300a00 */
[----:B----4-:R0:W-:Y:S02]  /*177ba0*/  @P0 STG.E.U8 desc[UR34][R12.64], R3 ;  /* 0x000000030c000986 */ /* 0x0101e4000c101122 */
[----:B0-----:R-:W-:-:S02]  /*177bb0*/  PRMT R3, R45, 0x7771, RZ ;  /* 0x000077712d037816 */ /* 0x001fc400000000ff */
[----:B------:R-:W4:Y:S04]  /*177bc0*/  LDL.LU.64 R12, [R1+0x22e8] ;  /* 0x0022e800010c7983 */ /* 0x000f280000300a00 */
[----:B------:R0:W-:Y:S01]  /*177bd0*/  @P1 STG.E.U8 desc[UR34][R8.64], R3 ;  /* 0x0000000308001986 */ /* 0x0001e2000c101122 */
[----:B------:R-:W-:-:S03]  /*177be0*/  LOP3.LUT P1, RZ, R50, 0x10000, RZ, 0xc0, !PT ;  /* 0x0001000032ff7812 */ /* 0x000fc6000782c0ff */
[----:B0-----:R-:W4:Y:S01]  /*177bf0*/  LDL.LU.64 R8, [R1+0x22f0] ;  /* 0x0022f00001087983 */ /* 0x001f220000300a00 */
[----:B------:R-:W-:-:S09]  /*177c00*/  PRMT R3, R45, 0x7772, RZ ;  /* 0x000077722d037816 */ /* 0x000fd200000000ff */
[----:B------:R0:W-:Y:S04]  /*177c10*/  @P1 STG.E.U8 desc[UR34][R4.64], R3 ;  /* 0x0000000304001986 */ /* 0x0001e8000c101122 */
[----:B0-----:R-:W4:Y:S01]  /*177c20*/  LDL.LU.64 R4, [R1+0x22f8] ;  /* 0x0022f80001047983 */ /* 0x001f220000300a00 */
[----:B------:R-:W-:Y:S02]  /*177c30*/  LOP3.LUT P1, RZ, R50, 0x8000, RZ, 0xc0, !PT ;  /* 0x0000800032ff7812 */ /* 0x000fe4000782c0ff */
[----:B------:R-:W-:-:S11]  /*177c40*/  PRMT R45, R45, 0x7773, RZ ;  /* 0x000077732d2d7816 */ /* 0x000fd600000000ff */
[----:B------:R0:W-:Y:S04]  /*177c50*/  @P1 STG.E.U8 desc[UR34][R60.64], R45 ;  /* 0x0000002d3c001986 */ /* 0x0001e8000c101122 */
[----:B0-----:R-:W4:Y:S01]  /*177c60*/  LDL.LU.64 R60, [R1+0x2300] ;  /* 0x00230000013c7983 */ /* 0x001f220000300a00 */
        /* <DEDUP_REMOVED lines=16> */
[----:B------:R-:W-:Y:S02]  /*177d70*/  LOP3.LUT P2, RZ, R57, 0x20000, RZ, 0xc0, !PT ;  /* 0x0002000039ff7812 */ /* 0x000fe4000784c0ff */
[----:B0-----:R-:W-:-:S09]  /*177d80*/  PRMT R3, R22, 0x7771, RZ ;  /* 0x0000777116037816 */ /* 0x001fd200000000ff */
[----:B------:R0:W-:Y:S01]  /*177d90*/  @P1 STG.E.U8 desc[UR34][R14.64], R3 ;  /* 0x000000030e001986 */ /* 0x0001e2000c101122 */
[----:B------:R-:W-:Y:S02]  /*177da0*/  LOP3.LUT P1, RZ, R50, 0x100, RZ, 0xc0, !PT ;  /* 0x0000010032ff7812 */ /* 0x000fe4000782c0ff */
[C---:B------:R-:W-:Y:S02]  /*177db0*/  LOP3.LUT P3, RZ, R57.reuse, 0x40000, RZ, 0xc0, !PT ;  /* 0x0004000039ff7812 */ /* 0x040fe4000786c0ff */
[----:B------:R-:W-:Y:S02]  /*177dc0*/  LOP3.LUT P4, RZ, R57, 0x80000, RZ, 0xc0, !PT ;  /* 0x0008000039ff7812 */ /* 0x000fe4000788c0ff */
[C---:B0-----:R-:W-:Y:S02]  /*177dd0*/  PRMT R3, R22.reuse, 0x7772, RZ ;  /* 0x0000777216037816 */ /* 0x041fe400000000ff */
[----:B------:R-:W-:-:S05]  /*177de0*/  PRMT R22, R22, 0x7773, RZ ;  /* 0x0000777316167816 */ /* 0x000fca00000000ff */
[----:B------:R0:W-:Y:S01]  /*177df0*/  @P1 STG.E.U8 desc[UR34][R10.64], R3 ;  /* 0x000000030a001986 */ /* 0x0001e2000c101122 */
[C---:B------:R-:W-:Y:S02]  /*177e00*/  LOP3.LUT P5, RZ, R57.reuse, 0x100000, RZ, 0xc0, !PT ;  /* 0x0010000039ff7812 */ /* 0x040fe400078ac0ff */
[C---:B0-----:R-:W-:Y:S02]  /*177e10*/  PRMT R3, R26.reuse, 0x7770, RZ ;  /* 0x000077701a037816 */ /* 0x041fe400000000ff */
[C---:B------:R-:W-:Y:S02]  /*177e20*/  LOP3.LUT P6, RZ, R57.reuse, 0x200000, RZ, 0xc0, !PT ;  /* 0x0020000039ff7812 */ /* 0x040fe400078cc0ff */
[----:B------:R-:W-:Y:S01]  /*177e30*/  LOP3.LUT P0, RZ, R57, 0x400000, RZ, 0xc0, !PT ;  /* 0x0040000039ff7812 */ /* 0x000fe2000780c0ff */
[----:B--2---:R0:W-:Y:S04]  /*177e40*/  @P2 STG.E.U8 desc[UR34][R6.64], R22 ;  /* 0x0000001606002986 */ /* 0x0041e8000c101122 */
[----:B0-----:R-:W2:Y:S04]  /*177e50*/  LDL.LU.64 R6, [R1+0x2308] ;  /* 0x0023080001067983 */ /* 0x001ea80000300a00 */
[----:B---3--:R0:W-:Y:S02]  /*177e60*/  @P3 STG.E.U8 desc[UR34][R52.64], R3 ;  /* 0x0000000334003986 */ /* 0x0081e4000c101122 */
[----:B0-----:R-:W-:-:S02]  /*177e70*/  PRMT R3, R26, 0x7771, RZ ;  /* 0x000077711a037816 */ /* 0x001fc400000000ff */
[----:B------:R-:W3:Y:S04]  /*177e80*/  LDL.LU.64 R52, [R1+0x2318] ;  /* 0x0023180001347983 */ /* 0x000ee80000300a00 */
[----:B----4-:R0:W-:Y:S02]  /*177e90*/  @P4 STG.E.U8 desc[UR34][R12.64], R3 ;  /* 0x000000030c004986 */ /* 0x0101e4000c101122 */
[C---:B0-----:R-:W-:Y:S02]  /*177ea0*/  PRMT R3, R26.reuse, 0x7772, RZ ;  /* 0x000077721a037816 */ /* 0x041fe400000000ff */
[----:B------:R-:W4:Y:S04]  /*177eb0*/  LDL.LU.64 R12, [R1+0x2328] ;  /* 0x00232800010c7983 */ /* 0x000f280000300a00 */
[----:B------:R0:W-:Y:S01]  /*177ec0*/  @P5 STG.E.U8 desc[UR34][R8.64], R3 ;  /* 0x0000000308005986 */ /* 0x0001e2000c101122 */
[----:B------:R-:W-:-:S03]  /*177ed0*/  PRMT R26, R26, 0x7773, RZ ;  /* 0x000077731a1a7816 */ /* 0x000fc600000000ff */
[----:B0-----:R-:W4:Y:S04]  /*177ee0*/  LDL.LU.64 R8, [R1+0x2310] ;  /* 0x0023100001087983 */ /* 0x001f280000300a00 */
[----:B------:R0:W-:Y:S04]  /*177ef0*/  @P6 STG.E.U8 desc[UR34][R4.64], R26 ;  /* 0x0000001a04006986 */ /* 0x0001e8000c101122 */
[----:B0-----:R-:W4:Y:S01]  /*177f00*/  LDL.LU.64 R4, [R1+0x2320] ;  /* 0x0023200001047983 */ /* 0x001f220000300a00 */
[----:B------:R-:W-:-:S05]  /*177f10*/  PRMT R3, R30, 0x7770, RZ ;  /* 0x000077701e037816 */ /* 0x000fca00000000ff */
[----:B------:R0:W-:Y:S04]  /*177f20*/  @P0 STG.E.U8 desc[UR34][R60.64], R3 ;  /* 0x000000033c000986 */ /* 0x0001e8000c101122 */
[----:B0-----:R-:W4:Y:S01]  /*177f30*/  LDL.LU.64 R60, [R1+0x2330] ;  /* 0x00233000013c7983 */ /* 0x001f220000300a00 */
[----:B------:R-:W-:Y:S02]  /*177f40*/  LOP3.LUT P1, RZ, R58, 0x8, RZ, 0xc0, !PT ;  /* 0x000000083aff7812 */ /* 0x000fe4000782c0ff */
[----:B------:R-:W-:Y:S01]  /*177f50*/  LOP3.LUT R51, R51, 0x7fffffff, RZ, 0xc0, !PT ;  /* 0x7fffffff33337812 */ /* 0x000fe200078ec0ff */
[----:B------:R-:W4:Y:S01]  /*177f60*/  LDL.LU.64 R24, [R1+0x2338] ;  /* 0x0023380001187983 */ /* 0x000f220000300a00 */
[----:B------:R-:W-:-:S03]  /*177f70*/  LOP3.LUT R50, R50, 0xfffffffe, RZ, 0xc0, !PT ;  /* 0xfffffffe32327812 */ /* 0x000fc600078ec0ff */
[----:B------:R-:W4:Y:S04]  /*177f80*/  LDL.LU.64 R20, [R1+0x2340] ;  /* 0x0023400001147983 */ /* 0x000f280000300a00 */
[----:B------:R-:W4:Y:S02]  /*177f90*/  LDL.LU.64 R16, [R1+0x2348] ;  /* 0x0023480001107983 */ /* 0x000f240000300a00 */
[----:B------:R-:W-:Y:S02]  /*177fa0*/  @P1 LOP3.LUT R51, R51, 0x80000000, RZ, 0xfc, !PT ;  /* 0x8000000033331812 */ /* 0x000fe400078efcff */
[----:B------:R-:W-:Y:S01]  /*177fb0*/  LOP3.LUT P1, RZ, R58, 0x4, RZ, 0xc0, !PT ;  /* 0x000000043aff7812 */ /* 0x000fe2000782c0ff */
[----:B------:R-:W4:Y:S04]  /*177fc0*/  LDL.LU.64 R48, [R1+0x2350] ;  /* 0x0023500001307983 */ /* 0x000f280000300a00 */
[----:B------:R-:W4:Y:S04]  /*177fd0*/  LDL.LU.64 R54, [R1+0x2358] ;  /* 0x0023580001367983 */ /* 0x000f280000300a00 */
[----:B------:R-:W4:Y:S04]  /*177fe0*/  LDL.LU.64 R14, [R1+0x2360] ;  /* 0x00236000010e7983 */ /* 0x000f280000300a00 */
[----:B------:R-:W-:Y:S01]  /*177ff0*/  @P1 LOP3.LUT R50, R50, 0x1, RZ, 0xfc, !PT ;  /* 0x0000000132321812 */ /* 0x000fe200078efcff */
[----:B------:R-:W4:Y:S01]  /*178000*/  LDL.LU.64 R10, [R1+0x2368] ;  /* 0x00236800010a7983 */ /* 0x000f220000300a00 */
        /* <DEDUP_REMOVED lines=18> */
[----:B------:R-:W-:Y:S02]  /*178130*/  LOP3.LUT P6, RZ, R57, 0x1000000, RZ, 0xc0, !PT ;  /* 0x0100000039ff7812 */ /* 0x000fe400078cc0ff */
[----:B------:R-:W-:-:S05]  /*178140*/  PRMT R3, R30, 0x7771, RZ ;  /* 0x000077711e037816 */ /* 0x000fca00000000ff */
[----:B------:R-:W-:Y:S02]  /*178150*/  @P1 LOP3.LUT R50, R50, 0x40, RZ, 0xfc, !PT ;  /* 0x0000004032321812 */ /* 0x000fe400078efcff */
[C---:B------:R-:W-:Y:S02]  /*178160*/  LOP3.LUT P1, RZ, R57.reuse, 0x8000000, RZ, 0xc0, !PT ;  /* 0x0800000039ff7812 */ /* 0x040fe4000782c0ff */
[----:B------:R-:W-:Y:S02]  /*178170*/  LOP3.LUT P0, RZ, R57, 0x2000000, RZ, 0xc0, !PT ;  /* 0x0200000039ff7812 */ /* 0x000fe4000780c0ff */
[----:B------:R-:W-:-:S09]  /*178180*/  LOP3.LUT R50, R50, 0xffffff7f, RZ, 0xc0, !PT ;  /* 0xffffff7f32327812 */ /* 0x000fd200078ec0ff */
[----:B------:R-:W-:Y:S02]  /*178190*/  @P1 LOP3.LUT R50, R50, 0x80, RZ, 0xfc, !PT ;  /* 0x0000008032321812 */ /* 0x000fe400078efcff */
[----:B------:R-:W-:Y:S01]  /*1781a0*/  LOP3.LUT P1, RZ, R57, 0x4000000, RZ, 0xc0, !PT ;  /* 0x0400000039ff7812 */ /* 0x000fe2000782c0ff */
[----:B--2---:R0:W-:Y:S02]  /*1781b0*/  @P5 STG.E.U8 desc[UR34][R6.64], R3 ;  /* 0x0000000306005986 */ /* 0x0041e4000c101122 */
[C---:B0-----:R-:W-:Y:S02]  /*1781c0*/  PRMT R3, R30.reuse, 0x7772, RZ ;  /* 0x000077721e037816 */ /* 0x041fe400000000ff */
[----:B------:R-:W2:Y:S01]  /*1781d0*/  LDL.LU.64 R6, [R1+0x2370] ;  /* 0x0023700001067983 */ /* 0x000ea20000300a00 */
[----:B------:R-:W-:-:S03]  /*1781e0*/  PRMT R30, R30, 0x7773, RZ ;  /* 0x000077731e1e7816 */ /* 0x000fc600000000ff */
[----:B---3--:R0:W-:Y:S04]  /*1781f0*/  @P6 STG.E.U8 desc[UR34][R52.64], R3 ;  /* 0x0000000334006986 */ /* 0x0081e8000c101122 */
[----:B0-----:R-:W3:Y:S01]  /*178200*/  LDL.LU.64 R52, [R1+0x2378] ;  /* 0x0023780001347983 */ /* 0x001ee20000300a00 */
[----:B------:R-:W-:-:S03]  /*178210*/  PRMT R3, R34, 0x7770, RZ ;  /* 0x0000777022037816 */ /* 0x000fc600000000ff */
[----:B----4-:R0:W-:Y:S04]  /*178220*/  @P0 STG.E.U8 desc[UR34][R12.64], R30 ;  /* 0x0000001e0c000986 */ /* 0x0101e8000c101122 */
[----:B0-----:R-:W4:Y:S04]  /*178230*/  LDL.LU.64 R12, [R1+0x2380] ;  /* 0x00238000010c7983 */ /* 0x001f280000300a00 */
        /* <DEDUP_REMOVED lines=11> */
[----:B------:R-:W-:Y:S02]  /*1782f0*/  PRMT R34, R34, 0x7773, RZ ;  /* 0x0000777322227816 */ /* 0x000fe400000000ff */
[----:B------:R-:W-:-:S09]  /*178300*/  PRMT R3, R38, 0x7770, RZ ;  /* 0x0000777026037816 */ /* 0x000fd200000000ff */
[----:B------:R-:W-:Y:S01]  /*178310*/  @P1 STG.E.U8 desc[UR34][R24.64], R34 ;  /* 0x0000002218001986 */ /* 0x000fe2000c101122 */
        /* <DEDUP_REMOVED lines=12> */
[----:B0-----:R-:W-:Y:S02]  /*1783e0*/  PRMT R3, R42, 0x7770, RZ ;  /* 0x000077702a037816 */ /* 0x001fe400000000ff */
[----:B------:R-:W-:-:S09]  /*1783f0*/  LOP3.LUT P2, RZ, R58, 0x10, RZ, 0xc0, !PT ;  /* 0x000000103aff7812 */ /* 0x000fd2000784c0ff */
[----:B------:R0:W-:Y:S01]  /*178400*/  @P1 STG.E.U8 desc[UR34][R14.64], R3 ;  /* 0x000000030e001986 */ /* 0x0001e2000c101122 */
[----:B------:R-:W-:Y:S02]  /*178410*/  LOP3.LUT P1, RZ, R51, 0x80000000, RZ, 0xc0, !PT ;  /* 0x8000000033ff7812 */ /* 0x000fe4000782c0ff */
[----:B------:R-:W-:Y:S02]  /*178420*/  LOP3.LUT P3, RZ, R58, 0x20, RZ, 0xc0, !PT ;  /* 0x000000203aff7812 */ /* 0x000fe4000786c0ff */
[----:B0-----:R-:W-:-:S09]  /*178430*/  PRMT R3, R42, 0x7771, RZ ;  /* 0x000077712a037816 */ /* 0x001fd200000000ff */
[----:B------:R0:W-:Y:S01]  /*178440*/  @P1 STG.E.U8 desc[UR34][R10.64], R3 ;  /* 0x000000030a001986 */ /* 0x0001e2000c101122 */
[----:B------:R-:W-:Y:S02]  /*178450*/  LOP3.LUT P4, RZ, R58, 0x40, RZ, 0xc0, !PT ;  /* 0x000000403aff7812 */ /* 0x000fe4000788c0ff */
[C---:B0-----:R-:W-:Y:S02]  /*178460*/  PRMT R3, R42.reuse, 0x7772, RZ ;  /* 0x000077722a037816 */ /* 0x041fe400000000ff */
[----:B------:R-:W-:Y:S02]  /*178470*/  PRMT R42, R42, 0x7773, RZ ;  /* 0x000077732a2a7816 */ /* 0x000fe400000000ff */
[C---:B------:R-:W-:Y:S02]  /*178480*/  LOP3.LUT P5, RZ, R58.reuse, 0x80, RZ, 0xc0, !PT ;  /* 0x000000803aff7812 */ /* 0x040fe400078ac0ff */
[C---:B------:R-:W-:Y:S02]  /*178490*/  LOP3.LUT P6, RZ, R58.reuse, 0x100, RZ, 0xc0, !PT ;  /* 0x000001003aff7812 */ /* 0x040fe400078cc0ff */
        /* <DEDUP_REMOVED lines=9> */
[----:B------:R0:W-:Y:S04]  /*178530*/  @P5 STG.E.U8 desc[UR34][R8.64], R3 ;  /* 0x0000000308005986 */ /* 0x0001e8000c101122 */
[----:B0-----:R-:W4:Y:S01]  /*178540*/  LDL.LU.64 R8, [R1+0x23b8] ;  /* 0x0023b80001087983 */ /* 0x001f220000300a00 */
        /* <DEDUP_REMOVED lines=47> */
[----:B------:R-:W2:Y:S04]  /*178840*/  LDL.LU.64 R6, [R1+0x2408] ;  /* 0x0024080001067983 */ /* 0x000ea80000300a00 */
[----:B---3--:R0:W-:Y:S02]  /*178850*/  @P6 STG.E.U8 desc[UR34][R52.64], R3 ;  /* 0x0000000334006986 */ /* 0x0081e4000c101122 */
[----:B0-----:R-:W-:-:S02]  /*178860*/  PRMT R3, R19, 0x7772, RZ ;  /* 0x0000777213037816 */ /* 0x001fc400000000ff */
[----:B------:R-:W3:Y:S01]  /*178870*/  LDL.LU.64 R52, [R1+0x2418] ;  /* 0x0024180001347983 */ /* 0x000ee20000300a00 */
[----:B------:R-:W-:-:S03]  /*178880*/  PRMT R19, R19, 0x7773, RZ ;  /* 0x0000777313137816 */ /* 0x000fc600000000ff */
[----:B----4-:R0:W-:Y:S04]  /*178890*/  @P0 STG.E.U8 desc[UR34][R12.64], R3 ;  /* 0x000000030c000986 */ /* 0x0101e8000c101122 */
[----:B0-----:R-:W4:Y:S04]  /*1788a0*/  LDL.LU.64 R12, [R1+0x2428] ;  /* 0x00242800010c7983 */ /* 0x001f280000300a00 */
[----:B------:R0:W-:Y:S01]  /*1788b0*/  @P1 STG.E.U8 desc[UR34][R8.64], R19 ;  /* 0x0000001308001986 */ /* 0x0001e2000c101122 */
[----:B------:R-:W-:Y:S02]  /*1788c0*/  LOP3.LUT P1, RZ, R51, 0x40000000, RZ, 0xc0, !PT ;  /* 0x4000000033ff7812 */ /* 0x000fe4000782c0ff */
[----:B------:R-:W-:Y:S01]  /*1788d0*/  PRMT R3, R23, 0x7770, RZ ;  /* 0x0000777017037816 */ /* 0x000fe200000000ff */
[----:B0-----:R-:W4:Y:S10]  /*1788e0*/  LDL.LU.64 R8, [R1+0x2410] ;  /* 0x0024100001087983 */ /* 0x001f340000300a00 */
[----:B------:R0:W-:Y:S04]  /*1788f0*/  @P1 STG.E.U8 desc[UR34][R4.64], R3 ;  /* 0x0000000304001986 */ /* 0x0001e8000c101122 */
[----:B0-----:R-:W4:Y:S01]  /*178900*/  LDL.LU.64 R4, [R1+0x2420] ;  /* 0x0024200001047983 */ /* 0x001f220000300a00 */
[----:B------:R-:W-:-:S02]  /*178910*/  LOP3.LUT P1, RZ, R51, 0x20000000, RZ, 0xc0, !PT ;  /* 0x2000000033ff7812 */ /* 0x000fc4000782c0ff */
[----:B------:R-:W-:-:S11]  /*178920*/  PRMT R3, R23, 0x7771, RZ ;  /* 0x0000777117037816 */ /* 0x000fd600000000ff */
[----:B------:R0:W-:Y:S04]  /*178930*/  @P1 STG.E.U8 desc[UR34][R60.64], R3 ;  /* 0x000000033c001986 */ /* 0x0001e8000c101122 */
[----:B0-----:R-:W4:Y:S01]  /*178940*/  LDL.LU.64 R60, [R1+0x2430] ;  /* 0x00243000013c7983 */ /* 0x001f220000300a00 */
[----:B------:R-:W-:Y:S02]  /*178950*/  LOP3.LUT P1, RZ, R51, 0x10000000, RZ, 0xc0, !PT ;  /* 0x1000000033ff7812 */ /* 0x000fe4000782c0ff */
[C---:B------:R-:W-:Y:S02]  /*178960*/  PRMT R3, R23.reuse, 0x7772, RZ ;  /* 0x0000777217037816 */ /* 0x040fe400000000ff */
[----:B------:R-:W-:-:S09]  /*178970*/  PRMT R23, R23, 0x7773, RZ ;  /* 0x0000777317177816 */ /* 0x000fd200000000ff */
[----:B------:R0:W-:Y:S01]  /*178980*/  @P1 STG.E.U8 desc[UR34][R24.64], R3 ;  /* 0x0000000318001986 */ /* 0x0001e2000c101122 */
[----:B------:R-:W-:-:S13]  /*178990*/  LOP3.LUT P1, RZ, R51, 0x8000000, RZ, 0xc0, !PT ;  /* 0x0800000033ff7812 */ /* 0x000fda000782c0ff */
        /* <DEDUP_REMOVED lines=12> */
[----:B------:R-:W-:-:S09]  /*178a60*/  LOP3.LUT P2, RZ, R58, 0x800000, RZ, 0xc0, !PT ;  /* 0x008000003aff7812 */ /* 0x000fd2000784c0ff */
[----:B------:R-:W-:Y:S01]  /*178a70*/  @P1 STG.E.U8 desc[UR34][R14.64], R27 ;  /* 0x0000001b0e001986 */ /* 0x000fe2000c101122 */
[----:B------:R-:W-:Y:S02]  /*178a80*/  LOP3.LUT P1, RZ, R51, 0x400000, RZ, 0xc0, !PT ;  /* 0x0040000033ff7812 */ /* 0x000fe4000782c0ff */
[----:B0-----:R-:W-:Y:S02]  /*178a90*/  PRMT R3, R31, 0x7770, RZ ;  /* 0x000077701f037816 */ /* 0x001fe400000000ff */
[C---:B------:R-:W-:Y:S02]  /*178aa0*/  LOP3.LUT P3, RZ, R58.reuse, 0x1000000, RZ, 0xc0, !PT ;  /* 0x010000003aff7812 */ /* 0x040fe4000786c0ff */
[----:B------:R-:W-:-:S07]  /*178ab0*/  LOP3.LUT P4, RZ, R58, 0x2000000, RZ, 0xc0, !PT ;  /* 0x020000003aff7812 */ /* 0x000fce000788c0ff */
[----:B------:R0:W-:Y:S01]  /*178ac0*/  @P1 STG.E.U8 desc[UR34][R10.64], R3 ;  /* 0x000000030a001986 */ /* 0x0001e2000c101122 */
[C---:B------:R-:W-:Y:S02]  /*178ad0*/  LOP3.LUT P5, RZ, R58.reuse, 0x4000000, RZ, 0xc0, !PT ;  /* 0x040000003aff7812 */ /* 0x040fe400078ac0ff */
[C---:B0-----:R-:W-:Y:S02]  /*178ae0*/  PRMT R3, R31.reuse, 0x7771, RZ ;  /* 0x000077711f037816 */ /* 0x041fe400000000ff */
[C---:B------:R-:W-:Y:S02]  /*178af0*/  LOP3.LUT P6, RZ, R58.reuse, 0x8000000, RZ, 0xc0, !PT ;  /* 0x080000003aff7812 */ /* 0x040fe400078cc0ff */
[----:B------:R-:W-:Y:S01]  /*178b00*/  LOP3.LUT P0, RZ, R58, 0x10000000, RZ, 0xc0, !PT ;  /* 0x100000003aff7812 */ /* 0x000fe2000780c0ff */
[----:B--2---:R0:W-:Y:S02]  /*178b10*/  @P2 STG.E.U8 desc[UR34][R6.64], R3 ;  /* 0x0000000306002986 */ /* 0x0041e4000c101122 */
[----:B0-----:R-:W-:-:S02]  /*178b20*/  PRMT R3, R31, 0x7772, RZ ;  /* 0x000077721f037816 */ /* 0x001fc400000000ff */
[----:B------:R-:W2:Y:S01]  /*178b30*/  LDL.LU.64 R6, [R1+0x2438] ;  /* 0x0024380001067983 */ /* 0x000ea20000300a00 */
[----:B------:R-:W-:-:S03]  /*178b40*/  PRMT R31, R31, 0x7773, RZ ;  /* 0x000077731f1f7816 */ /* 0x000fc600000000ff */
[----:B---3--:R0:W-:Y:S04]  /*178b50*/  @P3 STG.E.U8 desc[UR34][R52.64], R3 ;  /* 0x0000000334003986 */ /* 0x0081e8000c101122 */
[----:B0-----:R-:W3:Y:S01]  /*178b60*/  LDL.LU.64 R52, [R1+0x2440] ;  /* 0x0024400001347983 */ /* 0x001ee20000300a00 */
[----:B------:R-:W-:-:S03]  /*178b70*/  PRMT R3, R35, 0x7770, RZ ;  /* 0x0000777023037816 */ /* 0x000fc600000000ff */
[----:B----4-:R0:W-:Y:S04]  /*178b80*/  @P4 STG.E.U8 desc[UR34][R12.64], R31 ;  /* 0x0000001f0c004986 */ /* 0x0101e8000c101122 */
[----:B0-----:R-:W4:Y:S04]  /*178b90*/  LDL.LU.64 R12, [R1+0x2448] ;  /* 0x00244800010c7983 */ /* 0x001f280000300a00 */
        /* <DEDUP_REMOVED lines=18> */
[C---:B------:R-:W-:Y:S02]  /*178cc0*/  LOP3.LUT P5, RZ, R58.reuse, 0x20000000, RZ, 0xc0, !PT ;  /* 0x200000003aff7812 */ /* 0x040fe400078ac0ff */
[----:B------:R-:W-:Y:S01]  /*178cd0*/  LOP3.LUT P6, RZ, R58, 0x40000000, RZ, 0xc0, !PT ;  /* 0x400000003aff7812 */ /* 0x000fe200078cc0ff */
[----:B------:R-:W4:Y:S04]  /*178ce0*/  LDL.LU.64 R54, [R1+0x2498] ;  /* 0x0024980001367983 */ /* 0x000f280000300a00 */
[----:B------:R-:W-:Y:S01]  /*178cf0*/  @P1 LOP3.LUT R51, R51, 0x4000, RZ, 0xfc, !PT ;  /* 0x0000400033331812 */ /* 0x000fe200078efcff */
[----:B------:R-:W4:Y:S01]  /*178d00*/  LDL.LU.64 R14, [R1+0x24a8] ;  /* 0x0024a800010e7983 */ /* 0x000f220000300a00 */
[----:B------:R-:W-:-:S02]  /*178d10*/  LOP3.LUT P1, RZ, R59, 0x80, RZ, 0xc0, !PT ;  /* 0x000000803bff7812 */ /* 0x000fc4000782c0ff */
[----:B------:R-:W-:Y:S01]  /*178d20*/  LOP3.LUT R51, R51, 0xffff7fff, RZ, 0xc0, !PT ;  /* 0xffff7fff33337812 */ /* 0x000fe200078ec0ff */
[----:B------:R-:W4:Y:S10]  /*178d30*/  LDL.LU.64 R10, [R1+0x2490] ;  /* 0x00249000010a7983 */ /* 0x000f340000300a00 */
        /* <DEDUP_REMOVED lines=20> */
[----:B------:R-:W-:-:S07]  /*178e80*/  PRMT R3, R39, 0x7770, RZ ;  /* 0x0000777027037816 */ /* 0x000fce00000000ff */
[----:B------:R-:W-:Y:S02]  /*178e90*/  @P1 LOP3.LUT R51, R51, 0x200000, RZ, 0xfc, !PT ;  /* 0x0020000033331812 */ /* 0x000fe400078efcff */
[----:B------:R-:W-:Y:S01]  /*178ea0*/  LOP3.LUT P1, RZ, R59, 0x1, RZ, 0xc0, !PT ;  /* 0x000000013bff7812 */ /* 0x000fe2000782c0ff */
[----:B--2---:R0:W-:Y:S04]  /*178eb0*/  @P5 STG.E.U8 desc[UR34][R6.64], R35 ;  /* 0x0000002306005986 */ /* 0x0041e8000c101122 */
[----:B0-----:R-:W2:Y:S04]  /*178ec0*/  LDL.LU.64 R6, [R1+0x24a0] ;  /* 0x0024a00001067983 */ /* 0x001ea80000300a00 */
[----:B---3--:R0:W-:Y:S02]  /*178ed0*/  @P6 STG.E.U8 desc[UR34][R52.64], R3 ;  /* 0x0000000334006986 */ /* 0x0081e4000c101122 */
[----:B0-----:R-:W-:-:S02]  /*178ee0*/  PRMT R3, R39, 0x7771, RZ ;  /* 0x0000777127037816 */ /* 0x001fc400000000ff */
[----:B------:R-:W3:Y:S04]  /*178ef0*/  LDL.LU.64 R52, [R1+0x24b0] ;  /* 0x0024b00001347983 */ /* 0x000ee80000300a00 */
[----:B----4-:R0:W-:Y:S02]  /*178f00*/  @P0 STG.E.U8 desc[UR34][R12.64], R3 ;  /* 0x000000030c000986 */ /* 0x0101e4000c101122 */
[----:B0-----:R-:W-:-:S05]  /*178f10*/  PRMT R3, R39, 0x7772, RZ ;  /* 0x0000777227037816 */ /* 0x001fca00000000ff */
[----:B------:R-:W-:Y:S01]  /*178f20*/  @P1 STG.E.U8 desc[UR34][R8.64], R3 ;  /* 0x0000000308001986 */ /* 0x000fe2000c101122 */
[----:B------:R-:W-:Y:S02]  /*178f30*/  LOP3.LUT P1, RZ, R51, 0x200000, RZ, 0xc0, !PT ;  /* 0x0020000033ff7812 */ /* 0x000fe4000782c0ff */
[----:B------:R-:W-:-:S11]  /*178f40*/  PRMT R39, R39, 0x7773, RZ ;  /* 0x0000777327277816 */ /* 0x000fd600000000ff */
[----:B------:R0:W-:Y:S04]  /*178f50*/  @P1 STG.E.U8 desc[UR34][R4.64], R39 ;  /* 0x0000002704001986 */ /* 0x0001e8000c101122 */
[----:B0-----:R-:W4:Y:S04]  /*178f60*/  LDL.LU R5, [R1+0x270] ;  /* 0x0002700001057983 */ /* 0x001f280000300800 */
[----:B------:R-:W4:Y:S04]  /*178f70*/  LDL.LU.64 R12, [R1+0x24b8] ;  /* 0x0024b800010c7983 */ /* 0x000f280000300a00 */
[----:B------:R-:W4:Y:S01]  /*178f80*/  LDL.LU.64 R8, [R1+0x24c0] ;  /* 0x0024c00001087983 */ /* 0x000f220000300a00 */
[----:B------:R-:W-:-:S02]  /*178f90*/  LOP3.LUT P1, RZ, R51, 0x100000, RZ, 0xc0, !PT ;  /* 0x0010000033ff7812 */ /* 0x000fc4000782c0ff */
        /* <DEDUP_REMOVED lines=23> */
[----:B------:R-:W-:Y:S02]  /*179110*/  LOP3.LUT P3, RZ, R59, 0x800, RZ, 0xc0, !PT ;  /* 0x000008003bff7812 */ /* 0x000fe4000786c0ff */
[----:B------:R-:W-:Y:S02]  /*179120*/  PRMT R47, R47, 0x7773, RZ ;  /* 0x000077732f2f7816 */ /* 0x000fe400000000ff */
[----:B------:R-:W-:Y:S02]  /*179130*/  LOP3.LUT P4, RZ, R59, 0x1000, RZ, 0xc0, !PT ;  /* 0x000010003bff7812 */ /* 0x000fe4000788c0ff */
[----:B0-----:R-:W-:-:S05]  /*179140*/  PRMT R3, R2, 0x7770, RZ ;  /* 0x0000777002037816 */ /* 0x001fca00000000ff */
[----:B------:R-:W-:Y:S04]  /*179150*/  @P1 STG.E.U8 desc[UR34][R14.64], R47 ;  /* 0x0000002f0e001986 */ /* 0x000fe8000c101122 */
[----:B------:R0:W-:Y:S01]  /*179160*/  @P2 STG.E.U8 desc[UR34][R10.64], R3 ;  /* 0x000000030a002986 */ /* 0x0001e2000c101122 */
[C---:B------:R-:W-:Y:S02]  /*179170*/  LOP3.LUT P5, RZ, R59.reuse, 0x2000, RZ, 0xc0, !PT ;  /* 0x000020003bff7812 */ /* 0x040fe400078ac0ff */
[C---:B0-----:R-:W-:Y:S02]  /*179180*/  PRMT R3, R2.reuse, 0x7771, RZ ;  /* 0x0000777102037816 */ /* 0x041fe400000000ff */
[C---:B------:R-:W-:Y:S02]  /*179190*/  LOP3.LUT P6, RZ, R59.reuse, 0x4000, RZ, 0xc0, !PT ;  /* 0x000040003bff7812 */ /* 0x040fe400078cc0ff */
[----:B------:R-:W-:Y:S01]  /*1791a0*/  LOP3.LUT P0, RZ, R59, 0x8000, RZ, 0xc0, !PT ;  /* 0x000080003bff7812 */ /* 0x000fe2000780c0ff */
[----:B--2---:R0:W-:Y:S02]  /*1791b0*/  @P3 STG.E.U8 desc[UR34][R6.64], R3 ;  /* 0x0000000306003986 */ /* 0x0041e4000c101122 */
[----:B0-----:R-:W-:-:S05]  /*1791c0*/  PRMT R3, R2, 0x7772, RZ ;  /* 0x0000777202037816 */ /* 0x001fca00000000ff */
[----:B---3--:R0:W-:Y:S02]  /*1791d0*/  @P4 STG.E.U8 desc[UR34][R52.64], R3 ;  /* 0x0000000334004986 */ /* 0x0081e4000c101122 */
[----:B0-----:R-:W-:Y:S02]  /*1791e0*/  PRMT R3, R2, 0x7773, RZ ;  /* 0x0000777302037816 */ /* 0x001fe400000000ff */
[----:B------:R-:W2:Y:S04]  /*1791f0*/  LDL.LU R2, [R1+0x8020] ;  /* 0x0080200001027983 */ /* 0x000ea80000300800 */
[----:B------:R-:W3:Y:S04]  /*179200*/  LDL.LU.64 R10, [R1+0x24d0] ;  /* 0x0024d000010a7983 */ /* 0x000ee80000300a00 */
[----:B------:R-:W2:Y:S04]  /*179210*/  LDL.LU.64 R6, [R1+0x24d8] ;  /* 0x0024d80001067983 */ /* 0x000ea80000300a00 */
[----:B------:R-:W2:Y:S04]  /*179220*/  LDL.LU.64 R52, [R1+0x24e0] ;  /* 0x0024e00001347983 */ /* 0x000ea80000300a00 */
[----:B----4-:R0:W-:Y:S02]  /*179230*/  @P5 STG.E.U8 desc[UR34][R12.64], R3 ;  /* 0x000000030c005986 */ /* 0x0101e4000c101122 */
[----:B0-----:R-:W-:-:S05]  /*179240*/  PRMT R3, R5, 0x7770, RZ ;  /* 0x0000777005037816 */ /* 0x001fca00000000ff */
[----:B------:R0:W-:Y:S04]  /*179250*/  @P6 STG.E.U8 desc[UR34][R8.64], R3 ;  /* 0x0000000308006986 */ /* 0x0001e8000c101122 */
[----:B0-----:R-:W4:Y:S04]  /*179260*/  LDL.LU.64 R8, [R1+0x24e8] ;  /* 0x0024e80001087983 */ /* 0x001f280000300a00 */
[----:B------:R-:W4:Y:S04]  /*179270*/  LDL.LU.64 R12, [R1+0x24f0] ;  /* 0x0024f000010c7983 */ /* 0x000f280000300a00 */
[----:B------:R-:W4:Y:S01]  /*179280*/  LDL.LU R4, [R1+0x230] ;  /* 0x0002300001047983 */ /* 0x000f220000300800 */
[----:B------:R-:W-:-:S05]  /*179290*/  PRMT R3, R5, 0x7771, RZ ;  /* 0x0000777105037816 */ /* 0x000fca00000000ff */
[----:B------:R0:W-:Y:S04]  /*1792a0*/  @P0 STG.E.U8 desc[UR34][R60.64], R3 ;  /* 0x000000033c000986 */ /* 0x0001e8000c101122 */
[----:B0-----:R-:W4:Y:S01]  /*1792b0*/  LDL.LU.64 R60, [R1+0x24f8] ;  /* 0x0024f800013c7983 */ /* 0x001f220000300a00 */
[----:B------:R-:W-:Y:S02]  /*1792c0*/  LOP3.LUT P1, RZ, R59, 0x10000000, RZ, 0xc0, !PT ;  /* 0x100000003bff7812 */ /* 0x000fe4000782c0ff */
[----:B------:R-:W-:Y:S01]  /*1792d0*/  LOP3.LUT R51, R51, 0xffffffef, RZ, 0xc0, !PT ;  /* 0xffffffef33337812 */ /* 0x000fe200078ec0ff */
[----:B------:R-:W4:Y:S04]  /*1792e0*/  LDL.LU R24, [R1+0x2f0] ;  /* 0x0002f00001187983 */ /* 0x000f280000300800 */
        /* <DEDUP_REMOVED lines=8> */
[----:B------:R-:W4:Y:S04]  /*179370*/  LDL.LU R48, [R1+0x2e0] ;  /* 0x0002e00001307983 */ /* 0x000f280000300800 */
[----:B------:R-:W-:Y:S01]  /*179380*/  @P1 LOP3.LUT R51, R51, 0x20, RZ, 0xfc, !PT ;  /* 0x0000002033331812 */ /* 0x000fe200078efcff */
[----:B------:R-:W4:Y:S01]  /*179390*/  LDL.LU.64 R16, [R1+0x2510] ;  /* 0x0025100001107983 */ /* 0x000f220000300a00 */
[----:B------:R-:W-:Y:S02]  /*1793a0*/  LOP3.LUT P1, RZ, R59, 0x4000000, RZ, 0xc0, !PT ;  /* 0x040000003bff7812 */ /* 0x000fe4000782c0ff */
        /* <DEDUP_REMOVED lines=25> */
[----:B---3--:R0:W-:Y:S02]  /*179540*/  @P5 STG.E.U8 desc[UR34][R10.64], R3 ;  /* 0x000000030a005986 */ /* 0x0081e4000c101122 */
[----:B0-----:R-:W-:-:S05]  /*179550*/  PRMT R3, R5, 0x7773, RZ ;  /* 0x0000777305037816 */ /* 0x001fca00000000ff */
[----:B--2---:R4:W-:Y:S02]  /*179560*/  @P6 STG.E.U8 desc[UR34][R6.64], R3 ;  /* 0x0000000306006986 */ /* 0x0049e4000c101122 */
[----:B----4-:R-:W-:-:S05]  /*179570*/  PRMT R3, R4, 0x7770, RZ ;  /* 0x0000777004037816 */ /* 0x010fca00000000ff */
[----:B------:R0:W-:Y:S02]  /*179580*/  @P0 STG.E.U8 desc[UR34][R52.64], R3 ;  /* 0x0000000334000986 */ /* 0x0001e4000c101122 */
[----:B0-----:R-:W-:-:S05]  /*179590*/  PRMT R3, R4, 0x7771, RZ ;  /* 0x0000777104037816 */ /* 0x001fca00000000ff */
[----:B------:R0:W-:Y:S01]  /*1795a0*/  @P1 STG.E.U8 desc[UR34][R8.64], R3 ;  /* 0x0000000308001986 */ /* 0x0001e2000c101122 */
[----:B------:R-:W-:-:S03]  /*1795b0*/  LOP3.LUT P1, RZ, R51, 0x1000, RZ, 0xc0, !PT ;  /* 0x0000100033ff7812 */ /* 0x000fc6000782c0ff */
[----:B0-----:R-:W2:Y:S04]  /*1795c0*/  LDL.LU R8, [R1+0x2d0] ;  /* 0x0002d00001087983 */ /* 0x001ea80000300800 */
[----:B------:R-:W3:Y:S04]  /*1795d0*/  LDL.LU.64 R14, [R1+0x2530] ;  /* 0x00253000010e7983 */ /* 0x000ee80000300a00 */
[----:B------:R-:W4:Y:S01]  /*1795e0*/  LDL.LU.64 R10, [R1+0x2538] ;  /* 0x00253800010a7983 */ /* 0x000f220000300a00 */
[----:B------:R-:W-:-:S03]  /*1795f0*/  PRMT R3, R4, 0x7772, RZ ;  /* 0x0000777204037816 */ /* 0x000fc600000000ff */
[----:B------:R-:W2:Y:S04]  /*179600*/  LDL.LU.64 R6, [R1+0x2540] ;  /* 0x0025400001067983 */ /* 0x000ea80000300a00 */
[----:B------:R0:W-:Y:S01]  /*179610*/  @P1 STG.E.U8 desc[UR34][R12.64], R3 ;  /* 0x000000030c001986 */ /* 0x0001e2000c101122 */
[----:B------:R-:W-:-:S03]  /*179620*/  LOP3.LUT P1, RZ, R51, 0x800, RZ, 0xc0, !PT ;  /* 0x0000080033ff7812 */ /* 0x000fc6000782c0ff */
[----:B------:R-:W2:Y:S01]  /*179630*/  LDL.LU.64 R52, [R1+0x2898] ;  /* 0x0028980001347983 */ /* 0x000ea20000300a00 */
[----:B0-----:R-:W-:-:S03]  /*179640*/  PRMT R3, R4, 0x7773, RZ ;  /* 0x0000777304037816 */ /* 0x001fc600000000ff */
[----:B------:R-:W2:Y:S06]  /*179650*/  LDL.LU.64 R12, [R1+0x2890] ;  /* 0x00289000010c7983 */ /* 0x000eac0000300a00 */
[----:B------:R0:W-:Y:S04]  /*179660*/  @P1 STG.E.U8 desc[UR34][R60.64], R3 ;  /* 0x000000033c001986 */ /* 0x0001e8000c101122 */
[----:B------:R-:W2:Y:S04]  /*179670*/  LDL.LU.64 R4, [R1+0x2888] ;  /* 0x0028880001047983 */ /* 0x000ea80000300a00 */
[----:B0-----:R-:W2:Y:S04]  /*179680*/  LDL.LU.64 R60, [R1+0x2880] ;  /* 0x00288000013c7983 */ /* 0x001ea80000300a00 */
[----:B------:R-:W2:Y:S01]  /*179690*/  LDL.LU R9, [R1+0x2c0] ;  /* 0x0002c00001097983 */ /* 0x000ea20000300800 */
        /* <DEDUP_REMOVED lines=21> */
[----:B0-----:R-:W-:Y:S02]  /*1797f0*/  PRMT R3, R48, 0x7772, RZ ;  /* 0x0000777230037816 */ /* 0x001fe400000000ff */
[----:B------:R-:W-:Y:S02]  /*179800*/  LOP3.LUT P4, RZ, R59, 0x80000000, RZ, 0xc0, !PT ;  /* 0x800000003bff7812 */ /* 0x000fe4000788c0ff */
[----:B------:R-:W-:-:S02]  /*179810*/  LOP3.LUT P5, RZ, R2, 0x1, RZ, 0xc0, !PT ;  /* 0x0000000102ff7812 */ /* 0x000fc400078ac0ff */
[C---:B------:R-:W-:Y:S02]  /*179820*/  LOP3.LUT P6, RZ, R2.reuse, 0x2, RZ, 0xc0, !PT ;  /* 0x0000000202ff7812 */ /* 0x040fe400078cc0ff */
[----:B------:R-:W-:Y:S01]  /*179830*/  LOP3.LUT P0, RZ, R2, 0x4, RZ, 0xc0, !PT ;  /* 0x0000000402ff7812 */ /* 0x000fe2000780c0ff */
[----:B---3--:R0:W-:Y:S02]  /*179840*/  @P1 STG.E.U8 desc[UR34][R14.64], R3 ;  /* 0x000000030e001986 */ /* 0x0081e4000c101122 */
[----:B0-----:R-:W-:-:S05]  /*179850*/  PRMT R3, R48, 0x7773, RZ ;  /* 0x0000777330037816 */ /* 0x001fca00000000ff */
[----:B----4-:R2:W-:Y:S02]  /*179860*/  @P2 STG.E.U8 desc[UR34][R10.64], R3 ;  /* 0x000000030a002986 */ /* 0x0105e4000c101122 */
[----:B--2---:R-:W-:-:S05]  /*179870*/  PRMT R3, R8, 0x7770, RZ ;  /* 0x0000777008037816 */ /* 0x004fca00000000ff */
        /* <DEDUP_REMOVED lines=8> */
[----:B------:R0:W-:Y:S04]  /*179900*/  @P0 STG.E.U8 desc[UR34][R60.64], R3 ;  /* 0x000000033c000986 */ /* 0x0001e8000c101122 */
[----:B0-----:R-:W2:Y:S04]  /*179910*/  LDL.LU.64 R60, [R1+0x2878] ;  /* 0x00287800013c7983 */ /* 0x001ea80000300a00 */
[----:B------:R-:W3:Y:S04]  /*179920*/  LDL.LU.64 R10, [R1+0x2870] ;  /* 0x00287000010a7983 */ /* 0x000ee80000300a00 */
[----:B------:R-:W4:Y:S04]  /*179930*/  LDL.LU.64 R4, [R1+0x2868] ;  /* 0x0028680001047983 */ /* 0x000f280000300a00 */
[----:B------:R-:W3:Y:S04]  /*179940*/  LDL.LU.64 R6, [R1+0x2860] ;  /* 0x0028600001067983 */ /* 0x000ee80000300a00 */
[----:B------:R-:W3:Y:S04]  /*179950*/  LDL.LU.64 R52, [R1+0x2858] ;  /* 0x0028580001347983 */ /* 0x000ee80000300a00 */
[----:B------:R-:W3:Y:S04]  /*179960*/  LDL.LU.64 R12, [R1+0x2850] ;  /* 0x00285000010c7983 */ /* 0x000ee80000300a00 */
[----:B------:R-:W3:Y:S01]  /*179970*/  LDL.LU R8, [R1+0x220] ;  /* 0x0002200001087983 */ /* 0x000ee20000300800 */
[----:B------:R-:W-:-:S02]  /*179980*/  LOP3.LUT P4, RZ, R2, 0x8, RZ, 0xc0, !PT ;  /* 0x0000000802ff7812 */ /* 0x000fc4000788c0ff */
[----:B------:R-:W-:Y:S02]  /*179990*/  PRMT R3, R9, 0x7771, RZ ;  /* 0x0000777109037816 */ /* 0x000fe400000000ff */
[C---:B------:R-:W-:Y:S02]  /*1799a0*/  LOP3.LUT P0, RZ, R2.reuse, 0x8000, RZ, 0xc0, !PT ;  /* 0x0000800002ff7812 */ /* 0x040fe4000780c0ff */
[C---:B------:R-:W-:Y:S02]  /*1799b0*/  LOP3.LUT P5, RZ, R2.reuse, 0x10, RZ, 0xc0, !PT ;  /* 0x0000001002ff7812 */ /* 0x040fe400078ac0ff */
[C---:B------:R-:W-:Y:S02]  /*1799c0*/  LOP3.LUT P6, RZ, R2.reuse, 0x20, RZ, 0xc0, !PT ;  /* 0x0000002002ff7812 */ /* 0x040fe400078cc0ff */
[----:B------:R-:W-:-:S07]  /*1799d0*/  LOP3.LUT R2, R2, 0xf7ffffff, RZ, 0xc0, !PT ;  /* 0xf7ffffff02027812 */ /* 0x000fce00078ec0ff */
[----:B------:R-:W-:-:S04]  /*1799e0*/  @P0 LOP3.LUT R2, R2, 0x8000000, RZ, 0xfc, !PT ;  /* 0x0800000002020812 */ /* 0x000fc800078efcff */
[C---:B------:R-:W-:Y:S02]  /*1799f0*/  LOP3.LUT P0, RZ, R2.reuse, 0x4000, RZ, 0xc0, !PT ;  /* 0x0000400002ff7812 */ /* 0x040fe4000780c0ff */
[----:B------:R-:W-:-:S11]  /*179a00*/  LOP3.LUT R2, R2, 0xefffffff, RZ, 0xc0, !PT ;  /* 0xefffffff02027812 */ /* 0x000fd600078ec0ff */
        /* <DEDUP_REMOVED lines=10> */
[----:B------:R-:W-:Y:S02]  /*179ab0*/  LOP3.LUT P0, RZ, R2, 0x400, RZ, 0xc0, !PT ;  /* 0x0000040002ff7812 */ /* 0x000fe4000780c0ff */
[----:B------:R-:W-:-:S11]  /*179ac0*/  LOP3.LUT R51, R51, 0xfffffffe, RZ, 0xc0, !PT ;  /* 0xfffffffe33337812 */ /* 0x000fd600078ec0ff */
[----:B------:R-:W-:Y:S02]  /*179ad0*/  @P0 LOP3.LUT R51, R51, 0x1, RZ, 0xfc, !PT ;  /* 0x0000000133330812 */ /* 0x000fe400078efcff */
[----:B------:R-:W-:Y:S01]  /*179ae0*/  LOP3.LUT P0, RZ, R2, 0x200, RZ, 0xc0, !PT ;  /* 0x0000020002ff7812 */ /* 0x000fe2000780c0ff */
[----:B--2---:R0:W-:Y:S04]  /*179af0*/  @P4 STG.E.U8 desc[UR34][R60.64], R3 ;  /* 0x000000033c004986 */ /* 0x0041e8000c101122 */
[----:B0-----:R-:W2:Y:S04]  /*179b00*/  LDL.LU.64 R60, [R1+0x2848] ;  /* 0x00284800013c7983 */ /* 0x001ea80000300a00 */
[----:B------:R-:W2:Y:S04]  /*179b10*/  LDL.LU R16, [R1+0x284] ;  /* 0x0002840001107983 */ /* 0x000ea80000300800 */
[----:B------:R-:W2:Y:S04]  /*179b20*/  LDL.LU.64 R28, [R1+0x2840] ;  /* 0x00284000011c7983 */ /* 0x000ea80000300a00 */
[----:B------:R-:W2:Y:S01]  /*179b30*/  LDL.LU.64 R24, [R1+0x2838] ;  /* 0x0028380001187983 */ /* 0x000ea20000300a00 */
[----:B------:R-:W-:-:S03]  /*179b40*/  LOP3.LUT R51, R51, 0xfffffffd, RZ, 0xc0, !PT ;  /* 0xfffffffd33337812 */ /* 0x000fc600078ec0ff */
[----:B------:R-:W2:Y:S01]  /*179b50*/  LDL.LU.64 R20, [R1+0x2830] ;  /* 0x0028300001147983 */ /* 0x000ea20000300a00 */
[----:B------:R-:W-:Y:S02]  /*179b60*/  @P0 LOP3.LUT R51, R51, 0x2, RZ, 0xfc, !PT ;  /* 0x0000000233330812 */ /* 0x000fe400078efcff */
[----:B------:R-:W-:Y:S01]  /*179b70*/  LOP3.LUT P0, RZ, R2, 0x100, RZ, 0xc0, !PT ;  /* 0x0000010002ff7812 */ /* 0x000fe2000780c0ff */
[----:B------:R-:W2:Y:S01]  /*179b80*/  LDL.LU.64 R48, [R1+0x2828] ;  /* 0x0028280001307983 */ /* 0x000ea20000300a00 */
[----:B------:R-:W-:Y:S02]  /*179b90*/  LOP3.LUT R51, R51, 0xfffffffb, RZ, 0xc0, !PT ;  /* 0xfffffffb33337812 */ /* 0x000fe400078ec0ff */
[----:B------:R-:W-:-:S09]  /*179ba0*/  PRMT R3, R9, 0x7772, RZ ;  /* 0x0000777209037816 */ /* 0x000fd200000000ff */
[----:B------:R-:W-:Y:S02]  /*179bb0*/  @P0 LOP3.LUT R51, R51, 0x4, RZ, 0xfc, !PT ;  /* 0x0000000433330812 */ /* 0x000fe400078efcff */
[----:B------:R-:W-:Y:S01]  /*179bc0*/  LOP3.LUT P0, RZ, R2, 0x80, RZ, 0xc0, !PT ;  /* 0x0000008002ff7812 */ /* 0x000fe2000780c0ff */
[----:B---3--:R0:W-:Y:S01]  /*179bd0*/  @P5 STG.E.U8 desc[UR34][R10.64], R3 ;  /* 0x000000030a005986 */ /* 0x0081e2000c101122 */
[----:B------:R-:W-:Y:S02]  /*179be0*/  LOP3.LUT R51, R51, 0xfffffff7, RZ, 0xc0, !PT ;  /* 0xfffffff733337812 */ /* 0x000fe400078ec0ff */
[----:B0-----:R-:W-:-:S09]  /*179bf0*/  PRMT R3, R9, 0x7773, RZ ;  /* 0x0000777309037816 */ /* 0x001fd200000000ff */
[----:B------:R-:W-:Y:S01]  /*179c00*/  @P0 LOP3.LUT R51, R51, 0x8, RZ, 0xfc, !PT ;  /* 0x0000000833330812 */ /* 0x000fe200078efcff */
[----:B----4-:R0:W-:Y:S01]  /*179c10*/  @P6 STG.E.U8 desc[UR34][R4.64], R3 ;  /* 0x0000000304006986 */ /* 0x0101e2000c101122 */
[----:B------:R-:W-:-:S03]  /*179c20*/  LOP3.LUT P0, RZ, R2, 0x40, RZ, 0xc0, !PT ;  /* 0x0000004002ff7812 */ /* 0x000fc6000780c0ff */
[----:B0-----:R-:W3:Y:S04]  /*179c30*/  LDL.LU R5, [R1+0x274] ;  /* 0x0002740001057983 */ /* 0x001ee80000300800 */
[----:B------:R-:W4:Y:S01]  /*179c40*/  LDL.LU.64 R54, [R1+0x2820] ;  /* 0x0028200001367983 */ /* 0x000f220000300a00 */
[----:B------:R-:W-:-:S03]  /*179c50*/  PRMT R3, R8, 0x7770, RZ ;  /* 0x0000777008037816 */ /* 0x000fc600000000ff */
[----:B------:R-:W3:Y:S04]  /*179c60*/  LDL.LU.64 R14, [R1+0x2818] ;  /* 0x00281800010e7983 */ /* 0x000ee80000300a00 */
[----:B------:R0:W-:Y:S01]  /*179c70*/  @P0 STG.E.U8 desc[UR34][R6.64], R3 ;  /* 0x0000000306000986 */ /* 0x0001e2000c101122 */
[----:B------:R-:W-:-:S03]  /*179c80*/  LOP3.LUT P0, RZ, R51, 0x8, RZ, 0xc0, !PT ;  /* 0x0000000833ff7812 */ /* 0x000fc6000780c0ff */
[----:B------:R-:W3:Y:S01]  /*179c90*/  LDL.LU.64 R10, [R1+0x2810] ;  /* 0x00281000010a7983 */ /* 0x000ee20000300a00 */
[----:B0-----:R-:W-:-:S03]  /*179ca0*/  PRMT R3, R8, 0x7771, RZ ;  /* 0x0000777108037816 */ /* 0x001fc600000000ff */
[----:B------:R-:W4:Y:S06]  /*179cb0*/  LDL.LU.64 R6, [R1+0x2808] ;  /* 0x0028080001067983 */ /* 0x000f2c0000300a00 */
[----:B------:R0:W-:Y:S01]  /*179cc0*/  @P0 STG.E.U8 desc[UR34][R52.64], R3 ;  /* 0x0000000334000986 */ /* 0x0001e2000c101122 */
[----:B------:R-:W-:-:S03]  /*179cd0*/  LOP3.LUT P0, RZ, R51, 0x4, RZ, 0xc0, !PT ;  /* 0x0000000433ff7812 */ /* 0x000fc6000780c0ff */
[----:B------:R-:W4:Y:S01]  /*179ce0*/  LDL.LU R4, [R1+0x234] ;  /* 0x0002340001047983 */ /* 0x000f220000300800 */
[----:B0-----:R-:W-:-:S03]  /*179cf0*/  PRMT R3, R8, 0x7772, RZ ;  /* 0x0000777208037816 */ /* 0x001fc600000000ff */
[----:B------:R-:W4:Y:S06]  /*179d00*/  LDL.LU.64 R52, [R1+0x2800] ;  /* 0x0028000001347983 */ /* 0x000f2c0000300a00 */
[----:B------:R0:W-:Y:S04]  /*179d10*/  @P0 STG.E.U8 desc[UR34][R12.64], R3 ;  /* 0x000000030c000986 */ /* 0x0001e8000c101122 */
[----:B0-----:R-:W4:Y:S01]  /*179d20*/  LDL.LU.64 R12, [R1+0x27f8] ;  /* 0x0027f800010c7983 */ /* 0x001f220000300a00 */
[----:B------:R-:W-:-:S03]  /*179d30*/  PRMT R3, R8, 0x7773, RZ ;  /* 0x0000777308037816 */ /* 0x000fc600000000ff */
[----:B------:R-:W4:Y:S01]  /*179d40*/  LDL.LU.64 R8, [R1+0x27f0] ;  /* 0x0027f00001087983 */ /* 0x000f220000300a00 */
[----:B------:R-:W-:-:S13]  /*179d50*/  LOP3.LUT P0, RZ, R51, 0x2, RZ, 0xc0, !PT ;  /* 0x0000000233ff7812 */ /* 0x000fda000780c0ff */
[----:B--2---:R0:W-:Y:S04]  /*179d60*/  @P0 STG.E.U8 desc[UR34][R60.64], R3 ;  /* 0x000000033c000986 */ /* 0x0041e8000c101122 */
[----:B0-----:R-:W2:Y:S01]  /*179d70*/  LDL.LU.64 R60, [R1+0x27e8] ;  /* 0x0027e800013c7983 */ /* 0x001ea20000300a00 */
        /* <DEDUP_REMOVED lines=13> */
[----:B---3--:R-:W-:-:S11]  /*179e50*/  PRMT R3, R5, 0x7770, RZ ;  /* 0x0000777005037816 */ /* 0x008fd600000000ff */
[----:B----4-:R0:W-:Y:S01]  /*179e60*/  @P0 STG.E.U8 desc[UR34][R54.64], R3 ;  /* 0x0000000336000986 */ /* 0x0101e2000c101122 */
[C---:B------:R-:W-:Y:S02]  /*179e70*/  LOP3.LUT P0, RZ, R2.reuse, 0x8000000, RZ, 0xc0, !PT ;  /* 0x0800000002ff7812 */ /* 0x040fe4000780c0ff */
        /* <DEDUP_REMOVED lines=16> */
[C---:B0-----:R-:W-:Y:S02]  /*179f80*/  PRMT R3, R4.reuse, 0x7772, RZ ;  /* 0x0000777204037816 */ /* 0x041fe400000000ff */
[----:B------:R-:W4:Y:S04]  /*179f90*/  LDL.LU.64 R12, [R1+0x27d8] ;  /* 0x0027d800010c7983 */ /* 0x000f280000300a00 */
[----:B------:R0:W-:Y:S04]  /*179fa0*/  @P5 STG.E.U8 desc[UR34][R8.64], R3 ;  /* 0x0000000308005986 */ /* 0x0001e8000c101122 */
[----:B0-----:R-:W3:Y:S01]  /*179fb0*/  LDL.LU R9, [R1+0x2f4] ;  /* 0x0002f40001097983 */ /* 0x001ee20000300800 */
[----:B------:R-:W-:-:S03]  /*179fc0*/  PRMT R3, R4, 0x7773, RZ ;  /* 0x0000777304037816 */ /* 0x000fc600000000ff */
[----:B------:R-:W4:Y:S01]  /*179fd0*/  LDL.LU.64 R4, [R1+0x27d0] ;  /* 0x0027d00001047983 */ /* 0x000f220000300a00 */
[----:B------:R-:W-:-:S03]  /*179fe0*/  LOP3.LUT P6, RZ, R2, 0x200000, RZ, 0xc0, !PT ;  /* 0x0020000002ff7812 */ /* 0x000fc600078cc0ff */
[----:B------:R-:W4:Y:S04]  /*179ff0*/  LDL.LU.64 R52, [R1+0x27c8] ;  /* 0x0027c80001347983 */ /* 0x000f280000300a00 */
[----:B------:R-:W4:Y:S04]  /*17a000*/  LDL.LU.64 R28, [R1+0x27c0] ;  /* 0x0027c000011c7983 */ /* 0x000f280000300a00 */
[----:B------:R-:W4:Y:S04]  /*17a010*/  LDL.LU.64 R54, [R1+0x27b8] ;  /* 0x0027b80001367983 */ /* 0x000f280000300a00 */
[----:B--2---:R0:W-:Y:S04]  /*17a020*/  @P6 STG.E.U8 desc[UR34][R60.64], R3 ;  /* 0x000000033c006986 */ /* 0x0041e8000c101122 */
[----:B0-----:R-:W2:Y:S04]  /*17a030*/  LDL.LU R60, [R1+0x2e4] ;  /* 0x0002e400013c7983 */ /* 0x001ea80000300800 */
[----:B------:R-:W2:Y:S01]  /*17a040*/  LDL.LU R11, [R1+0x2ae4] ;  /* 0x002ae400010b7983 */ /* 0x000ea20000300800 */
[----:B------:R-:W-:-:S02]  /*17a050*/  LOP3.LUT P1, RZ, R2, 0x400000, RZ, 0xc0, !PT ;  /* 0x0040000002ff7812 */ /* 0x000fc4000782c0ff */
[C---:B------:R-:W-:Y:S01]  /*17a060*/  LOP3.LUT P2, RZ, R2.reuse, 0x800000, RZ, 0xc0, !PT ;  /* 0x0080000002ff7812 */ /* 0x040fe2000784c0ff */
[----:B------:R-:W2:Y:S01]  /*17a070*/  LDL.LU R14, [R1+0x2fe0] ;  /* 0x002fe000010e7983 */ /* 0x000ea20000300800 */
[C---:B------:R-:W-:Y:S02]  /*17a080*/  LOP3.LUT P0, RZ, R2.reuse, 0x4000000, RZ, 0xc0, !PT ;  /* 0x0400000002ff7812 */ /* 0x040fe4000780c0ff */
[C---:B------:R-:W-:Y:S01]  /*17a090*/  LOP3.LUT P3, RZ, R2.reuse, 0x1000000, RZ, 0xc0, !PT ;  /* 0x0100000002ff7812 */ /* 0x040fe2000786c0ff */
[----:B------:R-:W2:Y:S01]  /*17a0a0*/  LDL.LU R16, [R1+0x2fdc] ;  /* 0x002fdc0001107983 */ /* 0x000ea20000300800 */
[----:B------:R-:W-:-:S03]  /*17a0b0*/  LOP3.LUT P4, RZ, R2, 0x2000000, RZ, 0xc0, !PT ;  /* 0x0200000002ff7812 */ /* 0x000fc6000788c0ff */
[----:B------:R-:W2:Y:S04]  /*17a0c0*/  LDL.LU R61, [R1+0x3014] ;  /* 0x00301400013d7983 */ /* 0x000ea80000300800 */
[----:B------:R-:W2:Y:S01]  /*17a0d0*/  LDL.LU R8, [R1+0x3010] ;  /* 0x0030100001087983 */ /* 0x000ea20000300800 */
[C---:B------:R-:W-:Y:S02]  /*17a0e0*/  LOP3.LUT P5, RZ, R0.reuse, 0x4000, RZ, 0xc0, !PT ;  /* 0x0000400000ff7812 */ /* 0x040fe400078ac0ff */
[----:B------:R-:W-:Y:S02]  /*17a0f0*/  LOP3.LUT P6, RZ, R0, 0x8000, RZ, 0xc0, !PT ;  /* 0x0000800000ff7812 */ /* 0x000fe400078cc0ff */
[----:B---3--:R-:W-:-:S05]  /*17a100*/  PRMT R2, R9, 0x7770, RZ ;  /* 0x0000777009027816 */ /* 0x008fca00000000ff */
[----:B------:R0:W-:Y:S02]  /*17a110*/  @P1 STG.E.U8 desc[UR34][R6.64], R2 ;  /* 0x0000000206001986 */ /* 0x0001e4000c101122 */
[----:B0-----:R-:W-:-:S05]  /*17a120*/  PRMT R2, R9, 0x7771, RZ ;  /* 0x0000777109027816 */ /* 0x001fca00000000ff */
[----:B----4-:R0:W-:Y:S02]  /*17a130*/  @P2 STG.E.U8 desc[UR34][R12.64], R2 ;  /* 0x000000020c002986 */ /* 0x0101e4000c101122 */
[----:B0-----:R-:W-:Y:S02]  /*17a140*/  PRMT R2, R9, 0x7772, RZ ;  /* 0x0000777209027816 */ /* 0x001fe400000000ff */
[----:B------:R-:W3:Y:S04]  /*17a150*/  LDL.LU.64 R12, [R1+0x27b0] ;  /* 0x0027b000010c7983 */ /* 0x000ee80000300a00 */
[----:B------:R-:W4:Y:S04]  /*17a160*/  LDL.LU.64 R20, [R1+0x27a8] ;  /* 0x0027a80001147983 */ /* 0x000f280000300a00 */
[----:B------:R-:W4:Y:S04]  /*17a170*/  LDL.LU R44, [R1+0x300c] ;  /* 0x00300c00012c7983 */ /* 0x000f280000300800 */
[----:B------:R-:W4:Y:S04]  /*17a180*/  LDL.LU R49, [R1+0x3008] ;  /* 0x0030080001317983 */ /* 0x000f280000300800 */
[----:B------:R0:W-:Y:S04]  /*17a190*/  @P3 STG.E.U8 desc[UR34][R4.64], R2 ;  /* 0x0000000204003986 */ /* 0x0001e8000c101122 */
[----:B0-----:R-:W4:Y:S04]  /*17a1a0*/  LDL.LU R5, [R1+0x2d4] ;  /* 0x0002d40001057983 */ /* 0x001f280000300800 */
[----:B------:R-:W4:Y:S01]  /*17a1b0*/  LDL.LU.64 R6, [R1+0x27a0] ;  /* 0x0027a00001067983 */ /* 0x000f220000300a00 */
[----:B--2---:R-:W-:-:S05]  /*17a1c0*/  VIADD R0, R11, 0x2c ;  /* 0x0000002c0b007836 */ /* 0x004fca0000000000 */
[----:B------:R-:W-:Y:S01]  /*17a1d0*/  ISETP.GE.AND P1, PT, R0, UR25, PT ;  /* 0x0000001900007c0c */ /* 0x000fe2000bf26270 */
[----:B------:R-:W-:Y:S01]  /*17a1e0*/  VIADD R0, R11, 0x2d ;  /* 0x0000002d0b007836 */ /* 0x000fe20000000000 */
[----:B------:R-:W-:Y:S01]  /*17a1f0*/  PRMT R2, R60, 0x7770, RZ ;  /* 0x000077703c027816 */ /* 0x000fe200000000ff */
[----:B------:R-:W0:Y:S03]  /*17a200*/  LDCU.64 UR24, c[0x0][0x398] ;  /* 0x00007300ff1877ac */ /* 0x000e260008000a00 */
[----:B------:R-:W-:Y:S01]  /*17a210*/  ISETP.GE.AND P2, PT, R0, UR29, PT ;  /* 0x0000001d00007c0c */ /* 0x000fe2000bf46270 */
[----:B------:R-:W1:Y:S01]  /*17a220*/  LDCU.64 UR28, c[0x0][0x398] ;  /* 0x00007300ff1c77ac */ /* 0x000e620008000a00 */
[----:B------:R-:W-:-:S05]  /*17a230*/  PRMT R0, R9, 0x7773, RZ ;  /* 0x0000777309007816 */ /* 0x000fca00000000ff */
[----:B------:R2:W-:Y:S04]  /*17a240*/  @P4 STG.E.U8 desc[UR34][R52.64], R0 ;  /* 0x0000000034004986 */ /* 0x0005e8000c101122 */
[----:B------:R0:W-:Y:S04]  /*17a250*/  @P5 STG.E.U8 desc[UR34][R28.64], R2 ;  /* 0x000000021c005986 */ /* 0x0001e8000c101122 */
[----:B--2---:R-:W2:Y:S04]  /*17a260*/  LDL.LU.64 R52, [R1+0x2798] ;  /* 0x0027980001347983 */ /* 0x004ea80000300a00 */
[----:B------:R-:W2:Y:S04]  /*17a270*/  LDL.LU R32, [R1+0x3004] ;  /* 0x0030040001207983 */ /* 0x000ea80000300800 */
[----:B------:R-:W2:Y:S04]  /*17a280*/  LDL.LU R24, [R1+0x3000] ;  /* 0x0030000001187983 */ /* 0x000ea80000300800 */
[----:B------:R-:W2:Y:S04]  /*17a290*/  LDL.LU R15, [R1+0x2ffc] ;  /* 0x002ffc00010f7983 */ /* 0x000ea80000300800 */
[----:B0-----:R-:W2:Y:S04]  /*17a2a0*/  LDL.LU.64 R28, [R1+0x2790] ;  /* 0x00279000011c7983 */ /* 0x001ea80000300a00 */
[----:B------:R-:W2:Y:S01]  /*17a2b0*/  LDL.LU.64 R40, [R1+0x2788] ;  /* 0x0027880001287983 */ /* 0x000ea20000300a00 */
[----:B------:R-:W-:Y:S01]  /*17a2c0*/  ISETP.LT.AND P4, PT, R14, UR20, !P0 ;  /* 0x000000140e007c0c */ /* 0x000fe2000c781270 */
[----:B------:R-:W-:Y:S01]  /*17a2d0*/  VIADD R3, R11, 0x2f ;  /* 0x0000002f0b037836 */ /* 0x000fe20000000000 */
[----:B------:R-:W-:Y:S01]  /*17a2e0*/  PRMT R0, R60, 0x7771, RZ ;  /* 0x000077713c007816 */ /* 0x000fe200000000ff */
[----:B------:R-:W2:Y:S01]  /*17a2f0*/  LDL.LU R4, [R1+0x2c4] ;  /* 0x0002c40001047983 */ /* 0x000ea20000300800 */
[----:B------:R-:W-:Y:S01]  /*17a300*/  ISETP.LT.AND P3, PT, R16, UR22, !P0 ;  /* 0x0000001610007c0c */ /* 0x000fe2000c761270 */
[----:B------:R-:W0:Y:S02]  /*17a310*/  LDCU UR20, c[0x0][0x398] ;  /* 0x00007300ff1477ac */ /* 0x000e240008000800 */
[----:B------:R1:W-:Y:S01]  /*17a320*/  @P6 STG.E.U8 desc[UR34][R54.64], R0 ;  /* 0x0000000036006986 */ /* 0x0003e2000c101122 */
[----:B------:R-:W-:Y:S01]  /*17a330*/  ISETP.LT.AND P6, PT, R61, UR24, !P0 ;  /* 0x000000183d007c0c */ /* 0x000fe2000c7c1270 */
[----:B------:R-:W0:Y:S01]  /*17a340*/  LDCU UR24, c[0x0][0x398] ;  /* 0x00007300ff1877ac */ /* 0x000e220008000800 */
[----:B------:R-:W-:-:S02]  /*17a350*/  PRMT R2, R60, 0x7772, RZ ;  /* 0x000077723c027816 */ /* 0x000fc400000000ff */
[----:B------:R-:W-:Y:S01]  /*17a360*/  ISETP.LT.AND P5, PT, R8, UR26, !P0 ;  /* 0x0000001a08007c0c */ /* 0x000fe2000c7a1270 */
[----:B------:R-:W0:Y:S01]  /*17a370*/  LDCU UR26, c[0x0][0x398] ;  /* 0x00007300ff1a77ac */ /* 0x000e220008000800 */
[----:B------:R-:W0:Y:S01]  /*17a380*/  LDCU UR22, c[0x0][0x398] ;  /* 0x00007300ff1677ac */ /* 0x000e220008000800 */
[----:B-1----:R-:W-:Y:S01]  /*17a390*/  PRMT R0, R60, 0x7773, RZ ;  /* 0x000077733c007816 */ /* 0x002fe200000000ff */
[----:B------:R-:W2:Y:S04]  /*17a3a0*/  LDL.LU R54, [R1+0x2ff8] ;  /* 0x002ff80001367983 */ /* 0x000ea80000300800 */
[----:B---3--:R1:W-:Y:S04]  /*17a3b0*/  @P4 STG.E.U8 desc[UR34][R12.64], R2 ;  /* 0x000000020c004986 */ /* 0x0083e8000c101122 */
[----:B----4-:R3:W-:Y:S04]  /*17a3c0*/  @P3 STG.E.U8 desc[UR34][R20.64], R0 ;  /* 0x0000000014003986 */ /* 0x0107e8000c101122 */
[----:B-1----:R-:W4:Y:S04]  /*17a3d0*/  LDL.LU R13, [R1+0x2ff4] ;  /* 0x002ff400010d7983 */ /* 0x002f280000300800 */
[----:B------:R-:W4:Y:S04]  /*17a3e0*/  LDL.LU.64 R56, [R1+0x2780] ;  /* 0x0027800001387983 */ /* 0x000f280000300a00 */
[----:B---3--:R-:W3:Y:S04]  /*17a3f0*/  LDL.LU.64 R20, [R1+0x2778] ;  /* 0x0027780001147983 */ /* 0x008ee80000300a00 */
[----:B------:R-:W3:Y:S01]  /*17a400*/  LDL.LU R12, [R1+0x2ff0] ;  /* 0x002ff000010c7983 */ /* 0x000ee20000300800 */
[----:B------:R-:W-:-:S03]  /*17a410*/  PRMT R2, R5, 0x7770, RZ ;  /* 0x0000777005027816 */ /* 0x000fc600000000ff */
[----:B------:R-:W3:Y:S04]  /*17a420*/  LDL.LU R60, [R1+0x2fec] ;  /* 0x002fec00013c7983 */ /* 0x000ee80000300800 */
[----:B------:R1:W-:Y:S04]  /*17a430*/  @P6 STG.E.U8 desc[UR34][R6.64], R2 ;  /* 0x0000000206006986 */ /* 0x0003e8000c101122 */
[----:B-1----:R-:W3:Y:S01]  /*17a440*/  LDL.LU.64 R6, [R1+0x2770] ;  /* 0x0027700001067983 */ /* 0x002ee20000300a00 */
[----:B------:R-:W-:Y:S01]  /*17a450*/  ISETP.LT.AND P4, PT, R44, UR28, !P0 ;  /* 0x0000001c2c007c0c */ /* 0x000fe2000c781270 */
[----:B------:R-:W1:Y:S01]  /*17a460*/  LDCU UR28, c[0x0][0x398] ;  /* 0x00007300ff1c77ac */ /* 0x000e620008000800 */
[----:B------:R-:W-:Y:S01]  /*17a470*/  PRMT R0, R5, 0x7771, RZ ;  /* 0x0000777105007816 */ /* 0x000fe200000000ff */
[----:B------:R-:W3:Y:S01]  /*17a480*/  LDL.LU.64 R36, [R1+0x2768] ;  /* 0x0027680001247983 */ /* 0x000ee20000300a00 */
[----:B------:R-:W-:Y:S01]  /*17a490*/  ISETP.LT.AND P3, PT, R49, UR30, !P0 ;  /* 0x0000001e31007c0c */ /* 0x000fe2000c761270 */
[----:B------:R-:W0:Y:S01]  /*17a4a0*/  LDCU UR30, c[0x0][0x398] ;  /* 0x00007300ff1e77ac */ /* 0x000e220008000800 */
[C---:B------:R-:W-:Y:S01]  /*17a4b0*/  PRMT R2, R5.reuse, 0x7772, RZ ;  /* 0x0000777205027816 */ /* 0x040fe200000000ff */
[----:B--2---:R2:W-:Y:S04]  /*17a4c0*/  @P5 STG.E.U8 desc[UR34][R52.64], R0 ;  /* 0x0000000034005986 */ /* 0x0045e8000c101122 */
[----:B--2---:R-:W2:Y:S01]  /*17a4d0*/  LDL.LU R52, [R1+0x224] ;  /* 0x0002240001347983 */ /* 0x004ea20000300800 */
[----:B------:R-:W-:-:S03]  /*17a4e0*/  PRMT R0, R5, 0x7773, RZ ;  /* 0x0000777305007816 */ /* 0x000fc600000000ff */
[----:B------:R-:W2:Y:S04]  /*17a4f0*/  LDL.LU R9, [R1+0x2fd4] ;  /* 0x002fd40001097983 */ /* 0x000ea80000300800 */
[----:B------:R-:W2:Y:S04]  /*17a500*/  LDL R48, [R1+0x2fe8] ;  /* 0x002fe80001307983 */ /* 0x000ea80000100800 */
[----:B------:R0:W-:Y:S04]  /*17a510*/  @P4 STG.E.U8 desc[UR34][R28.64], R2 ;  /* 0x000000021c004986 */ /* 0x0001e8000c101122 */
[----:B------:R1:W-:Y:S04]  /*17a520*/  @P3 STG.E.U8 desc[UR34][R40.64], R0 ;  /* 0x0000000028003986 */ /* 0x0003e8000c101122 */
[----:B0-----:R-:W2:Y:S04]  /*17a530*/  LDL.LU.64 R28, [R1+0x2760] ;  /* 0x00276000011c7983 */ /* 0x001ea80000300a00 */
[----:B-1----:R-:W2:Y:S04]  /*17a540*/  LDL.LU R40, [R1+0x2fe4] ;  /* 0x002fe40001287983 */ /* 0x002ea80000300800 */
[----:B------:R-:W2:Y:S01]  /*17a550*/  LDL.LU.64 R18, [R1+0x2758] ;  /* 0x0027580001127983 */ /* 0x000ea20000300a00 */
[----:B------:R-:W-:Y:S01]  /*17a560*/  ISETP.LT.AND P6, PT, R32, UR32, !P0 ;  /* 0x0000002020007c0c */ /* 0x000fe2000c7c1270 */
[----:B------:R-:W0:Y:S01]  /*17a570*/  LDCU UR32, c[0x0][0x398] ;  /* 0x00007300ff2077ac */ /* 0x000e220008000800 */
[----:B------:R-:W-:-:S02]  /*17a580*/  ISETP.LT.AND P5, PT, R24, UR36, !P0 ;  /* 0x0000002418007c0c */ /* 0x000fc4000c7a1270 */
[----:B------:R-:W-:Y:S01]  /*17a590*/  ISETP.LT.AND P4, PT, R15, UR38, !P0 ;  /* 0x000000260f007c0c */ /* 0x000fe2000c781270 */
[----:B------:R-:W1:Y:S01]  /*17a5a0*/  LDCU UR38, c[0x0][0x398] ;  /* 0x00007300ff2677ac */ /* 0x000e620008000800 */
[C---:B------:R-:W-:Y:S02]  /*17a5b0*/  PRMT R2, R4.reuse, 0x7770, RZ ;  /* 0x0000777004027816 */ /* 0x040fe400000000ff */
[----:B------:R-:W-:Y:S01]  /*17a5c0*/  PRMT R0, R4, 0x7771, RZ ;  /* 0x0000777104007816 */ /* 0x000fe200000000ff */
[----:B------:R-:W0:Y:S01]  /*17a5d0*/  LDCU UR36, c[0x0][0x398] ;  /* 0x00007300ff2477ac */ /* 0x000e220008000800 */
[----:B------:R-:W-:Y:S01]  /*17a5e0*/  ISETP.LT.AND P3, PT, R54, UR40, !P0 ;  /* 0x0000002836007c0c */ /* 0x000fe2000c761270 */
[----:B------:R-:W0:Y:S02]  /*17a5f0*/  LDCU UR40, c[0x0][0x398] ;  /* 0x00007300ff2877ac */ /* 0x000e240008000800 */
[----:B----4-:R4:W-:Y:S04]  /*17a600*/  @P6 STG.E.U8 desc[UR34][R56.64], R2 ;  /* 0x0000000238006986 */ /* 0x0109e8000c101122 */
[----:B---3--:R3:W-:Y:S04]  /*17a610*/  @P5 STG.E.U8 desc[UR34][R20.64], R0 ;  /* 0x0000000014005986 */ /* 0x0087e8000c101122 */
[----:B----4-:R-:W4:Y:S01]  /*17a620*/  LDL.LU.64 R56, [R1+0x2748] ;  /* 0x0027480001387983 */ /* 0x010f220000300a00 */
[----:B------:R-:W-:-:S03]  /*17a630*/  PRMT R2, R4, 0x7772, RZ ;  /* 0x0000777204027816 */ /* 0x000fc600000000ff */
[----:B------:R-:W4:Y:S04]  /*17a640*/  LDL.LU R5, [R1+0x288] ;  /* 0x0002880001057983 */ /* 0x000f280000300800 */
[----:B---3--:R-:W3:Y:S04]  /*17a650*/  LDL.LU.64 R20, [R1+0x2750] ;  /* 0x0027500001147983 */ /* 0x008ee80000300a00 */
[----:B------:R0:W-:Y:S04]  /*17a660*/  @P4 STG.E.U8 desc[UR34][R6.64], R2 ;  /* 0x0000000206004986 */ /* 0x0001e8000c101122 */
[----:B0-----:R-:W3:Y:S01]  /*17a670*/  LDL.LU.64 R6, [R1+0x2740] ;  /* 0x0027400001067983 */ /* 0x001ee20000300a00 */
[----:B------:R-:W-:Y:S01]  /*17a680*/  ISETP.LT.AND P5, PT, R13, UR42, !P0 ;  /* 0x0000002a0d007c0c */ /* 0x000fe2000c7a1270 */
[----:B------:R-:W0:Y:S01]  /*17a690*/  LDCU UR42, c[0x0][0x398] ;  /* 0x00007300ff2a77ac */ /* 0x000e220008000800 */
[----:B------:R-:W-:Y:S01]  /*17a6a0*/  ISETP.LT.AND P4, PT, R12, UR16, !P0 ;  /* 0x000000100c007c0c */ /* 0x000fe2000c781270 */
[----:B------:R-:W3:Y:S01]  /*17a6b0*/  LDL.LU.64 R22, [R1+0x2738] ;  /* 0x0027380001167983 */ /* 0x000ee20000300a00 */
[----:B------:R-:W-:Y:S01]  /*17a6c0*/  PRMT R0, R4, 0x7773, RZ ;  /* 0x0000777304007816 */ /* 0x000fe200000000ff */
[----:B------:R-:W0:Y:S04]  /*17a6d0*/  LDCU UR16, c[0x0][0x398] ;  /* 0x00007300ff1077ac */ /* 0x000e280008000800 */
[----:B------:R1:W-:Y:S04]  /*17a6e0*/  @P3 STG.E.U8 desc[UR34][R36.64], R0 ;  /* 0x0000000024003986 */ /* 0x0003e8000c101122 */
[----:B-1----:R-:W3:Y:S01]  /*17a6f0*/  LDL.LU.64 R36, [R1+0x2730] ;  /* 0x0027300001247983 */ /* 0x002ee20000300a00 */
[----:B------:R-:W-:-:S05]  /*17a700*/  VIADD R0, R11, 0x2e ;  /* 0x0000002e0b007836 */ /* 0x000fca0000000000 */
[----:B------:R-:W-:Y:S01]  /*17a710*/  ISETP.GE.AND P3, PT, R0, UR19, PT ;  /* 0x0000001300007c0c */ /* 0x000fe2000bf66270 */
[----:B------:R-:W1:Y:S01]  /*17a720*/  LDCU UR19, c[0x0][0x398] ;  /* 0x00007300ff1377ac */ /* 0x000e620008000800 */
[C---:B--2---:R-:W-:Y:S02]  /*17a730*/  PRMT R2, R52.reuse, 0x7770, RZ ;  /* 0x0000777034027816 */ /* 0x044fe400000000ff */
[----:B------:R-:W-:-:S03]  /*17a740*/  PRMT R0, R52, 0x7772, RZ ;  /* 0x0000777234007816 */ /* 0x000fc600000000ff */
[----:B------:R2:W-:Y:S04]  /*17a750*/  @P5 STG.E.U8 desc[UR34][R28.64], R2 ;  /* 0x000000021c005986 */ /* 0x0005e8000c101122 */
[----:B--2---:R-:W2:Y:S01]  /*17a760*/  LDL.LU.64 R28, [R1+0x2728] ;  /* 0x00272800011c7983 */ /* 0x004ea20000300a00 */
[----:B------:R-:W-:-:S03]  /*17a770*/  PRMT R2, R52, 0x7771, RZ ;  /* 0x0000777134027816 */ /* 0x000fc600000000ff */
[----:B------:R-:W2:Y:S04]  /*17a780*/  LDL.LU R4, [R1+0x278] ;  /* 0x0002780001047983 */ /* 0x000ea80000300800 */
[----:B------:R0:W-:Y:S04]  /*17a790*/  @P4 STG.E.U8 desc[UR34][R18.64], R2 ;  /* 0x0000000212004986 */ /* 0x0001e8000c101122 */
[----:B0-----:R-:W2:Y:S01]  /*17a7a0*/  LDL.LU.64 R18, [R1+0x2720] ;  /* 0x0027200001127983 */ /* 0x001ea20000300a00 */
[----:B------:R-:W-:-:S03]  /*17a7b0*/  PRMT R2, R52, 0x7773, RZ ;  /* 0x0000777334027816 */ /* 0x000fc600000000ff */
[----:B------:R-:W2:Y:S01]  /*17a7c0*/  LDL.LU.64 R52, [R1+0x2718] ;  /* 0x0027180001347983 */ /* 0x000ea20000300a00 */
[----:B------:R-:W-:Y:S01]  /*17a7d0*/  ISETP.LT.AND P6, PT, R60, UR10, !P0 ;  /* 0x0000000a3c007c0c */ /* 0x000fe2000c7c1270 */
[----:B------:R-:W0:Y:S01]  /*17a7e0*/  LDCU UR10, c[0x0][0x398] ;  /* 0x00007300ff0a77ac */ /* 0x000e220008000800 */
[----:B------:R-:W-:Y:S02]  /*17a7f0*/  ISETP.LT.AND P0, PT, R48, UR12, !P0 ;  /* 0x0000000c30007c0c */ /* 0x000fe4000c701270 */
[----:B------:R-:W-:Y:S01]  /*17a800*/  ISETP.LT.AND P5, PT, R9, UR14, !P1 ;  /* 0x0000000e09007c0c */ /* 0x000fe2000cfa1270 */
[----:B------:R-:W0:Y:S01]  /*17a810*/  LDCU UR14, c[0x0][0x398] ;  /* 0x00007300ff0e77ac */ /* 0x000e220008000800 */
[----:B------:R-:W-:Y:S01]  /*17a820*/  ISETP.LT.AND P4, PT, R14, UR58, !P1 ;  /* 0x0000003a0e007c0c */ /* 0x000fe2000cf81270 */
[----:B------:R-:W0:Y:S06]  /*17a830*/  LDCU UR12, c[0x0][0x398] ;  /* 0x00007300ff0c77ac */ /* 0x000e2c0008000800 */
[----:B----4-:R4:W-:Y:S04]  /*17a840*/  @P6 STG.E.U8 desc[UR34][R56.64], R0 ;  /* 0x0000000038006986 */ /* 0x0109e8000c101122 */
[----:B---3--:R3:W-:Y:S01]  /*17a850*/  @P0 STG.E.U8 desc[UR34][R20.64], R2 ;  /* 0x0000000214000986 */ /* 0x0087e2000c101122 */
[----:B----4-:R-:W-:-:S03]  /*17a860*/  PRMT R0, R5, 0x7770, RZ ;  /* 0x0000777005007816 */ /* 0x010fc600000000ff */
[----:B------:R-:W4:Y:S04]  /*17a870*/  LDL.LU.64 R56, [R1+0x2710] ;  /* 0x0027100001387983 */ /* 0x000f280000300a00 */
[----:B---3--:R-:W3:Y:S04]  /*17a880*/  LDL.LU.64 R20, [R1+0x2708] ;  /* 0x0027080001147983 */ /* 0x008ee80000300a00 */
[----:B------:R0:W-:Y:S04]  /*17a890*/  @P5 STG.E.U8 desc[UR34][R6.64], R0 ;  /* 0x0000000006005986 */ /* 0x0001e8000c101122 */
[----:B0-----:R-:W3:Y:S04]  /*17a8a0*/  LDL.LU.64 R6, [R1+0x2700] ;  /* 0x0027000001067983 */ /* 0x001ee80000300a00 */
[----:B------:R-:W3:Y:S01]  /*17a8b0*/  LDL.LU R10, [R1+0x238] ;  /* 0x00023800010a7983 */ /* 0x000ee20000300800 */
[----:B------:R-:W-:-:S02]  /*17a8c0*/  ISETP.LT.AND P6, PT, R40, UR57, !P1 ;  /* 0x0000003928007c0c */ /* 0x000fc4000cfc1270 */
[----:B------:R-:W-:Y:S02]  /*17a8d0*/  PRMT R2, R5, 0x7771, RZ ;  /* 0x0000777105027816 */ /* 0x000fe400000000ff */
[----:B------:R-:W-:Y:S02]  /*17a8e0*/  ISETP.LT.AND P5, PT, R16, UR59, !P1 ;  /* 0x0000003b10007c0c */ /* 0x000fe4000cfa1270 */
[----:B------:R-:W-:Y:S02]  /*17a8f0*/  ISETP.LT.AND P0, PT, R61, UR60, !P1 ;  /* 0x0000003c3d007c0c */ /* 0x000fe4000cf01270 */
[----:B------:R-:W-:-:S05]  /*17a900*/  PRMT R0, R5, 0x7772, RZ ;  /* 0x0000777205007816 */ /* 0x000fca00000000ff */
[----:B------:R0:W-:Y:S01]  /*17a910*/  @P6 STG.E.U8 desc[UR34][R22.64], R2 ;  /* 0x0000000216006986 */ /* 0x0001e2000c101122 */
[----:B------:R-:W-:-:S03]  /*17a920*/  ISETP.LT.AND P6, PT, R8, UR61, !P1 ;  /* 0x0000003d08007c0c */ /* 0x000fc6000cfc1270 */
[----:B------:R1:W-:Y:S01]  /*17a930*/  @P4 STG.E.U8 desc[UR34][R36.64], R0 ;  /* 0x0000000024004986 */ /* 0x0003e2000c101122 */
[----:B0-----:R-:W-:-:S03]  /*17a940*/  PRMT R2, R5, 0x7773, RZ ;  /* 0x0000777305027816 */ /* 0x001fc600000000ff */
[----:B-1----:R-:W3:Y:S04]  /*17a950*/  LDL.LU.64 R36, [R1+0x26f8] ;  /* 0x0026f80001247983 */ /* 0x002ee80000300a00 */
[----:B--2---:R0:W-:Y:S01]  /*17a960*/  @P5 STG.E.U8 desc[UR34][R28.64], R2 ;  /* 0x000000021c005986 */ /* 0x0041e2000c101122 */
[----:B------:R-:W-:-:S03]  /*17a970*/  PRMT R0, R4, 0x7770, RZ ;  /* 0x0000777004007816 */ /* 0x000fc600000000ff */
[----:B0-----:R-:W2:Y:S01]  /*17a980*/  LDL.LU.64 R28, [R1+0x26e8] ;  /* 0x0026e800011c7983 */ /* 0x001ea20000300a00 */
[----:B------:R-:W-:-:S03]  /*17a990*/  PRMT R2, R4, 0x7771, RZ ;  /* 0x0000777104027816 */ /* 0x000fc600000000ff */
[----:B------:R-:W2:Y:S04]  /*17a9a0*/  LDL.LU R5, [R1+0x2f8] ;  /* 0x0002f80001057983 */ /* 0x000ea80000300800 */
[----:B------:R-:W-:Y:S04]  /*17a9b0*/  @P0 STG.E.U8 desc[UR34][R18.64], R0 ;  /* 0x0000000012000986 */ /* 0x000fe8000c101122 */
[----:B------:R0:W-:Y:S04]  /*17a9c0*/  @P6 STG.E.U8 desc[UR34][R52.64], R2 ;  /* 0x0000000234006986 */ /* 0x0001e8000c101122 */
[----:B0-----:R-:W2:Y:S01]  /*17a9d0*/  LDL.LU.64 R52, [R1+0x26f0] ;  /* 0x0026f00001347983 */ /* 0x001ea20000300a00 */
[----:B------:R-:W-:-:S02]  /*17a9e0*/  ISETP.LT.AND P4, PT, R44, UR62, !P1 ;  /* 0x0000003e2c007c0c */ /* 0x000fc4000cf81270 */
[----:B------:R-:W-:Y:S01]  /*17a9f0*/  ISETP.LT.AND P5, PT, R49, UR63, !P1 ;  /* 0x0000003f31007c0c */ /* 0x000fe2000cfa1270 */
[----:B------:R-:W2:Y:S01]  /*17aa00*/  LDL.LU.64 R18, [R1+0x26e0] ;  /* 0x0026e00001127983 */ /* 0x000ea20000300a00 */
[----:B------:R-:W-:Y:S02]  /*17aa10*/  ISETP.LT.AND P0, PT, R32, UR64, !P1 ;  /* 0x0000004020007c0c */ /* 0x000fe4000cf01270 */
[C---:B------:R-:W-:Y:S02]  /*17aa20*/  PRMT R0, R4.reuse, 0x7772, RZ ;  /* 0x0000777204007816 */ /* 0x040fe400000000ff */
[----:B------:R-:W-:Y:S02]  /*17aa30*/  PRMT R2, R4, 0x7773, RZ ;  /* 0x0000777304027816 */ /* 0x000fe400000000ff */
[----:B------:R-:W-:Y:S01]  /*17aa40*/  ISETP.LT.AND P6, PT, R24, UR18, !P1 ;  /* 0x0000001218007c0c */ /* 0x000fe2000cfc1270 */
[----:B------:R-:W0:Y:S02]  /*17aa50*/  LDCU UR18, c[0x0][0x398] ;  /* 0x00007300ff1277ac */ /* 0x000e240008000800 */
[----:B----4-:R1:W-:Y:S04]  /*17aa60*/  @P4 STG.E.U8 desc[UR34][R56.64], R0 ;  /* 0x0000000038004986 */ /* 0x0103e8000c101122 */
[----:B---3--:R-:W-:Y:S01]  /*17aa70*/  @P5 STG.E.U8 desc[UR34][R20.64], R2 ;  /* 0x0000000214005986 */ /* 0x008fe2000c101122 */
[----:B-1----:R-:W-:-:S05]  /*17aa80*/  PRMT R0, R10, 0x7770, RZ ;  /* 0x000077700a007816 */ /* 0x002fca00000000ff */
[----:B------:R1:W-:Y:S04]  /*17aa90*/  @P0 STG.E.U8 desc[UR34][R6.64], R0 ;  /* 0x0000000006000986 */ /* 0x0003e8000c101122 */
[----:B-1----:R-:W3:Y:S01]  /*17aaa0*/  LDL.LU.64 R6, [R1+0x26d8] ;  /* 0x0026d80001067983 */ /* 0x002ee20000300a00 */
[----:B------:R-:W-:Y:S01]  /*17aab0*/  ISETP.LT.AND P4, PT, R15, UR17, !P1 ;  /* 0x000000110f007c0c */ /* 0x000fe2000cf81270 */
[----:B------:R-:W1:Y:S01]  /*17aac0*/  LDCU UR17, c[0x0][0x398] ;  /* 0x00007300ff1177ac */ /* 0x000e620008000800 */
[----:B------:R-:W-:Y:S01]  /*17aad0*/  ISETP.LT.AND P0, PT, R54, UR53, !P1 ;  /* 0x0000003536007c0c */ /* 0x000fe2000cf01270 */
[----:B------:R-:W4:Y:S01]  /*17aae0*/  LDL.LU.64 R20, [R1+0x26c8] ;  /* 0x0026c80001147983 */ /* 0x000f220000300a00 */
[C---:B------:R-:W-:Y:S01]  /*17aaf0*/  PRMT R2, R10.reuse, 0x7771, RZ ;  /* 0x000077710a027816 */ /* 0x040fe200000000ff */
[----:B------:R-:W0:Y:S01]  /*17ab00*/  LDCU UR53, c[0x0][0x398] ;  /* 0x00007300ff3577ac */ /* 0x000e220008000800 */
[C---:B------:R-:W-:Y:S01]  /*17ab10*/  PRMT R0, R10.reuse, 0x7772, RZ ;  /* 0x000077720a007816 */ /* 0x040fe200000000ff */
[----:B------:R-:W4:Y:S04]  /*17ab20*/  LDL.LU R4, [R1+0x2e8] ;  /* 0x0002e80001047983 */ /* 0x000f280000300800 */
[----:B------:R-:W4:Y:S04]  /*17ab30*/  LDL.LU.64 R56, [R1+0x26d0] ;  /* 0x0026d00001387983 */ /* 0x000f280000300a00 */
[----:B------:R0:W-:Y:S02]  /*17ab40*/  @P6 STG.E.U8 desc[UR34][R36.64], R2 ;  /* 0x0000000224006986 */ /* 0x0001e4000c101122 */
[----:B0-----:R-:W-:-:S02]  /*17ab50*/  PRMT R2, R10, 0x7773, RZ ;  /* 0x000077730a027816 */ /* 0x001fc400000000ff */
[----:B--2---:R0:W-:Y:S04]  /*17ab60*/  @P4 STG.E.U8 desc[UR34][R28.64], R0 ;  /* 0x000000001c004986 */ /* 0x0041e8000c101122 */
[----:B0-----:R-:W2:Y:S04]  /*17ab70*/  LDL.LU.64 R28, [R1+0x26c0] ;  /* 0x0026c000011c7983 */ /* 0x001ea80000300a00 */
[----:B------:R-:W2:Y:S04]  /*17ab80*/  LDL.LU.64 R36, [R1+0x26b8] ;  /* 0x0026b80001247983 */ /* 0x000ea80000300a00 */
[----:B------:R0:W-:Y:S04]  /*17ab90*/  @P0 STG.E.U8 desc[UR34][R52.64], R2 ;  /* 0x0000000234000986 */ /* 0x0001e8000c101122 */
[----:B0-----:R-:W2:Y:S01]  /*17aba0*/  LDL.LU.64 R52, [R1+0x26b0] ;  /* 0x0026b00001347983 */ /* 0x001ea20000300a00 */
[----:B------:R-:W-:Y:S01]  /*17abb0*/  ISETP.LT.AND P5, PT, R13, UR52, !P1 ;  /* 0x000000340d007c0c */ /* 0x000fe2000cfa1270 */
[----:B------:R-:W0:Y:S01]  /*17abc0*/  LDCU UR52, c[0x0][0x398] ;  /* 0x00007300ff3477ac */ /* 0x000e220008000800 */
[----:B------:R-:W-:Y:S01]  /*17abd0*/  ISETP.LT.AND P4, PT, R12, UR50, !P1 ;  /* 0x000000320c007c0c */ /* 0x000fe2000cf81270 */
[----:B------:R-:W2:Y:S01]  /*17abe0*/  LDL.LU R10, [R1+0x2d8] ;  /* 0x0002d800010a7983 */ /* 0x000ea20000300800 */
[C---:B------:R-:W-:Y:S01]  /*17abf0*/  PRMT R0, R5.reuse, 0x7770, RZ ;  /* 0x0000777005007816 */ /* 0x040fe200000000ff */
[----:B------:R-:W0:Y:S01]  /*17ac00*/  LDCU UR50, c[0x0][0x398] ;  /* 0x00007300ff3277ac */ /* 0x000e220008000800 */
[----:B------:R-:W-:Y:S01]  /*17ac10*/  PRMT R2, R5, 0x7771, RZ ;  /* 0x0000777105027816 */ /* 0x000fe200000000ff */
[----:B------:R-:W2:Y:S06]  /*17ac20*/  LDL.LU.64 R22, [R1+0x26a8] ;  /* 0x0026a80001167983 */ /* 0x000eac0000300a00 */
[----:B------:R0:W-:Y:S01]  /*17ac30*/  @P5 STG.E.U8 desc[UR34][R18.64], R0 ;  /* 0x0000000012005986 */ /* 0x0001e2000c101122 */
[----:B------:R-:W-:Y:S01]  /*17ac40*/  ISETP.LT.AND P6, PT, R60, UR51, !P1 ;  /* 0x000000333c007c0c */ /* 0x000fe2000cfc1270 */
[----:B------:R-:W1:Y:S01]  /*17ac50*/  LDCU UR51, c[0x0][0x398] ;  /* 0x00007300ff3377ac */ /* 0x000e620008000800 */
[----:B------:R-:W-:-:S02]  /*17ac60*/  ISETP.LT.AND P1, PT, R48, UR48, !P1 ;  /* 0x0000003030007c0c */ /* 0x000fc4000cf21270 */
[----:B------:R-:W-:Y:S01]  /*17ac70*/  ISETP.LT.AND P5, PT, R9, UR49, !P2 ;  /* 0x0000003109007c0c */ /* 0x000fe2000d7a1270 */
[----:B------:R-:W1:Y:S01]  /*17ac80*/  LDCU UR48, c[0x0][0x398] ;  /* 0x00007300ff3077ac */ /* 0x000e620008000800 */
[----:B------:R-:W-:Y:S01]  /*17ac90*/  ISETP.GE.AND P0, PT, R3, UR15, PT ;  /* 0x0000000f03007c0c */ /* 0x000fe2000bf06270 */
[----:B------:R-:W1:Y:S01]  /*17aca0*/  LDCU UR15, c[0x0][0x398] ;  /* 0x00007300ff0f77ac */ /* 0x000e620008000800 */
[C---:B0-----:R-:W-:Y:S01]  /*17acb0*/  PRMT R0, R5.reuse, 0x7772, RZ ;  /* 0x0000777205007816 */ /* 0x041fe200000000ff */
[----:B------:R-:W0:Y:S01]  /*17acc0*/  LDCU UR49, c[0x0][0x398] ;  /* 0x00007300ff3177ac */ /* 0x000e220008000800 */
[----:B---3--:R3:W-:Y:S04]  /*17acd0*/  @P4 STG.E.U8 desc[UR34][R6.64], R2 ;  /* 0x0000000206004986 */ /* 0x0087e8000c101122 */
[----:B---3--:R-:W3:Y:S01]  /*17ace0*/  LDL.LU.64 R6, [R1+0x26a0] ;  /* 0x0026a00001067983 */ /* 0x008ee20000300a00 */
[----:B------:R-:W-:Y:S01]  /*17acf0*/  ISETP.LT.AND P4, PT, R14, UR47, !P2 ;  /* 0x0000002f0e007c0c */ /* 0x000fe2000d781270 */
[----:B------:R-:W0:Y:S02]  /*17ad00*/  LDCU UR47, c[0x0][0x398] ;  /* 0x00007300ff2f77ac */ /* 0x000e240008000800 */
[----:B----4-:R4:W-:Y:S01]  /*17ad10*/  @P6 STG.E.U8 desc[UR34][R20.64], R0 ;  /* 0x0000000014006986 */ /* 0x0109e2000c101122 */
[----:B------:R-:W-:Y:S01]  /*17ad20*/  ISETP.LT.AND P6, PT, R40, UR46, !P2 ;  /* 0x0000002e28007c0c */ /* 0x000fe2000d7c1270 */
[----:B------:R-:W0:Y:S02]  /*17ad30*/  LDCU UR46, c[0x0][0x398] ;  /* 0x00007300ff2e77ac */ /* 0x000e240008000800 */
[----:B------:R-:W3:Y:S01]  /*17ad40*/  LDL.LU.64 R18, [R1+0x2698] ;  /* 0x0026980001127983 */ /* 0x000ee20000300a00 */
[----:B------:R-:W-:-:S03]  /*17ad50*/  PRMT R2, R5, 0x7773, RZ ;  /* 0x0000777305027816 */ /* 0x000fc600000000ff */
[----:B----4-:R-:W4:Y:S01]  /*17ad60*/  LDL.LU.64 R20, [R1+0x2690] ;  /* 0x0026900001147983 */ /* 0x010f220000300a00 */
[----:B------:R-:W-:-:S03]  /*17ad70*/  PRMT R0, R4, 0x7770, RZ ;  /* 0x0000777004007816 */ /* 0x000fc600000000ff */
[----:B------:R-:W4:Y:S04]  /*17ad80*/  LDL.LU R5, [R1+0x2c8] ;  /* 0x0002c80001057983 */ /* 0x000f280000300800 */
[----:B------:R0:W-:Y:S04]  /*17ad90*/  @P1 STG.E.U8 desc[UR34][R56.64], R2 ;  /* 0x0000000238001986 */ /* 0x0001e8000c101122 */
[----:B0-----:R-:W4:Y:S01]  /*17ada0*/  LDL.LU.64 R56, [R1+0x2688] ;  /* 0x0026880001387983 */ /* 0x001f220000300a00 */
[----:B------:R-:W-:-:S03]  /*17adb0*/  PRMT R2, R4, 0x7771, RZ ;  /* 0x0000777104027816 */ /* 0x000fc600000000ff */
[----:B--2---:R0:W-:Y:S04]  /*17adc0*/  @P5 STG.E.U8 desc[UR34][R28.64], R0 ;  /* 0x000000001c005986 */ /* 0x0041e8000c101122 */
[----:B------:R2:W-:Y:S04]  /*17add0*/  @P6 STG.E.U8 desc[UR34][R36.64], R2 ;  /* 0x0000000224006986 */ /* 0x0005e8000c101122 */
[----:B0-----:R-:W4:Y:S01]  /*17ade0*/  LDL.LU.64 R28, [R1+0x2680] ;  /* 0x00268000011c7983 */ /* 0x001f220000300a00 */
[----:B------:R-:W-:-:S03]  /*17adf0*/  PRMT R0, R4, 0x7772, RZ ;  /* 0x0000777204007816 */ /* 0x000fc600000000ff */
[----:B--2---:R-:W2:Y:S04]  /*17ae00*/  LDL.LU.64 R36, [R1+0x2678] ;  /* 0x0026780001247983 */ /* 0x004ea80000300a00 */
[----:B------:R0:W-:Y:S04]  /*17ae10*/  @P4 STG.E.U8 desc[UR34][R52.64], R0 ;  /* 0x0000000034004986 */ /* 0x0001e8000c101122 */
[----:B0-----:R-:W2:Y:S01]  /*17ae20*/  LDL.LU.64 R52, [R1+0x2670] ;  /* 0x0026700001347983 */ /* 0x001ea20000300a00 */
[----:B------:R-:W-:Y:S01]  /*17ae30*/  ISETP.LT.AND P5, PT, R16, UR44, !P2 ;  /* 0x0000002c10007c0c */ /* 0x000fe2000d7a1270 */
[----:B------:R-:W0:Y:S01]  /*17ae40*/  LDCU UR44, c[0x0][0x398] ;  /* 0x00007300ff2c77ac */ /* 0x000e220008000800 */
[----:B------:R-:W-:-:S02]  /*17ae50*/  ISETP.LT.AND P1, PT, R61, UR45, !P2 ;  /* 0x0000002d3d007c0c */ /* 0x000fc4000d721270 */
[----:B------:R-:W-:Y:S01]  /*17ae60*/  PRMT R2, R4, 0x7773, RZ ;  /* 0x0000777304027816 */ /* 0x000fe200000000ff */
[----:B------:R-:W0:Y:S01]  /*17ae70*/  LDCU UR45, c[0x0][0x398] ;  /* 0x00007300ff2d77ac */ /* 0x000e220008000800 */
[----:B------:R-:W-:-:S07]  /*17ae80*/  PRMT R0, R10, 0x7770, RZ ;  /* 0x000077700a007816 */ /* 0x000fce00000000ff */
[----:B------:R0:W-:Y:S01]  /*17ae90*/  @P5 STG.E.U8 desc[UR34][R22.64], R2 ;  /* 0x0000000216005986 */ /* 0x0001e2000c101122 */
[----:B------:R-:W-:Y:S01]  /*17aea0*/  ISETP.LT.AND P6, PT, R8, UR8, !P2 ;  /* 0x0000000808007c0c */ /* 0x000fe2000d7c1270 */
[----:B------:R-:W1:Y:S01]  /*17aeb0*/  LDCU UR8, c[0x0][0x398] ;  /* 0x00007300ff0877ac */ /* 0x000e620008000800 */
[----:B------:R-:W-:Y:S02]  /*17aec0*/  ISETP.LT.AND P4, PT, R44, UR6, !P2 ;  /* 0x000000062c007c0c */ /* 0x000fe4000d781270 */
[----:B------:R-:W-:Y:S01]  /*17aed0*/  ISETP.LT.AND P5, PT, R49, UR4, !P2 ;  /* 0x0000000431007c0c */ /* 0x000fe2000d7a1270 */
[----:B------:R-:W1:Y:S01]  /*17aee0*/  LDCU UR6, c[0x0][0x398] ;  /* 0x00007300ff0677ac */ /* 0x000e620008000800 */
[----:B------:R-:W1:Y:S01]  /*17aef0*/  LDCU UR4, c[0x0][0x398] ;  /* 0x00007300ff0477ac */ /* 0x000e620008000800 */
[C---:B0-----:R-:W-:Y:S01]  /*17af00*/  PRMT R2, R10.reuse, 0x7771, RZ ;  /* 0x000077710a027816 */ /* 0x041fe200000000ff */
[----:B---3--:R0:W-:Y:S04]  /*17af10*/  @P1 STG.E.U8 desc[UR34][R6.64], R0 ;  /* 0x0000000006001986 */ /* 0x0081e8000c101122 */
[----:B0-----:R-:W3:Y:S01]  /*17af20*/  LDL.LU.64 R6, [R1+0x2668] ;  /* 0x0026680001067983 */ /* 0x001ee20000300a00 */
[----:B------:R-:W-:-:S02]  /*17af30*/  PRMT R0, R10, 0x7772, RZ ;  /* 0x000077720a007816 */ /* 0x000fc400000000ff */
[----:B------:R-:W-:Y:S01]  /*17af40*/  ISETP.LT.AND P1, PT, R32, UR54, !P2 ;  /* 0x0000003620007c0c */ /* 0x000fe2000d721270 */
[----:B------:R-:W3:Y:S04]  /*17af50*/  LDL.LU R4, [R1+0x228] ;  /* 0x0002280001047983 */ /* 0x000ee80000300800 */
[----:B------:R0:W-:Y:S01]  /*17af60*/  @P6 STG.E.U8 desc[UR34][R18.64], R2 ;  /* 0x0000000212006986 */ /* 0x0001e2000c101122 */
[----:B------:R-:W-:-:S03]  /*17af70*/  ISETP.LT.AND P6, PT, R24, UR55, !P2 ;  /* 0x0000003718007c0c */ /* 0x000fc6000d7c1270 */
[----:B----4-:R4:W-:Y:S01]  /*17af80*/  @P4 STG.E.U8 desc[UR34][R20.64], R0 ;  /* 0x0000000014004986 */ /* 0x0109e2000c101122 */
[----:B------:R-:W-:Y:S02]  /*17af90*/  ISETP.LT.AND P4, PT, R15, UR56, !P2 ;  /* 0x000000380f007c0c */ /* 0x000fe4000d781270 */
[----:B0-----:R-:W-:Y:S01]  /*17afa0*/  PRMT R2, R10, 0x7773, RZ ;  /* 0x000077730a027816 */ /* 0x001fe200000000ff */
[----:B----4-:R-:W4:Y:S01]  /*17afb0*/  LDL.LU.64 R20, [R1+0x2660] ;  /* 0x0026600001147983 */ /* 0x010f220000300a00 */
[----:B------:R-:W-:-:S03]  /*17afc0*/  PRMT R0, R5, 0x7770, RZ ;  /* 0x0000777005007816 */ /* 0x000fc600000000ff */
[----:B------:R0:W-:Y:S04]  /*17afd0*/  @P5 STG.E.U8 desc[UR34][R56.64], R2 ;  /* 0x0000000238005986 */ /* 0x0001e8000c101122 */
[----:B0-----:R-:W4:Y:S01]  /*17afe0*/  LDL.LU.64 R56, [R1+0x2658] ;  /* 0x0026580001387983 */ /* 0x001f220000300a00 */
[----:B------:R-:W-:-:S03]  /*17aff0*/  PRMT R2, R5, 0x7771, RZ ;  /* 0x0000777105027816 */ /* 0x000fc600000000ff */
[----:B------:R0:W-:Y:S04]  /*17b000*/  @P1 STG.E.U8 desc[UR34][R28.64], R0 ;  /* 0x000000001c001986 */ /* 0x0001e8000c101122 */
[----:B--2---:R-:W-:Y:S04]  /*17b010*/  @P6 STG.E.U8 desc[UR34][R36.64], R2 ;  /* 0x0000000224006986 */ /* 0x004fe8000c101122 */
[----:B0-----:R-:W2:Y:S01]  /*17b020*/  LDL.LU.64 R28, [R1+0x2650] ;  /* 0x00265000011c7983 */ /* 0x001ea20000300a00 */
[----:B------:R-:W-:-:S05]  /*17b030*/  PRMT R0, R5, 0x7772, RZ ;  /* 0x0000777205007816 */ /* 0x000fca00000000ff */
[----:B------:R0:W-:Y:S04]  /*17b040*/  @P4 STG.E.U8 desc[UR34][R52.64], R0 ;  /* 0x0000000034004986 */ /* 0x0001e8000c101122 */
[----:B0-----:R-:W2:Y:S01]  /*17b050*/  LDL.LU.64 R52, [R1+0x2648] ;  /* 0x0026480001347983 */ /* 0x001ea20000300a00 */
[----:B------:R-:W-:Y:S02]  /*17b060*/  ISETP.LT.AND P1, PT, R54, UR38, !P2 ;  /* 0x0000002636007c0c */ /* 0x000fe4000d721270 */
[----:B------:R-:W-:Y:S01]  /*17b070*/  PRMT R2, R5, 0x7773, RZ ;  /* 0x0000777305027816 */ /* 0x000fe200000000ff */
[----:B------:R-:W2:Y:S01]  /*17b080*/  LDL.LU R10, [R1+0x28c] ;  /* 0x00028c00010a7983 */ /* 0x000ea20000300800 */
[----:B------:R-:W-:Y:S01]  /*17b090*/  ISETP.LT.AND P4, PT, R13, UR24, !P2 ;  /* 0x000000180d007c0c */ /* 0x000fe2000d781270 */
[----:B------:R-:W-:Y:S01]  /*17b0a0*/  VIADD R0, R11, 0x30 ;  /* 0x000000300b007836 */ /* 0x000fe20000000000 */
[----:B------:R-:W-:Y:S01]  /*17b0b0*/  ISETP.LT.AND P5, PT, R12, UR26, !P2 ;  /* 0x0000001a0c007c0c */ /* 0x000fe2000d7a1270 */
[----:B------:R-:W2:Y:S01]  /*17b0c0*/  LDL.LU.64 R22, [R1+0x2640] ;  /* 0x0026400001167983 */ /* 0x000ea20000300a00 */
[----:B------:R-:W-:Y:S01]  /*17b0d0*/  ISETP.LT.AND P6, PT, R60, UR28, !P2 ;  /* 0x0000001c3c007c0c */ /* 0x000fe2000d7c1270 */
[----:B------:R-:W0:Y:S02]  /*17b0e0*/  LDCU UR38, c[0x0][0x398] ;  /* 0x00007300ff2677ac */ /* 0x000e240008000800 */
[----:B------:R-:W2:Y:S01]  /*17b0f0*/  LDL.LU.64 R36, [R1+0x2638] ;  /* 0x0026380001247983 */ /* 0x000ea20000300a00 */
[----:B------:R-:W-:Y:S01]  /*17b100*/  ISETP.LT.AND P2, PT, R48, UR30, !P2 ;  /* 0x0000001e30007c0c */ /* 0x000fe2000d741270 */
[----:B------:R-:W0:Y:S01]  /*17b110*/  LDCU UR24, c[0x0][0x398] ;  /* 0x00007300ff1877ac */ /* 0x000e220008000800 */
[----:B------:R-:W0:Y:S01]  /*17b120*/  LDCU UR26, c[0x0][0x398] ;  /* 0x00007300ff1a77ac */ /* 0x000e220008000800 */
[----:B------:R-:W0:Y:S01]  /*17b130*/  LDCU UR30, c[0x0][0x398] ;  /* 0x00007300ff1e77ac */ /* 0x000e220008000800 */
[----:B------:R-:W0:Y:S01]  /*17b140*/  LDCU UR28, c[0x0][0x398] ;  /* 0x00007300ff1c77ac */ /* 0x000e220008000800 */
[----:B---3--:R3:W-:Y:S04]  /*17b150*/  @P1 STG.E.U8 desc[UR34][R6.64], R2 ;  /* 0x0000000206001986 */ /* 0x0087e8000c101122 */
[----:B---3--:R-:W3:Y:S01]  /*17b160*/  LDL.LU.64 R6, [R1+0x2630] ;  /* 0x0026300001067983 */ /* 0x008ee20000300a00 */
[----:B------:R-:W-:Y:S01]  /*17b170*/  ISETP.GE.AND P1, PT, R0, UR5, PT ;  /* 0x0000000500007c0c */ /* 0x000fe2000bf26270 */
[----:B------:R-:W0:Y:S01]  /*17b180*/  LDCU UR5, c[0x0][0x398] ;  /* 0x00007300ff0577ac */ /* 0x000e220008000800 */
[----:B------:R-:W-:-:S02]  /*17b190*/  PRMT R0, R4, 0x7770, RZ ;  /* 0x0000777004007816 */ /* 0x000fc400000000ff */
[----:B------:R-:W-:-:S03]  /*17b1a0*/  PRMT R2, R4, 0x7771, RZ ;  /* 0x0000777104027816 */ /* 0x000fc600000000ff */
[----:B----4-:R4:W-:Y:S02]  /*17b1b0*/  @P4 STG.E.U8 desc[UR34][R20.64], R0 ;  /* 0x0000000014004986 */ /* 0x0109e4000c101122 */
[C---:B----4-:R-:W-:Y:S02]  /*17b1c0*/  PRMT R0, R4.reuse, 0x7772, RZ ;  /* 0x0000777204007816 */ /* 0x050fe400000000ff */
[----:B------:R-:W4:Y:S04]  /*17b1d0*/  LDL.LU.64 R20, [R1+0x2620] ;  /* 0x0026200001147983 */ /* 0x000f280000300a00 */
[----:B------:R-:W-:Y:S04]  /*17b1e0*/  @P5 STG.E.U8 desc[UR34][R56.64], R2 ;  /* 0x0000000238005986 */ /* 0x000fe8000c101122 */
[----:B------:R-:W3:Y:S04]  /*17b1f0*/  LDL.LU R5, [R1+0x27c] ;  /* 0x00027c0001057983 */ /* 0x000ee80000300800 */
[----:B------:R-:W4:Y:S04]  /*17b200*/  LDL.LU.64 R18, [R1+0x2628] ;  /* 0x0026280001127983 */ /* 0x000f280000300a00 */
[----:B--2---:R2:W-:Y:S02]  /*17b210*/  @P6 STG.E.U8 desc[UR34][R28.64], R0 ;  /* 0x000000001c006986 */ /* 0x0045e4000c101122 */
[----:B--2---:R-:W-:-:S05]  /*17b220*/  PRMT R0, R4, 0x7773, RZ ;  /* 0x0000777304007816 */ /* 0x004fca00000000ff */
[----:B------:R2:W-:Y:S04]  /*17b230*/  @P2 STG.E.U8 desc[UR34][R52.64], R0 ;  /* 0x0000000034002986 */ /* 0x0005e8000c101122 */
[----:B--2---:R-:W2:Y:S01]  /*17b240*/  LDL.LU.64 R52, [R1+0x2618] ;  /* 0x0026180001347983 */ /* 0x004ea20000300a00 */
[----:B------:R-:W-:Y:S01]  /*17b250*/  ISETP.LT.AND P4, PT, R9, UR32, !P3 ;  /* 0x0000002009007c0c */ /* 0x000fe2000df81270 */
[----:B------:R-:W0:Y:S01]  /*17b260*/  LDCU UR32, c[0x0][0x398] ;  /* 0x00007300ff2077ac */ /* 0x000e220008000800 */
[----:B------:R-:W-:Y:S01]  /*17b270*/  ISETP.LT.AND P5, PT, R40, UR36, !P3 ;  /* 0x0000002428007c0c */ /* 0x000fe2000dfa1270 */
[----:B------:R-:W2:Y:S01]  /*17b280*/  LDL.LU.64 R56, [R1+0x2610] ;  /* 0x0026100001387983 */ /* 0x000ea20000300a00 */
[----:B------:R-:W-:Y:S01]  /*17b290*/  ISETP.LT.AND P6, PT, R14, UR40, !P3 ;  /* 0x000000280e007c0c */ /* 0x000fe2000dfc1270 */
[----:B------:R-:W0:Y:S01]  /*17b2a0*/  LDCU UR36, c[0x0][0x398] ;  /* 0x00007300ff2477ac */ /* 0x000e220008000800 */
[C---:B------:R-:W-:Y:S01]  /*17b2b0*/  PRMT R4, R10.reuse, 0x7770, RZ ;  /* 0x000077700a047816 */ /* 0x040fe200000000ff */
[----:B------:R-:W2:Y:S01]  /*17b2c0*/  LDL.LU.64 R28, [R1+0x2600] ;  /* 0x00260000011c7983 */ /* 0x000ea20000300a00 */
[C---:B------:R-:W-:Y:S01]  /*17b2d0*/  PRMT R3, R10.reuse, 0x7771, RZ ;  /* 0x000077710a037816 */ /* 0x040fe200000000ff */
[----:B------:R-:W0:Y:S01]  /*17b2e0*/  LDCU UR40, c[0x0][0x398] ;  /* 0x00007300ff2877ac */ /* 0x000e220008000800 */
[----:B------:R-:W-:-:S02]  /*17b2f0*/  PRMT R2, R10, 0x7772, RZ ;  /* 0x000077720a027816 */ /* 0x000fc400000000ff */
[----:B------:R-:W-:Y:S02]  /*17b300*/  PRMT R0, R10, 0x7773, RZ ;  /* 0x000077730a007816 */ /* 0x000fe400000000ff */
[----:B------:R-:W2:Y:S04]  /*17b310*/  LDL.LU R10, [R1+0x23c] ;  /* 0x00023c00010a7983 */ /* 0x000ea80000300800 */
[----:B------:R3:W-:Y:S04]  /*17b320*/  @P4 STG.E.U8 desc[UR34][R22.64], R4 ;  /* 0x0000000416004986 */ /* 0x0007e8000c101122 */
[----:B------:R0:W-:Y:S01]  /*17b330*/  @P5 STG.E.U8 desc[UR34][R36.64], R3 ;  /* 0x0000000324005986 */ /* 0x0001e2000c101122 */
[----:B------:R-:W-:Y:S01]  /*17b340*/  ISETP.LT.AND P2, PT, R16, UR42, !P3 ;  /* 0x0000002a10007c0c */ /* 0x000fe2000df41270 */
[----:B------:R-:W0:Y:S01]  /*17b350*/  LDCU UR42, c[0x0][0x398] ;  /* 0x00007300ff2a77ac */ /* 0x000e220008000800 */
[----:B------:R-:W-:-:S02]  /*17b360*/  ISETP.LT.AND P4, PT, R61, UR14, !P3 ;  /* 0x0000000e3d007c0c */ /* 0x000fc4000df81270 */
[C---:B---3--:R-:W-:Y:S01]  /*17b370*/  PRMT R4, R5.reuse, 0x7770, RZ ;  /* 0x0000777005047816 */ /* 0x048fe200000000ff */
[----:B------:R3:W-:Y:S01]  /*17b380*/  @P6 STG.E.U8 desc[UR34][R6.64], R2 ;  /* 0x0000000206006986 */ /* 0x0007e2000c101122 */
[----:B0-----:R-:W-:Y:S01]  /*17b390*/  PRMT R3, R5, 0x7771, RZ ;  /* 0x0000777105037816 */ /* 0x001fe200000000ff */
[----:B------:R-:W0:Y:S02]  /*17b3a0*/  LDCU UR14, c[0x0][0x398] ;  /* 0x00007300ff0e77ac */ /* 0x000e240008000800 */
[----:B---3--:R-:W3:Y:S01]  /*17b3b0*/  LDL.LU.64 R6, [R1+0x25f8] ;  /* 0x0025f80001067983 */ /* 0x008ee20000300a00 */
[----:B------:R-:W-:Y:S01]  /*17b3c0*/  ISETP.LT.AND P6, PT, R8, UR12, !P3 ;  /* 0x0000000c08007c0c */ /* 0x000fe2000dfc1270 */
[----:B------:R-:W0:Y:S02]  /*17b3d0*/  LDCU UR12, c[0x0][0x398] ;  /* 0x00007300ff0c77ac */ /* 0x000e240008000800 */
[----:B----4-:R4:W-:Y:S04]  /*17b3e0*/  @P2 STG.E.U8 desc[UR34][R20.64], R0 ;  /* 0x0000000014002986 */ /* 0x0109e8000c101122 */
[----:B------:R-:W3:Y:S04]  /*17b3f0*/  LDL.LU.64 R36, [R1+0x2608] ;  /* 0x0026080001247983 */ /* 0x000ee80000300a00 */
[----:B------:R-:W-:Y:S04]  /*17b400*/  @P4 STG.E.U8 desc[UR34][R18.64], R4 ;  /* 0x0000000412004986 */ /* 0x000fe8000c101122 */
[----:B----4-:R-:W4:Y:S04]  /*17b410*/  LDL.LU.64 R20, [R1+0x25f0] ;  /* 0x0025f00001147983 */ /* 0x010f280000300a00 */
[----:B--2---:R2:W-:Y:S04]  /*17b420*/  @P6 STG.E.U8 desc[UR34][R52.64], R3 ;  /* 0x0000000334006986 */ /* 0x0045e8000c101122 */
[----:B--2---:R-:W2:Y:S01]  /*17b430*/  LDL.LU.64 R52, [R1+0x25e0] ;  /* 0x0025e00001347983 */ /* 0x004ea20000300a00 */
[----:B------:R-:W-:Y:S01]  /*17b440*/  ISETP.LT.AND P2, PT, R44, UR10, !P3 ;  /* 0x0000000a2c007c0c */ /* 0x000fe2000df41270 */
[----:B------:R-:W0:Y:S01]  /*17b450*/  LDCU UR10, c[0x0][0x398] ;  /* 0x00007300ff0a77ac */ /* 0x000e220008000800 */
[----:B------:R-:W-:-:S02]  /*17b460*/  ISETP.LT.AND P5, PT, R49, UR16, !P3 ;  /* 0x0000001031007c0c */ /* 0x000fc4000dfa1270 */
[----:B------:R-:W-:Y:S01]  /*17b470*/  ISETP.LT.AND P4, PT, R32, UR18, !P3 ;  /* 0x0000001220007c0c */ /* 0x000fe2000df81270 */
[----:B------:R-:W0:Y:S01]  /*17b480*/  LDCU UR16, c[0x0][0x398] ;  /* 0x00007300ff1077ac */ /* 0x000e220008000800 */
[C---:B------:R-:W-:Y:S02]  /*17b490*/  PRMT R2, R5.reuse, 0x7772, RZ ;  /* 0x0000777205027816 */ /* 0x040fe400000000ff */
[----:B------:R-:W-:Y:S01]  /*17b4a0*/  PRMT R0, R5, 0x7773, RZ ;  /* 0x0000777305007816 */ /* 0x000fe200000000ff */
[----:B------:R-:W0:Y:S01]  /*17b4b0*/  LDCU UR18, c[0x0][0x398] ;  /* 0x00007300ff1277ac */ /* 0x000e220008000800 */
[----:B------:R-:W2:Y:S04]  /*17b4c0*/  LDL.LU R5, [R1+0x2fc] ;  /* 0x0002fc0001057983 */ /* 0x000ea80000300800 */
[----:B------:R1:W-:Y:S04]  /*17b4d0*/  @P2 STG.E.U8 desc[UR34][R56.64], R2 ;  /* 0x0000000238002986 */ /* 0x0003e8000c101122 */
[----:B------:R-:W2:Y:S04]  /*17b4e0*/  LDL.LU.64 R22, [R1+0x25e8] ;  /* 0x0025e80001167983 */ /* 0x000ea80000300a00 */
[----:B------:R0:W-:Y:S01]  /*17b4f0*/  @P5 STG.E.U8 desc[UR34][R28.64], R0 ;  /* 0x000000001c005986 */ /* 0x0001e2000c101122 */
[----:B-1----:R-:W-:-:S03]  /*17b500*/  PRMT R2, R10, 0x7770, RZ ;  /* 0x000077700a027816 */ /* 0x002fc600000000ff */
[----:B------:R-:W2:Y:S04]  /*17b510*/  LDL.LU.64 R18, [R1+0x25d8] ;  /* 0x0025d80001127983 */ /* 0x000ea80000300a00 */
[----:B0-----:R-:W2:Y:S01]  /*17b520*/  LDL.LU.64 R28, [R1+0x25d0] ;  /* 0x0025d000011c7983 */ /* 0x001ea20000300a00 */
[----:B------:R-:W-:Y:S02]  /*17b530*/  ISETP.LT.AND P5, PT, R24, UR17, !P3 ;  /* 0x0000001118007c0c */ /* 0x000fe4000dfa1270 */
[----:B------:R-:W-:Y:S01]  /*17b540*/  ISETP.LT.AND P6, PT, R15, UR19, !P3 ;  /* 0x000000130f007c0c */ /* 0x000fe2000dfc1270 */
[----:B------:R-:W-:Y:S01]  /*17b550*/  VIADD R0, R11, 0x31 ;  /* 0x000000310b007836 */ /* 0x000fe20000000000 */
[----:B------:R-:W-:Y:S01]  /*17b560*/  PRMT R3, R10, 0x7771, RZ ;  /* 0x000077710a037816 */ /* 0x000fe200000000ff */
[----:B------:R-:W0:Y:S03]  /*17b570*/  LDCU UR17, c[0x0][0x398] ;  /* 0x00007300ff1177ac */ /* 0x000e260008000800 */
[----:B------:R-:W-:Y:S01]  /*17b580*/  ISETP.GE.AND P2, PT, R0, UR7, PT ;  /* 0x0000000700007c0c */ /* 0x000fe2000bf46270 */
[----:B------:R-:W1:Y:S01]  /*17b590*/  LDCU UR7, c[0x0][0x398] ;  /* 0x00007300ff0777ac */ /* 0x000e620008000800 */
[----:B------:R-:W-:Y:S01]  /*17b5a0*/  PRMT R0, R10, 0x7773, RZ ;  /* 0x000077730a007816 */ /* 0x000fe200000000ff */
[----:B------:R-:W0:Y:S01]  /*17b5b0*/  LDCU UR19, c[0x0][0x398] ;  /* 0x00007300ff1377ac */ /* 0x000e220008000800 */
[----:B---3--:R3:W-:Y:S04]  /*17b5c0*/  @P4 STG.E.U8 desc[UR34][R6.64], R2 ;  /* 0x0000000206004986 */ /* 0x0087e8000c101122 */
[----:B---3--:R-:W3:Y:S01]  /*17b5d0*/  LDL.LU.64 R6, [R1+0x25c8] ;  /* 0x0025c80001067983 */ /* 0x008ee20000300a00 */
[----:B------:R-:W-:Y:S01]  /*17b5e0*/  ISETP.LT.AND P4, PT, R54, UR20, !P3 ;  /* 0x0000001436007c0c */ /* 0x000fe2000df81270 */
[----:B------:R-:W0:Y:S01]  /*17b5f0*/  LDCU UR20, c[0x0][0x398] ;  /* 0x00007300ff1477ac */ /* 0x000e220008000800 */
[----:B------:R-:W-:-:S02]  /*17b600*/  PRMT R2, R10, 0x7772, RZ ;  /* 0x000077720a027816 */ /* 0x000fc400000000ff */
[----:B------:R-:W3:Y:S04]  /*17b610*/  LDL.LU R10, [R1+0x2ec] ;  /* 0x0002ec00010a7983 */ /* 0x000ee80000300800 */
[----:B------:R-:W-:Y:S04]  /*17b620*/  @P5 STG.E.U8 desc[UR34][R36.64], R3 ;  /* 0x0000000324005986 */ /* 0x000fe8000c101122 */
[----:B----4-:R-:W-:Y:S04]  /*17b630*/  @P6 STG.E.U8 desc[UR34][R20.64], R2 ;  /* 0x0000000214006986 */ /* 0x010fe8000c101122 */
[----:B------:R-:W4:Y:S04]  /*17b640*/  LDL.LU.64 R56, [R1+0x25c0] ;  /* 0x0025c00001387983 */ /* 0x000f280000300a00 */
[----:B--2---:R2:W-:Y:S04]  /*17b650*/  @P4 STG.E.U8 desc[UR34][R52.64], R0 ;  /* 0x0000000034004986 */ /* 0x0045e8000c101122 */
[----:B--2---:R-:W2:Y:S04]  /*17b660*/  LDL.LU.64 R52, [R1+0x25b8] ;  /* 0x0025b80001347983 */ /* 0x004ea80000300a00 */
[----:B------:R-:W2:Y:S01]  /*17b670*/  LDL.LU.64 R20, [R1+0x25b0] ;  /* 0x0025b00001147983 */ /* 0x000ea20000300a00 */
[----:B------:R-:W-:Y:S01]  /*17b680*/  ISETP.LT.AND P6, PT, R13, UR22, !P3 ;  /* 0x000000160d007c0c */ /* 0x000fe2000dfc1270 */
[----:B------:R-:W0:Y:S01]  /*17b690*/  LDCU UR22, c[0x0][0x398] ;  /* 0x00007300ff1677ac */ /* 0x000e220008000800 */
[----:B------:R-:W-:Y:S01]  /*17b6a0*/  ISETP.LT.AND P5, PT, R12, UR15, !P3 ;  /* 0x0000000f0c007c0c */ /* 0x000fe2000dfa1270 */
[----:B------:R-:W2:Y:S01]  /*17b6b0*/  LDL.LU.64 R36, [R1+0x25a0] ;  /* 0x0025a00001247983 */ /* 0x000ea20000300a00 */
[----:B------:R-:W-:Y:S01]  /*17b6c0*/  ISETP.LT.AND P4, PT, R60, UR48, !P3 ;  /* 0x000000303c007c0c */ /* 0x000fe2000df81270 */
[----:B------:R-:W0:Y:S01]  /*17b6d0*/  LDCU UR15, c[0x0][0x398] ;  /* 0x00007300ff0f77ac */ /* 0x000e220008000800 */
[----:B------:R-:W-:-:S02]  /*17b6e0*/  ISETP.LT.AND P3, PT, R48, UR47, !P3 ;  /* 0x0000002f30007c0c */ /* 0x000fc4000df61270 */
[C---:B------:R-:W-:Y:S01]  /*17b6f0*/  PRMT R4, R5.reuse, 0x7770, RZ ;  /* 0x0000777005047816 */ /* 0x040fe200000000ff */
[----:B------:R-:W0:Y:S01]  /*17b700*/  LDCU UR47, c[0x0][0x398] ;  /* 0x00007300ff2f77ac */ /* 0x000e220008000800 */
[C---:B------:R-:W-:Y:S02]  /*17b710*/  PRMT R3, R5.reuse, 0x7771, RZ ;  /* 0x0000777105037816 */ /* 0x040fe400000000ff */
[C---:B------:R-:W-:Y:S02]  /*17b720*/  PRMT R2, R5.reuse, 0x7772, RZ ;  /* 0x0000777205027816 */ /* 0x040fe400000000ff */
[----:B------:R-:W-:Y:S01]  /*17b730*/  PRMT R0, R5, 0x7773, RZ ;  /* 0x0000777305007816 */ /* 0x000fe200000000ff */
[----:B------:R-:W0:Y:S01]  /*17b740*/  LDCU UR48, c[0x0][0x398] ;  /* 0x00007300ff3077ac */ /* 0x000e220008000800 */
[----:B------:R-:W2:Y:S04]  /*17b750*/  LDL.LU R5, [R1+0x2dc] ;  /* 0x0002dc0001057983 */ /* 0x000ea80000300800 */
[----:B------:R0:W-:Y:S04]  /*17b760*/  @P6 STG.E.U8 desc[UR34][R22.64], R4 ;  /* 0x0000000416006986 */ /* 0x0001e8000c101122 */
[----:B------:R-:W-:Y:S04]  /*17b770*/  @P5 STG.E.U8 desc[UR34][R18.64], R3 ;  /* 0x0000000312005986 */ /* 0x000fe8000c101122 */
[----:B------:R-:W-:Y:S04]  /*17b780*/  @P4 STG.E.U8 desc[UR34][R28.64], R2 ;  /* 0x000000021c004986 */ /* 0x000fe8000c101122 */
[----:B------:R-:W2:Y:S04]  /*17b790*/  LDL.LU.64 R26, [R1+0x25a8] ;  /* 0x0025a800011a7983 */ /* 0x000ea80000300a00 */
[----:B0-----:R-:W2:Y:S01]  /*17b7a0*/  LDL.LU.64 R22, [R1+0x2598] ;  /* 0x0025980001167983 */ /* 0x001ea20000300a00 */
[----:B------:R-:W-:Y:S01]  /*17b7b0*/  ISETP.LT.AND P4, PT, R9, UR46, !P0 ;  /* 0x0000002e09007c0c */ /* 0x000fe2000c781270 */
[----:B------:R-:W0:Y:S01]  /*17b7c0*/  LDCU UR46, c[0x0][0x398] ;  /* 0x00007300ff2e77ac */ /* 0x000e220008000800 */
[----:B------:R-:W-:-:S02]  /*17b7d0*/  ISETP.LT.AND P5, PT, R40, UR44, !P0 ;  /* 0x0000002c28007c0c */ /* 0x000fc4000c7a1270 */
[----:B------:R-:W-:Y:S01]  /*17b7e0*/  ISETP.LT.AND P6, PT, R14, UR8, !P0 ;  /* 0x000000080e007c0c */ /* 0x000fe2000c7c1270 */
[----:B------:R-:W0:Y:S01]  /*17b7f0*/  LDCU UR8, c[0x0][0x398] ;  /* 0x00007300ff0877ac */ /* 0x000e220008000800 */
[----:B------:R-:W0:Y:S01]  /*17b800*/  LDCU UR44, c[0x0][0x398] ;  /* 0x00007300ff2c77ac */ /* 0x000e220008000800 */
[----:B---3--:R3:W-:Y:S04]  /*17b810*/  @P3 STG.E.U8 desc[UR34][R6.64], R0 ;  /* 0x0000000006003986 */ /* 0x0087e8000c101122 */
[----:B---3--:R-:W3:Y:S04]  /*17b820*/  LDL.LU.64 R6, [R1+0x2590] ;  /* 0x0025900001067983 */ /* 0x008ee80000300a00 */
[----:B------:R-:W3:Y:S01]  /*17b830*/  LDL.LU.64 R28, [R1+0x2580] ;  /* 0x00258000011c7983 */ /* 0x000ee20000300a00 */
[----:B------:R-:W-:-:S02]  /*17b840*/  PRMT R4, R10, 0x7770, RZ ;  /* 0x000077700a047816 */ /* 0x000fc400000000ff */
[C---:B------:R-:W-:Y:S02]  /*17b850*/  PRMT R3, R10.reuse, 0x7771, RZ ;  /* 0x000077710a037816 */ /* 0x040fe400000000ff */
[----:B------:R-:W-:Y:S01]  /*17b860*/  PRMT R2, R10, 0x7772, RZ ;  /* 0x000077720a027816 */ /* 0x000fe200000000ff */
[----:B----4-:R-:W-:Y:S04]  /*17b870*/  @P4 STG.E.U8 desc[UR34][R56.64], R4 ;  /* 0x0000000438004986 */ /* 0x010fe8000c101122 */
[----:B--2---:R2:W-:Y:S04]  /*17b880*/  @P5 STG.E.U8 desc[UR34][R52.64], R3 ;  /* 0x0000000334005986 */ /* 0x0045e8000c101122 */
[----:B------:R4:W-:Y:S04]  /*17b890*/  @P6 STG.E.U8 desc[UR34][R20.64], R2 ;  /* 0x0000000214006986 */ /* 0x0009e8000c101122 */
[----:B--2---:R-:W2:Y:S04]  /*17b8a0*/  LDL.LU R52, [R1+0x2cc] ;  /* 0x0002cc0001347983 */ /* 0x004ea80000300800 */
[----:B----4-:R-:W4:Y:S01]  /*17b8b0*/  LDL.LU.64 R20, [R1+0x2588] ;  /* 0x0025880001147983 */ /* 0x010f220000300a00 */
[----:B------:R-:W-:Y:S01]  /*17b8c0*/  ISETP.LT.AND P3, PT, R16, UR6, !P0 ;  /* 0x0000000610007c0c */ /* 0x000fe2000c761270 */
[----:B------:R-:W0:Y:S01]  /*17b8d0*/  LDCU UR6, c[0x0][0x398] ;  /* 0x00007300ff0677ac */ /* 0x000e220008000800 */
[----:B------:R-:W-:Y:S01]  /*17b8e0*/  ISETP.LT.AND P5, PT, R61, UR4, !P0 ;  /* 0x000000043d007c0c */ /* 0x000fe2000c7a1270 */
[----:B------:R-:W4:Y:S01]  /*17b8f0*/  LDL.LU.64 R18, [R1+0x2578] ;  /* 0x0025780001127983 */ /* 0x000f220000300a00 */
[----:B------:R-:W-:Y:S01]  /*17b900*/  ISETP.LT.AND P6, PT, R8, UR50, !P0 ;  /* 0x0000003208007c0c */ /* 0x000fe2000c7c1270 */
[----:B------:R-:W0:Y:S01]  /*17b910*/  LDCU UR4, c[0x0][0x398] ;  /* 0x00007300ff0477ac */ /* 0x000e220008000800 */
[----:B------:R-:W-:Y:S01]  /*17b920*/  ISETP.LT.AND P4, PT, R44, UR45, !P0 ;  /* 0x0000002d2c007c0c */ /* 0x000fe2000c781270 */
[----:B------:R-:W4:Y:S01]  /*17b930*/  LDL.LU.64 R56, [R1+0x2570] ;  /* 0x0025700001387983 */ /* 0x000f220000300a00 */
[----:B------:R-:W-:Y:S01]  /*17b940*/  PRMT R0, R10, 0x7773, RZ ;  /* 0x000077730a007816 */ /* 0x000fe200000000ff */
[----:B------:R-:W0:Y:S01]  /*17b950*/  LDCU UR45, c[0x0][0x398] ;  /* 0x00007300ff2d77ac */ /* 0x000e220008000800 */
[----:B------:R-:W-:-:S02]  /*17b960*/  PRMT R4, R5, 0x7770, RZ ;  /* 0x0000777005047816 */ /* 0x000fc400000000ff */
[C---:B------:R-:W-:Y:S01]  /*17b970*/  PRMT R3, R5.reuse, 0x7771, RZ ;  /* 0x0000777105037816 */ /* 0x040fe200000000ff */
[----:B------:R1:W-:Y:S01]  /*17b980*/  @P3 STG.E.U8 desc[UR34][R36.64], R0 ;  /* 0x0000000024003986 */ /* 0x0003e2000c101122 */
[----:B------:R-:W-:Y:S02]  /*17b990*/  PRMT R2, R5, 0x7772, RZ ;  /* 0x0000777205027816 */ /* 0x000fe400000000ff */
[----:B------:R-:W-:Y:S01]  /*17b9a0*/  ISETP.LT.AND P3, PT, R49, UR49, !P0 ;  /* 0x0000003131007c0c */ /* 0x000fe2000c761270 */
[----:B------:R-:W-:Y:S04]  /*17b9b0*/  @P5 STG.E.U8 desc[UR34][R26.64], R4 ;  /* 0x000000041a005986 */ /* 0x000fe8000c101122 */
[----:B-1----:R-:W4:Y:S04]  /*17b9c0*/  LDL.LU.64 R36, [R1+0x2560] ;  /* 0x0025600001247983 */ /* 0x002f280000300a00 */
[----:B------:R-:W4:Y:S04]  /*17b9d0*/  LDL.LU R53, [R1+0x22c] ;  /* 0x00022c0001357983 */ /* 0x000f280000300800 */
[----:B------:R-:W-:Y:S01]  /*17b9e0*/  @P6 STG.E.U8 desc[UR34][R22.64], R3 ;  /* 0x0000000316006986 */ /* 0x000fe2000c101122 */
[----:B------:R-:W-:-:S02]  /*17b9f0*/  PRMT R0, R5, 0x7773, RZ ;  /* 0x0000777305007816 */ /* 0x000fc400000000ff */
[----:B------:R-:W-:Y:S01]  /*17ba00*/  ISETP.LT.AND P5, PT, R32, UR38, !P0 ;  /* 0x0000002620007c0c */ /* 0x000fe2000c7a1270 */
[----:B------:R-:W1:Y:S01]  /*17ba10*/  LDCU UR38, c[0x0][0x398] ;  /* 0x00007300ff2677ac */ /* 0x000e620008000800 */
[----:B---3--:R3:W-:Y:S04]  /*17ba20*/  @P4 STG.E.U8 desc[UR34][R6.64], R2 ;  /* 0x0000000206004986 */ /* 0x0087e8000c101122 */
[----:B---3--:R-:W3:Y:S04]  /*17ba30*/  LDL.LU.64 R6, [R1+0x2558] ;  /* 0x0025580001067983 */ /* 0x008ee80000300a00 */
[----:B------:R0:W-:Y:S04]  /*17ba40*/  @P3 STG.E.U8 desc[UR34][R28.64], R0 ;  /* 0x000000001c003986 */ /* 0x0001e8000c101122 */
[----:B0-----:R-:W3:Y:S01]  /*17ba50*/  LDL.LU.64 R28, [R1+0x2568] ;  /* 0x00256800011c7983 */ /* 0x001ee20000300a00 */
[----:B--2---:R-:W-:-:S05]  /*17ba60*/  PRMT R4, R52, 0x7770, RZ ;  /* 0x0000777034047816 */ /* 0x004fca00000000ff */
[----:B----4-:R0:W-:Y:S04]  /*17ba70*/  @P5 STG.E.U8 desc[UR34][R20.64], R4 ;  /* 0x0000000414005986 */ /* 0x0101e8000c101122 */
[----:B0-----:R-:W2:Y:S01]  /*17ba80*/  LDL.LU.64 R20, [R1+0x2550] ;  /* 0x0025500001147983 */ /* 0x001ea20000300a00 */
[----:B------:R-:W-:Y:S01]  /*17ba90*/  ISETP.LT.AND P6, PT, R24, UR24, !P0 ;  /* 0x0000001818007c0c */ /* 0x000fe2000c7c1270 */
[----:B------:R-:W0:Y:S01]  /*17baa0*/  LDCU UR24, c[0x0][0x398] ;  /* 0x00007300ff1877ac */ /* 0x000e220008000800 */
[----:B------:R-:W-:Y:S02]  /*17bab0*/  ISETP.LT.AND P3, PT, R15, UR26, !P0 ;  /* 0x0000001a0f007c0c */ /* 0x000fe4000c761270 */
[----:B------:R-:W-:Y:S01]  /*17bac0*/  PRMT R3, R52, 0x7771, RZ ;  /* 0x0000777134037816 */ /* 0x000fe200000000ff */
[----:B------:R-:W4:Y:S01]  /*17bad0*/  LDCU UR26, c[0x0][0x398] ;  /* 0x00007300ff1a77ac */ /* 0x000f220008000800 */
[----:B------:R-:W-:-:S02]  /*17bae0*/  ISETP.LT.AND P4, PT, R54, UR5, !P0 ;  /* 0x0000000536007c0c */ /* 0x000fc4000c781270 */
[C---:B------:R-:W-:Y:S01]  /*17baf0*/  PRMT R2, R52.reuse, 0x7772, RZ ;  /* 0x0000777234027816 */ /* 0x040fe200000000ff */
[----:B------:R-:W0:Y:S01]  /*17bb00*/  LDCU UR5, c[0x0][0x398] ;  /* 0x00007300ff0577ac */ /* 0x000e220008000800 */
[----:B------:R-:W-:Y:S02]  /*17bb10*/  PRMT R0, R52, 0x7773, RZ ;  /* 0x0000777334007816 */ /* 0x000fe400000000ff */
[----:B------:R-:W4:Y:S04]  /*17bb20*/  LDL.LU R52, [R1+0x260] ;  /* 0x0002600001347983 */ /* 0x000f280000300800 */
[----:B------:R0:W-:Y:S01]  /*17bb30*/  @P6 STG.E.U8 desc[UR34][R18.64], R3 ;  /* 0x0000000312006986 */ /* 0x0001e2000c101122 */
[----:B------:R-:W-:Y:S01]  /*17bb40*/  ISETP.LT.AND P6, PT, R13, UR30, !P0 ;  /* 0x0000001e0d007c0c */ /* 0x000fe2000c7c1270 */
[----:B------:R-:W1:Y:S02]  /*17bb50*/  LDCU UR30, c[0x0][0x398] ;  /* 0x00007300ff1e77ac */ /* 0x000e640008000800 */
[----:B------:R0:W-:Y:S01]  /*17bb60*/  @P3 STG.E.U8 desc[UR34][R56.64], R2 ;  /* 0x0000000238003986 */ /* 0x0001e2000c101122 */
[----:B------:R-:W-:Y:S01]  /*17bb70*/  ISETP.LT.AND P5, PT, R12, UR28, !P0 ;  /* 0x0000001c0c007c0c */ /* 0x000fe2000c7a1270 */
[----:B------:R-:W1:Y:S02]  /*17bb80*/  LDCU UR28, c[0x0][0x398] ;  /* 0x00007300ff1c77ac */ /* 0x000e640008000800 */
[----:B0-----:R-:W4:Y:S04]  /*17bb90*/  LDL.LU.64 R18, [R1+0x2548] ;  /* 0x0025480001127983 */ /* 0x001f280000300a00 */
[----:B------:R-:W4:Y:S01]  /*17bba0*/  LDL.LU.64 R56, [R1+0x1a98] ;  /* 0x001a980001387983 */ /* 0x000f220000300a00 */
[----:B------:R-:W-:-:S03]  /*17bbb0*/  PRMT R2, R53, 0x7770, RZ ;  /* 0x0000777035027816 */ /* 0x000fc600000000ff */
[----:B------:R0:W-:Y:S01]  /*17bbc0*/  @P4 STG.E.U8 desc[UR34][R36.64], R0 ;  /* 0x0000000024004986 */ /* 0x0001e2000c101122 */
[----:B------:R-:W-:-:S03]  /*17bbd0*/  PRMT R3, R53, 0x7771, RZ ;  /* 0x0000777135037816 */ /* 0x000fc600000000ff */
[----:B0-----:R-:W4:Y:S01]  /*17bbe0*/  LDL.LU.64 R36, [R1+0x1458] ;  /* 0x0014580001247983 */ /* 0x001f220000300a00 */
[----:B------:R-:W-:Y:S01]  /*17bbf0*/  ISETP.LT.AND P4, PT, R60, UR32, !P0 ;  /* 0x000000203c007c0c */ /* 0x000fe2000c781270 */
[----:B------:R-:W-:Y:S01]  /*17bc00*/  VIADD R0, R11, 0x32 ;  /* 0x000000320b007836 */ /* 0x000fe20000000000 */
[----:B------:R-:W0:Y:S04]  /*17bc10*/  LDCU UR32, c[0x0][0x398] ;  /* 0x00007300ff2077ac */ /* 0x000e280008000800 */
[----:B------:R-:W-:Y:S01]  /*17bc20*/  ISETP.GE.AND P3, PT, R0, UR9, PT ;  /* 0x0000000900007c0c */ /* 0x000fe2000bf66270 */
[----:B------:R-:W0:Y:S01]  /*17bc30*/  LDCU UR9, c[0x0][0x398] ;  /* 0x00007300ff0977ac */ /* 0x000e220008000800 */
[----:B------:R-:W-:Y:S01]  /*17bc40*/  PRMT R0, R53, 0x7772, RZ ;  /* 0x0000777235007816 */ /* 0x000fe200000000ff */
[----:B---3--:R3:W-:Y:S04]  /*17bc50*/  @P6 STG.E.U8 desc[UR34][R6.64], R2 ;  /* 0x0000000206006986 */ /* 0x0087e8000c101122 */
[----:B---3--:R-:W3:Y:S04]  /*17bc60*/  LDL.LU.64 R6, [R1+0x1450] ;  /* 0x0014500001067983 */ /* 0x008ee80000300a00 */
[----:B------:R-:W3:Y:S04]  /*17bc70*/  LDL.LU R5, [R1+0x250] ;  /* 0x0002500001057983 */ /* 0x000ee80000300800 */
[----:B------:R-:W3:Y:S04]  /*17bc80*/  LDL.LU.64 R26, [R1+0x1448] ;  /* 0x00144800011a7983 */ /* 0x000ee80000300a00 */
[----:B------:R-:W3:Y:S04]  /*17bc90*/  LDL.LU.64 R22, [R1+0x1440] ;  /* 0x0014400001167983 */ /* 0x000ee80000300a00 */
[----:B------:R0:W-:Y:S04]  /*17bca0*/  @P5 STG.E.U8 desc[UR34][R28.64], R3 ;  /* 0x000000031c005986 */ /* 0x0001e8000c101122 */
[----:B0-----:R-:W3:Y:S04]  /*17bcb0*/  LDL.LU.64 R28, [R1+0x1438] ;  /* 0x00143800011c7983 */ /* 0x001ee80000300a00 */
[----:B--2---:R0:W-:Y:S04]  /*17bcc0*/  @P4 STG.E.U8 desc[UR34][R20.64], R0 ;  /* 0x0000000014004986 */ /* 0x0041e8000c101122 */
[----:B0-----:R-:W2:Y:S01]  /*17bcd0*/  LDL.LU.64 R20, [R1+0x1430] ;  /* 0x0014300001147983 */ /* 0x001ea20000300a00 */
[----:B------:R-:W-:Y:S01]  /*17bce0*/  ISETP.LT.AND P0, PT, R48, UR36, !P0 ;  /* 0x0000002430007c0c */ /* 0x000fe2000c701270 */
[----:B------:R-:W0:Y:S01]  /*17bcf0*/  LDCU UR36, c[0x0][0x398] ;  /* 0x00007300ff2477ac */ /* 0x000e220008000800 */
[----:B------:R-:W-:-:S02]  /*17bd00*/  ISETP.LT.AND P6, PT, R9, UR42, !P1 ;  /* 0x0000002a09007c0c */ /* 0x000fc4000cfc1270 */
[----:B------:R-:W-:Y:S01]  /*17bd10*/  ISETP.LT.AND P5, PT, R40, UR40, !P1 ;  /* 0x0000002828007c0c */ /* 0x000fe2000cfa1270 */
[----:B------:R-:W0:Y:S01]  /*17bd20*/  LDCU UR40, c[0x0][0x398] ;  /* 0x00007300ff2877ac */ /* 0x000e220008000800 */
[----:B------:R-:W-:Y:S02]  /*17bd30*/  ISETP.LT.AND P4, PT, R14, UR14, !P1 ;  /* 0x0000000e0e007c0c */ /* 0x000fe4000cf81270 */
[----:B------:R-:W-:Y:S01]  /*17bd40*/  PRMT R2, R53, 0x7773, RZ ;  /* 0x0000777335027816 */ /* 0x000fe200000000ff */
[----:B------:R-:W0:Y:S01]  /*17bd50*/  LDCU UR14, c[0x0][0x398] ;  /* 0x00007300ff0e77ac */ /* 0x000e220008000800 */
[----:B----4-:R-:W-:Y:S01]  /*17bd60*/  PRMT R0, R52, 0x7770, RZ ;  /* 0x0000777034007816 */ /* 0x010fe200000000ff */
[----:B------:R-:W4:Y:S02]  /*17bd70*/  LDCU UR42, c[0x0][0x398] ;  /* 0x00007300ff2a77ac */ /* 0x000f240008000800 */
[----:B------:R0:W-:Y:S04]  /*17bd80*/  @P0 STG.E.U8 desc[UR34][R18.64], R2 ;  /* 0x0000000212000986 */ /* 0x0001e8000c101122 */
[----:B------:R1:W-:Y:S01]  /*17bd90*/  @P6 STG.E.U8 desc[UR34][R56.64], R0 ;  /* 0x0000000038006986 */ /* 0x0003e2000c101122 */
[----:B------:R-:W-:Y:S01]  /*17bda0*/  ISETP.LT.AND P6, PT, R16, UR12, !P1 ;  /* 0x0000000c10007c0c */ /* 0x000fe2000cfc1270 */
[----:B------:R-:W2:Y:S02]  /*17bdb0*/  LDCU UR12, c[0x0][0x398] ;  /* 0x00007300ff0c77ac */ /* 0x000ea40008000800 */
[----:B0-----:R-:W4:Y:S01]  /*17bdc0*/  LDL.LU.64 R18, [R1+0x1428] ;  /* 0x0014280001127983 */ /* 0x001f220000300a00 */
[----:B------:R-:W-:-:S03]  /*17bdd0*/  PRMT R2, R52, 0x7771, RZ ;  /* 0x0000777134027816 */ /* 0x000fc600000000ff */
[----:B------:R-:W4:Y:S01]  /*17bde0*/  LDL.LU R53, [R1+0x210] ;  /* 0x0002100001357983 */ /* 0x000f220000300800 */
[----:B-1----:R-:W-:Y:S02]  /*17bdf0*/  PRMT R0, R52, 0x7772, RZ ;  /* 0x0000777234007816 */ /* 0x002fe400000000ff */
[----:B------:R-:W-:Y:S01]  /*17be00*/  ISETP.LT.AND P0, PT, R61, UR51, !P1 ;  /* 0x000000333d007c0c */ /* 0x000fe2000cf01270 */
[----:B------:R0:W-:Y:S01]  /*17be10*/  @P5 STG.E.U8 desc[UR34][R36.64], R2 ;  /* 0x0000000224005986 */ /* 0x0001e2000c101122 */
[----:B------:R-:W-:Y:S01]  /*17be20*/  ISETP.LT.AND P5, PT, R8, UR10, !P1 ;  /* 0x0000000a08007c0c */ /* 0x000fe2000cfa1270 */
[----:B------:R-:W1:Y:S02]  /*17be30*/  LDCU UR10, c[0x0][0x398] ;  /* 0x00007300ff0a77ac */ /* 0x000e640008000800 */
[----:B------:R-:W4:Y:S04]  /*17be40*/  LDL.LU.64 R56, [R1+0x1420] ;  /* 0x0014200001387983 */ /* 0x000f280000300a00 */
[----:B---3--:R3:W-:Y:S01]  /*17be50*/  @P4 STG.E.U8 desc[UR34][R6.64], R0 ;  /* 0x0000000006004986 */ /* 0x0087e2000c101122 */
[----:B0-----:R-:W-:-:S03]  /*17be60*/  PRMT R2, R5, 0x7770, RZ ;  /* 0x0000777005027816 */ /* 0x001fc600000000ff */
[----:B---3--:R-:W3:Y:S01]  /*17be70*/  LDL.LU.64 R6, [R1+0x1418] ;  /* 0x0014180001067983 */ /* 0x008ee20000300a00 */
[----:B------:R-:W-:-:S03]  /*17be80*/  PRMT R0, R52, 0x7773, RZ ;  /* 0x0000777334007816 */ /* 0x000fc600000000ff */
[----:B------:R-:W3:Y:S04]  /*17be90*/  LDL.LU.64 R36, [R1+0x1410] ;  /* 0x0014100001247983 */ /* 0x000ee80000300a00 */
[----:B------:R0:W-:Y:S04]  /*17bea0*/  @P6 STG.E.U8 desc[UR34][R26.64], R0 ;  /* 0x000000001a006986 */ /* 0x0001e8000c101122 */
[----:B------:R-:W-:Y:S01]  /*17beb0*/  @P0 STG.E.U8 desc[UR34][R22.64], R2 ;  /* 0x0000000216000986 */ /* 0x000fe2000c101122 */
[----:B0-----:R-:W-:-:S05]  /*17bec0*/  PRMT R0, R5, 0x7771, RZ ;  /* 0x0000777105007816 */ /* 0x001fca00000000ff */
[----:B------:R0:W-:Y:S04]  /*17bed0*/  @P5 STG.E.U8 desc[UR34][R28.64], R0 ;  /* 0x000000001c005986 */ /* 0x0001e8000c101122 */
[----:B0-----:R-:W3:Y:S01]  /*17bee0*/  LDL.LU.64 R28, [R1+0x1408] ;  /* 0x00140800011c7983 */ /* 0x001ee20000300a00 */
[----:B------:R-:W-:Y:S01]  /*17bef0*/  ISETP.LT.AND P4, PT, R44, UR16, !P1 ;  /* 0x000000102c007c0c */ /* 0x000fe2000cf81270 */
[----:B------:R-:W0:Y:S01]  /*17bf00*/  LDCU UR16, c[0x0][0x398] ;  /* 0x00007300ff1077ac */ /* 0x000e220008000800 */
[----:B------:R-:W-:Y:S01]  /*17bf10*/  PRMT R2, R5, 0x7772, RZ ;  /* 0x0000777205027816 */ /* 0x000fe200000000ff */
[----:B------:R-:W3:Y:S10]  /*17bf20*/  LDL.LU R52, [R1+0x330] ;  /* 0x0003300001347983 */ /* 0x000ef40000300800 */
[----:B--2---:R2:W-:Y:S04]  /*17bf30*/  @P4 STG.E.U8 desc[UR34][R20.64], R2 ;  /* 0x0000000214004986 */ /* 0x0045e8000c101122 */
[----:B--2---:R-:W2:Y:S01]  /*17bf40*/  LDL.LU.64 R20, [R1+0x1400] ;  /* 0x0014000001147983 */ /* 0x004ea20000300a00 */
[----:B------:R-:W-:Y:S01]  /*17bf50*/  ISETP.LT.AND P6, PT, R49, UR17, !P1 ;  /* 0x0000001131007c0c */ /* 0x000fe2000cfc1270 */
[----:B------:R-:W0:Y:S01]  /*17bf60*/  LDCU UR17, c[0x0][0x398] ;  /* 0x00007300ff1177ac */ /* 0x000e220008000800 */
[----:B------:R-:W-:Y:S01]  /*17bf70*/  ISETP.LT.AND P0, PT, R32, UR52, !P1 ;  /* 0x0000003420007c0c */ /* 0x000fe2000cf01270 */
[----:B------:R-:W2:Y:S01]  /*17bf80*/  LDL.LU.64 R22, [R1+0x13f8] ;  /* 0x0013f80001167983 */ /* 0x000ea20000300a00 */
[----:B------:R-:W-:Y:S01]  /*17bf90*/  ISETP.LT.AND P5, PT, R24, UR20, !P1 ;  /* 0x0000001418007c0c */ /* 0x000fe2000cfa1270 */
[----:B------:R-:W0:Y:S01]  /*17bfa0*/  LDCU UR20, c[0x0][0x398] ;  /* 0x00007300ff1477ac */ /* 0x000e220008000800 */
[----:B------:R-:W-:-:S02]  /*17bfb0*/  PRMT R0, R5, 0x7773, RZ ;  /* 0x0000777305007816 */ /* 0x000fc400000000ff */
[----:B------:R-:W-:-:S05]  /*17bfc0*/  ISETP.LT.AND P4, PT, R15, UR53, !P1 ;  /* 0x000000350f007c0c */ /* 0x000fca000cf81270 */
[----:B----4-:R4:W-:Y:S01]  /*17bfd0*/  @P6 STG.E.U8 desc[UR34][R18.64], R0 ;  /* 0x0000000012006986 */ /* 0x0109e2000c101122 */
[C---:B------:R-:W-:Y:S02]  /*17bfe0*/  PRMT R2, R53.reuse, 0x7770, RZ ;  /* 0x0000777035027816 */ /* 0x040fe400000000ff */
[----:B------:R-:W-:Y:S01]  /*17bff0*/  ISETP.LT.AND P6, PT, R54, UR7, !P1 ;  /* 0x0000000736007c0c */ /* 0x000fe2000cfc1270 */
[----:B------:R-:W0:Y:S01]  /*17c000*/  LDCU UR7, c[0x0][0x398] ;  /* 0x00007300ff0777ac */ /* 0x000e220008000800 */
[C---:B----4-:R-:W-:Y:S01]  /*17c010*/  PRMT R0, R53.reuse, 0x7771, RZ ;  /* 0x0000777135007816 */ /* 0x050fe200000000ff */
[----:B------:R4:W-:Y:S04]  /*17c020*/  @P0 STG.E.U8 desc[UR34][R56.64], R2 ;  /* 0x0000000238000986 */ /* 0x0009e8000c101122 */
[----:B------:R-:W2:Y:S01]  /*17c030*/  LDL.LU.64 R18, [R1+0x13f0] ;  /* 0x0013f00001127983 */ /* 0x000ea20000300a00 */
[----:B----4-:R-:W-:-:S03]  /*17c040*/  PRMT R2, R53, 0x7772, RZ ;  /* 0x0000777235027816 */ /* 0x010fc600000000ff */
[----:B---3--:R3:W-:Y:S04]  /*17c050*/  @P5 STG.E.U8 desc[UR34][R6.64], R0 ;  /* 0x0000000006005986 */ /* 0x0087e8000c101122 */
[----:B------:R4:W-:Y:S04]  /*17c060*/  @P4 STG.E.U8 desc[UR34][R36.64], R2 ;  /* 0x0000000224004986 */ /* 0x0009e8000c101122 */
[----:B---3--:R-:W3:Y:S04]  /*17c070*/  LDL.LU.64 R6, [R1+0x13e8] ;  /* 0x0013e80001067983 */ /* 0x008ee80000300a00 */
[----:B------:R-:W3:Y:S01]  /*17c080*/  LDL.LU R5, [R1+0x320] ;  /* 0x0003200001057983 */ /* 0x000ee20000300800 */
[----:B----4-:R-:W-:-:S03]  /*17c090*/  PRMT R2, R53, 0x7773, RZ ;  /* 0x0000777335027816 */ /* 0x010fc600000000ff */
[----:B------:R-:W4:Y:S04]  /*17c0a0*/  LDL.LU.64 R56, [R1+0x13e0] ;  /* 0x0013e00001387983 */ /* 0x000f280000300a00 */
[----:B------:R0:W-:Y:S04]  /*17c0b0*/  @P6 STG.E.U8 desc[UR34][R28.64], R2 ;  /* 0x000000021c006986 */ /* 0x0001e8000c101122 */
[----:B0-----:R-:W4:Y:S01]  /*17c0c0*/  LDL.LU.64 R28, [R1+0x1358] ;  /* 0x00135800011c7983 */ /* 0x001f220000300a00 */
[----:B------:R-:W-:Y:S01]  /*17c0d0*/  ISETP.LT.AND P4, PT, R13, UR15, !P1 ;  /* 0x0000000f0d007c0c */ /* 0x000fe2000cf81270 */
[----:B------:R-:W-:Y:S01]  /*17c0e0*/  VIADD R0, R11, 0x33 ;  /* 0x000000330b007836 */ /* 0x000fe20000000000 */
[----:B------:R-:W-:Y:S01]  /*17c0f0*/  ISETP.LT.AND P5, PT, R12, UR22, !P1 ;  /* 0x000000160c007c0c */ /* 0x000fe2000cfa1270 */
[----:B------:R-:W4:Y:S01]  /*17c100*/  LDL.LU.64 R36, [R1+0x1350] ;  /* 0x0013500001247983 */ /* 0x000f220000300a00 */
[----:B------:R-:W-:Y:S01]  /*17c110*/  ISETP.LT.AND P6, PT, R60, UR18, !P1 ;  /* 0x000000123c007c0c */ /* 0x000fe2000cfc1270 */
[----:B------:R-:W0:Y:S01]  /*17c120*/  LDCU UR15, c[0x0][0x398] ;  /* 0x00007300ff0f77ac */ /* 0x000e220008000800 */
[----:B------:R-:W-:-:S02]  /*17c130*/  ISETP.GE.AND P0, PT, R0, UR11, PT ;  /* 0x0000000b00007c0c */ /* 0x000fc4000bf06270 */
[C---:B------:R-:W-:Y:S01]  /*17c140*/  PRMT R0, R52.reuse, 0x7770, RZ ;  /* 0x0000777034007816 */ /* 0x040fe200000000ff */
[----:B------:R-:W0:Y:S01]  /*17c150*/  LDCU UR11, c[0x0][0x398] ;  /* 0x00007300ff0b77ac */ /* 0x000e220008000800 */
[----:B------:R-:W-:Y:S01]  /*17c160*/  PRMT R2, R52, 0x7771, RZ ;  /* 0x0000777134027816 */ /* 0x000fe200000000ff */
[----:B------:R-:W0:Y:S01]  /*17c170*/  LDCU UR18, c[0x0][0x398] ;  /* 0x00007300ff1277ac */ /* 0x000e220008000800 */
[----:B------:R-:W0:Y:S01]  /*17c180*/  LDCU UR22, c[0x0][0x398] ;  /* 0x00007300ff1677ac */ /* 0x000e220008000800 */
[----:B--2---:R2:W-:Y:S04]  /*17c190*/  @P4 STG.E.U8 desc[UR34][R20.64], R0 ;  /* 0x0000000014004986 */ /* 0x0045e8000c101122 */
[----:B--2---:R-:W2:Y:S01]  /*17c1a0*/  LDL.LU.64 R20, [R1+0x1348] ;  /* 0x0013480001147983 */ /* 0x004ea20000300a00 */
[----:B------:R-:W-:Y:S01]  /*17c1b0*/  ISETP.LT.AND P1, PT, R48, UR19, !P1 ;  /* 0x0000001330007c0c */ /* 0x000fe2000cf21270 */
[----:B------:R-:W0:Y:S01]  /*17c1c0*/  LDCU UR19, c[0x0][0x398] ;  /* 0x00007300ff1377ac */ /* 0x000e220008000800 */
[----:B------:R-:W-:Y:S01]  /*17c1d0*/  PRMT R0, R52, 0x7772, RZ ;  /* 0x0000777234007816 */ /* 0x000fe200000000ff */
[----:B------:R1:W-:Y:S04]  /*17c1e0*/  @P5 STG.E.U8 desc[UR34][R22.64], R2 ;  /* 0x0000000216005986 */ /* 0x0003e8000c101122 */
[----:B------:R-:W2:Y:S01]  /*17c1f0*/  LDL.LU R53, [R1+0x310] ;  /* 0x0003100001357983 */ /* 0x000ea20000300800 */
[----:B------:R-:W-:Y:S01]  /*17c200*/  ISETP.LT.AND P5, PT, R9, UR8, !P2 ;  /* 0x0000000809007c0c */ /* 0x000fe2000d7a1270 */
[----:B------:R-:W0:Y:S01]  /*17c210*/  LDCU UR8, c[0x0][0x398] ;  /* 0x00007300ff0877ac */ /* 0x000e220008000800 */
[----:B------:R-:W-:Y:S01]  /*17c220*/  ISETP.LT.AND P4, PT, R40, UR44, !P2 ;  /* 0x0000002c28007c0c */ /* 0x000fe2000d781270 */
[----:B------:R-:W2:Y:S01]  /*17c230*/  LDL.LU.64 R26, [R1+0x1340] ;  /* 0x00134000011a7983 */ /* 0x000ea20000300a00 */
[----:B------:R-:W0:Y:S01]  /*17c240*/  LDCU UR44, c[0x0][0x398] ;  /* 0x00007300ff2c77ac */ /* 0x000e220008000800 */
[----:B-1----:R-:W-:-:S02]  /*17c250*/  PRMT R2, R52, 0x7773, RZ ;  /* 0x0000777334027816 */ /* 0x002fc400000000ff */
[----:B------:R1:W-:Y:S01]  /*17c260*/  @P6 STG.E.U8 desc[UR34][R18.64], R0 ;  /* 0x0000000012006986 */ /* 0x0003e2000c101122 */
[----:B------:R-:W-:Y:S01]  /*17c270*/  ISETP.LT.AND P6, PT, R14, UR6, !P2 ;  /* 0x000000060e007c0c */ /* 0x000fe2000d7c1270 */
[----:B------:R-:W0:Y:S02]  /*17c280*/  LDCU UR6, c[0x0][0x398] ;  /* 0x00007300ff0677ac */ /* 0x000e240008000800 */
[----:B---3--:R3:W-:Y:S01]  /*17c290*/  @P1 STG.E.U8 desc[UR34][R6.64], R2 ;  /* 0x0000000206001986 */ /* 0x0087e2000c101122 */
[----:B-1----:R-:W-:-:S03]  /*17c2a0*/  PRMT R0, R5, 0x7770, RZ ;  /* 0x0000777005007816 */ /* 0x002fc600000000ff */
[----:B---3--:R-:W3:Y:S01]  /*17c2b0*/  LDL.LU.64 R6, [R1+0x1338] ;  /* 0x0013380001067983 */ /* 0x008ee20000300a00 */
[----:B------:R-:W-:-:S03]  /*17c2c0*/  PRMT R2, R5, 0x7771, RZ ;  /* 0x0000777105027816 */ /* 0x000fc600000000ff */
[----:B------:R-:W3:Y:S04]  /*17c2d0*/  LDL.LU.64 R22, [R1+0x1330] ;  /* 0x0013300001167983 */ /* 0x000ee80000300a00 */
[----:B------:R-:W3:Y:S04]  /*17c2e0*/  LDL.LU.64 R18, [R1+0x1328] ;  /* 0x0013280001127983 */ /* 0x000ee80000300a00 */
[----:B------:R-:W3:Y:S04]  /*17c2f0*/  LDL.LU R52, [R1+0x300] ;  /* 0x0003000001347983 */ /* 0x000ee80000300800 */
[----:B----4-:R1:W-:Y:S04]  /*17c300*/  @P5 STG.E.U8 desc[UR34][R56.64], R0 ;  /* 0x0000000038005986 */ /* 0x0103e8000c101122 */
[----:B------:R4:W-:Y:S04]  /*17c310*/  @P4 STG.E.U8 desc[UR34][R28.64], R2 ;  /* 0x000000021c004986 */ /* 0x0009e8000c101122 */
[----:B-1----:R-:W3:Y:S04]  /*17c320*/  LDL.LU.64 R56, [R1+0x1320] ;  /* 0x0013200001387983 */ /* 0x002ee80000300a00 */
[----:B----4-:R-:W4:Y:S01]  /*17c330*/  LDL.LU.64 R28, [R1+0x1318] ;  /* 0x00131800011c7983 */ /* 0x010f220000300a00 */
[----:B------:R-:W-:-:S02]  /*17c340*/  ISETP.LT.AND P1, PT, R16, UR46, !P2 ;  /* 0x0000002e10007c0c */ /* 0x000fc4000d721270 */
[C---:B------:R-:W-:Y:S02]  /*17c350*/  PRMT R0, R5.reuse, 0x7772, RZ ;  /* 0x0000777205007816 */ /* 0x040fe400000000ff */
[----:B------:R-:W-:-:S03]  /*17c360*/  PRMT R2, R5, 0x7773, RZ ;  /* 0x0000777305027816 */ /* 0x000fc600000000ff */
[----:B------:R1:W-:Y:S04]  /*17c370*/  @P6 STG.E.U8 desc[UR34][R36.64], R0 ;  /* 0x0000000024006986 */ /* 0x0003e8000c101122 */
[----:B-1----:R-:W4:Y:S04]  /*17c380*/  LDL.LU.64 R36, [R1+0x1310] ;  /* 0x0013100001247983 */ /* 0x002f280000300a00 */
[----:B--2---:R1:W-:Y:S04]  /*17c390*/  @P1 STG.E.U8 desc[UR34][R20.64], R2 ;  /* 0x0000000214001986 */ /* 0x0043e8000c101122 */
[----:B-1----:R-:W2:Y:S01]  /*17c3a0*/  LDL.LU.64 R20, [R1+0x1308] ;  /* 0x0013080001147983 */ /* 0x002ea20000300a00 */
[----:B------:R-:W-:Y:S01]  /*17c3b0*/  ISETP.LT.AND P5, PT, R61, UR4, !P2 ;  /* 0x000000043d007c0c */ /* 0x000fe2000d7a1270 */
[----:B------:R-:W1:Y:S01]  /*17c3c0*/  LDCU UR4, c[0x0][0x398] ;  /* 0x00007300ff0477ac */ /* 0x000e620008000800 */
[----:B------:R-:W-:Y:S01]  /*17c3d0*/  ISETP.LT.AND P4, PT, R8, UR45, !P2 ;  /* 0x0000002d08007c0c */ /* 0x000fe2000d781270 */
[----:B------:R-:W2:Y:S01]  /*17c3e0*/  LDL.LU R5, [R1+0x200] ;  /* 0x0002000001057983 */ /* 0x000ea20000300800 */
[----:B------:R-:W-:-:S02]  /*17c3f0*/  ISETP.LT.AND P6, PT, R44, UR47, !P2 ;  /* 0x0000002f2c007c0c */ /* 0x000fc4000d7c1270 */
[----:B------:R-:W-:Y:S02]  /*17c400*/  PRMT R0, R53, 0x7770, RZ ;  /* 0x0000777035007816 */ /* 0x000fe400000000ff */
[----:B------:R-:W-:Y:S01]  /*17c410*/  ISETP.LT.AND P1, PT, R49, UR38, !P2 ;  /* 0x0000002631007c0c */ /* 0x000fe2000d721270 */
[----:B------:R-:W0:Y:S01]  /*17c420*/  LDCU UR38, c[0x0][0x398] ;  /* 0x00007300ff2677ac */ /* 0x000e220008000800 */
[----:B------:R-:W-:-:S03]  /*17c430*/  PRMT R2, R53, 0x7771, RZ ;  /* 0x0000777135027816 */ /* 0x000fc600000000ff */
[----:B------:R1:W-:Y:S01]  /*17c440*/  @P5 STG.E.U8 desc[UR34][R26.64], R0 ;  /* 0x000000001a005986 */ /* 0x0003e2000c101122 */
[----:B------:R-:W-:Y:S01]  /*17c450*/  ISETP.LT.AND P5, PT, R32, UR24, !P2 ;  /* 0x0000001820007c0c */ /* 0x000fe2000d7a1270 */
[----:B------:R-:W0:Y:S01]  /*17c460*/  LDCU UR24, c[0x0][0x398] ;  /* 0x00007300ff1877ac */ /* 0x000e220008000800 */
[C---:B-1----:R-:W-:Y:S01]  /*17c470*/  PRMT R0, R53.reuse, 0x7772, RZ ;  /* 0x0000777235007816 */ /* 0x042fe200000000ff */
[----:B---3--:R1:W-:Y:S01]  /*17c480*/  @P4 STG.E.U8 desc[UR34][R6.64], R2 ;  /* 0x0000000206004986 */ /* 0x0083e2000c101122 */
[----:B------:R-:W-:Y:S01]  /*17c490*/  ISETP.LT.AND P4, PT, R24, UR5, !P2 ;  /* 0x0000000518007c0c */ /* 0x000fe2000d781270 */
[----:B------:R-:W3:Y:S02]  /*17c4a0*/  LDCU UR5, c[0x0][0x398] ;  /* 0x00007300ff0577ac */ /* 0x000ee40008000800 */
[----:B------:R0:W-:Y:S01]  /*17c4b0*/  @P6 STG.E.U8 desc[UR34][R22.64], R0 ;  /* 0x0000000016006986 */ /* 0x0001e2000c101122 */
[----:B-1----:R-:W-:-:S03]  /*17c4c0*/  PRMT R2, R53, 0x7773, RZ ;  /* 0x0000777335027816 */ /* 0x002fc600000000ff */
[----:B------:R-:W3:Y:S01]  /*17c4d0*/  LDL.LU.64 R6, [R1+0x1300] ;  /* 0x0013000001067983 */ /* 0x000ee20000300a00 */
[----:B0-----:R-:W-:-:S03]  /*17c4e0*/  PRMT R0, R52, 0x7770, RZ ;  /* 0x0000777034007816 */ /* 0x001fc600000000ff */
[----:B------:R0:W-:Y:S02]  /*17c4f0*/  @P1 STG.E.U8 desc[UR34][R18.64], R2 ;  /* 0x0000000212001986 */ /* 0x0001e4000c101122 */
[----:B0-----:R-:W-:Y:S02]  /*17c500*/  PRMT R2, R52, 0x7771, RZ ;  /* 0x0000777134027816 */ /* 0x001fe400000000ff */
[----:B------:R-:W-:Y:S04]  /*17c510*/  @P5 STG.E.U8 desc[UR34][R56.64], R0 ;  /* 0x0000000038005986 */ /* 0x000fe8000c101122 */
[----:B------:R-:W3:Y:S04]  /*17c520*/  LDL.LU.64 R18, [R1+0x12f8] ;  /* 0x0012f80001127983 */ /* 0x000ee80000300a00 */
[----:B----4-:R0:W-:Y:S04]  /*17c530*/  @P4 STG.E.U8 desc[UR34][R28.64], R2 ;  /* 0x000000021c004986 */ /* 0x0101e8000c101122 */
[----:B0-----:R-:W4:Y:S01]  /*17c540*/  LDL.LU.64 R28, [R1+0x12e8] ;  /* 0x0012e800011c7983 */ /* 0x001f220000300a00 */
[----:B------:R-:W-:Y:S01]  /*17c550*/  ISETP.LT.AND P6, PT, R15, UR26, !P2 ;  /* 0x0000001a0f007c0c */ /* 0x000fe2000d7c1270 */
[----:B------:R-:W0:Y:S01]  /*17c560*/  LDCU UR26, c[0x0][0x398] ;  /* 0x00007300ff1a77ac */ /* 0x000e220008000800 */
[----:B------:R-:W-:Y:S01]  /*17c570*/  ISETP.LT.AND P1, PT, R54, UR30, !P2 ;  /* 0x0000001e36007c0c */ /* 0x000fe2000d721270 */
[----:B------:R-:W4:Y:S01]  /*17c580*/  LDL.LU R53, [R1+0x264] ;  /* 0x0002640001357983 */ /* 0x000f220000300800 */
[C---:B------:R-:W-:Y:S01]  /*17c590*/  PRMT R0, R52.reuse, 0x7772, RZ ;  /* 0x0000777234007816 */ /* 0x040fe200000000ff */
[----:B------:R-:W1:Y:S01]  /*17c5a0*/  LDCU UR30, c[0x0][0x398] ;  /* 0x00007300ff1e77ac */ /* 0x000e620008000800 */
[----:B------:R-:W-:Y:S01]  /*17c5b0*/  PRMT R2, R52, 0x7773, RZ ;  /* 0x0000777334027816 */ /* 0x000fe200000000ff */
[----:B------:R-:W4:Y:S06]  /*17c5c0*/  LDL.LU.64 R56, [R1+0x12f0] ;  /* 0x0012f00001387983 */ /* 0x000f2c0000300a00 */
[----:B------:R0:W-:Y:S04]  /*17c5d0*/  @P6 STG.E.U8 desc[UR34][R36.64], R0 ;  /* 0x0000000024006986 */ /* 0x0001e8000c101122 */
[----:B0-----:R-:W4:Y:S04]  /*17c5e0*/  LDL.LU.64 R36, [R1+0x12e0] ;  /* 0x0012e00001247983 */ /* 0x001f280000300a00 */
[----:B--2---:R0:W-:Y:S04]  /*17c5f0*/  @P1 STG.E.U8 desc[UR34][R20.64], R2 ;  /* 0x0000000214001986 */ /* 0x0041e8000c101122 */
[----:B0-----:R-:W2:Y:S01]  /*17c600*/  LDL.LU.64 R20, [R1+0x12d8] ;  /* 0x0012d80001147983 */ /* 0x001ea20000300a00 */
[----:B------:R-:W-:-:S02]  /*17c610*/  ISETP.LT.AND P4, PT, R13, UR28, !P2 ;  /* 0x0000001c0d007c0c */ /* 0x000fc4000d781270 */
[----:B------:R-:W-:Y:S01]  /*17c620*/  ISETP.LT.AND P5, PT, R12, UR9, !P2 ;  /* 0x000000090c007c0c */ /* 0x000fe2000d7a1270 */
[----:B------:R-:W-:Y:S01]  /*17c630*/  VIADD R0, R11, 0x34 ;  /* 0x000000340b007836 */ /* 0x000fe20000000000 */
[C---:B------:R-:W-:Y:S01]  /*17c640*/  PRMT R2, R5.reuse, 0x7770, RZ ;  /* 0x0000777005027816 */ /* 0x040fe200000000ff */
[----:B------:R-:W0:Y:S01]  /*17c650*/  LDCU UR28, c[0x0][0x398] ;  /* 0x00007300ff1c77ac */ /* 0x000e220008000800 */
[----:B------:R-:W-:Y:S02]  /*17c660*/  ISETP.LT.AND P6, PT, R60, UR32, !P2 ;  /* 0x000000203c007c0c */ /* 0x000fe4000d7c1270 */
[----:B------:R-:W-:Y:S01]  /*17c670*/  ISETP.GE.AND P1, PT, R0, UR13, PT ;  /* 0x0000000d00007c0c */ /* 0x000fe2000bf26270 */
[----:B------:R-:W0:Y:S01]  /*17c680*/  LDCU UR9, c[0x0][0x398] ;  /* 0x00007300ff0977ac */ /* 0x000e220008000800 */
[C---:B------:R-:W-:Y:S02]  /*17c690*/  PRMT R0, R5.reuse, 0x7771, RZ ;  /* 0x0000777105007816 */ /* 0x040fe400000000ff */
[----:B------:R-:W-:Y:S01]  /*17c6a0*/  ISETP.LT.AND P2, PT, R48, UR36, !P2 ;  /* 0x0000002430007c0c */ /* 0x000fe2000d741270 */
[----:B------:R-:W0:Y:S01]  /*17c6b0*/  LDCU UR13, c[0x0][0x398] ;  /* 0x00007300ff0d77ac */ /* 0x000e220008000800 */
[----:B------:R-:W0:Y:S01]  /*17c6c0*/  LDCU UR32, c[0x0][0x398] ;  /* 0x00007300ff2077ac */ /* 0x000e220008000800 */
[----:B------:R-:W0:Y:S01]  /*17c6d0*/  LDCU UR36, c[0x0][0x398] ;  /* 0x00007300ff2477ac */ /* 0x000e220008000800 */
[----:B---3--:R3:W-:Y:S04]  /*17c6e0*/  @P4 STG.E.U8 desc[UR34][R6.64], R2 ;  /* 0x0000000206004986 */ /* 0x0087e8000c101122 */
[----:B---3--:R-:W3:Y:S01]  /*17c6f0*/  LDL.LU.64 R6, [R1+0x12d0] ;  /* 0x0012d00001067983 */ /* 0x008ee20000300a00 */
[----:B------:R-:W-:-:S03]  /*17c700*/  PRMT R2, R5, 0x7772, RZ ;  /* 0x0000777205027816 */ /* 0x000fc600000000ff */
[----:B------:R-:W3:Y:S04]  /*17c710*/  LDL.LU R52, [R1+0x254] ;  /* 0x0002540001347983 */ /* 0x000ee80000300800 */
[----:B------:R-:W3:Y:S04]  /*17c720*/  LDL.LU.64 R26, [R1+0x12c8] ;  /* 0x0012c800011a7983 */ /* 0x000ee80000300a00 */
[----:B------:R-:W-:Y:S04]  /*17c730*/  @P5 STG.E.U8 desc[UR34][R18.64], R0 ;  /* 0x0000000012005986 */ /* 0x000fe8000c101122 */
[----:B------:R-:W3:Y:S04]  /*17c740*/  LDL.LU.64 R22, [R1+0x12c0] ;  /* 0x0012c00001167983 */ /* 0x000ee80000300a00 */
[----:B----4-:R4:W-:Y:S04]  /*17c750*/  @P6 STG.E.U8 desc[UR34][R28.64], R2 ;  /* 0x000000021c006986 */ /* 0x0109e8000c101122 */
[----:B----4-:R-:W4:Y:S01]  /*17c760*/  LDL.LU.64 R28, [R1+0x12b8] ;  /* 0x0012b800011c7983 */ /* 0x010f220000300a00 */
[----:B------:R-:W-:Y:S01]  /*17c770*/  ISETP.LT.AND P4, PT, R9, UR14, !P3 ;  /* 0x0000000e09007c0c */ /* 0x000fe2000df81270 */
[----:B------:R-:W0:Y:S01]  /*17c780*/  LDCU UR14, c[0x0][0x398] ;  /* 0x00007300ff0e77ac */ /* 0x000e220008000800 */
[----:B------:R-:W-:Y:S01]  /*17c790*/  ISETP.LT.AND P6, PT, R40, UR12, !P3 ;  /* 0x0000000c28007c0c */ /* 0x000fe2000dfc1270 */
[----:B------:R-:W4:Y:S01]  /*17c7a0*/  LDL.LU.64 R18, [R1+0x12b0] ;  /* 0x0012b00001127983 */ /* 0x000f220000300a00 */
[----:B------:R-:W-:Y:S01]  /*17c7b0*/  PRMT R0, R5, 0x7773, RZ ;  /* 0x0000777305007816 */ /* 0x000fe200000000ff */
[----:B------:R-:W0:Y:S01]  /*17c7c0*/  LDCU UR12, c[0x0][0x398] ;  /* 0x00007300ff0c77ac */ /* 0x000e220008000800 */
[----:B------:R-:W-:-:S03]  /*17c7d0*/  PRMT R2, R53, 0x7770, RZ ;  /* 0x0000777035027816 */ /* 0x000fc600000000ff */
[----:B------:R1:W-:Y:S04]  /*17c7e0*/  @P2 STG.E.U8 desc[UR34][R56.64], R0 ;  /* 0x0000000038002986 */ /* 0x0003e8000c101122 */
[----:B------:R0:W-:Y:S04]  /*17c7f0*/  @P4 STG.E.U8 desc[UR34][R36.64], R2 ;  /* 0x0000000224004986 */ /* 0x0001e8000c101122 */
[----:B-1----:R-:W4:Y:S01]  /*17c800*/  LDL.LU.64 R56, [R1+0x12a8] ;  /* 0x0012a80001387983 */ /* 0x002f220000300a00 */
[----:B------:R-:W-:-:S03]  /*17c810*/  PRMT R0, R53, 0x7771, RZ ;  /* 0x0000777135007816 */ /* 0x000fc600000000ff */
[----:B------:R-:W4:Y:S04]  /*17c820*/  LDL.LU R5, [R1+0x214] ;  /* 0x0002140001057983 */ /* 0x000f280000300800 */
[----:B0-----:R-:W4:Y:S04]  /*17c830*/  LDL.LU.64 R36, [R1+0x12a0] ;  /* 0x0012a00001247983 */ /* 0x001f280000300a00 */
[----:B--2---:R0:W-:Y:S04]  /*17c840*/  @P6 STG.E.U8 desc[UR34][R20.64], R0 ;  /* 0x0000000014006986 */ /* 0x0041e8000c101122 */
[----:B0-----:R-:W2:Y:S01]  /*17c850*/  LDL.LU.64 R20, [R1+0x1298] ;  /* 0x0012980001147983 */ /* 0x001ea20000300a00 */
[----:B------:R-:W-:Y:S01]  /*17c860*/  ISETP.LT.AND P5, PT, R14, UR10, !P3 ;  /* 0x0000000a0e007c0c */ /* 0x000fe2000dfa1270 */
[----:B------:R-:W0:Y:S01]  /*17c870*/  LDCU UR10, c[0x0][0x398] ;  /* 0x00007300ff0a77ac */ /* 0x000e220008000800 */
[----:B------:R-:W-:-:S02]  /*17c880*/  ISETP.LT.AND P4, PT, R16, UR16, !P3 ;  /* 0x0000001010007c0c */ /* 0x000fc4000df81270 */
[----:B------:R-:W-:Y:S01]  /*17c890*/  ISETP.LT.AND P2, PT, R61, UR17, !P3 ;  /* 0x000000113d007c0c */ /* 0x000fe2000df41270 */
[----:B------:R-:W1:Y:S01]  /*17c8a0*/  LDCU UR16, c[0x0][0x398] ;  /* 0x00007300ff1077ac */ /* 0x000e620008000800 */
[C---:B------:R-:W-:Y:S02]  /*17c8b0*/  PRMT R2, R53.reuse, 0x7772, RZ ;  /* 0x0000777235027816 */ /* 0x040fe400000000ff */
[----:B------:R-:W-:Y:S01]  /*17c8c0*/  ISETP.LT.AND P6, PT, R8, UR20, !P3 ;  /* 0x0000001408007c0c */ /* 0x000fe2000dfc1270 */
[----:B------:R-:W0:Y:S01]  /*17c8d0*/  LDCU UR17, c[0x0][0x398] ;  /* 0x00007300ff1177ac */ /* 0x000e220008000800 */
[----:B------:R-:W-:Y:S01]  /*17c8e0*/  PRMT R0, R53, 0x7773, RZ ;  /* 0x0000777335007816 */ /* 0x000fe200000000ff */
[----:B------:R-:W0:Y:S02]  /*17c8f0*/  LDCU UR20, c[0x0][0x398] ;  /* 0x00007300ff1477ac */ /* 0x000e240008000800 */
[----:B---3--:R3:W-:Y:S04]  /*17c900*/  @P5 STG.E.U8 desc[UR34][R6.64], R2 ;  /* 0x0000000206005986 */ /* 0x0087e8000c101122 */
[----:B------:R0:W-:Y:S04]  /*17c910*/  @P4 STG.E.U8 desc[UR34][R26.64], R0 ;  /* 0x000000001a004986 */ /* 0x0001e8000c101122 */
[----:B---3--:R-:W3:Y:S01]  /*17c920*/  LDL.LU.64 R6, [R1+0x1290] ;  /* 0x0012900001067983 */ /* 0x008ee20000300a00 */
[----:B------:R-:W-:-:S02]  /*17c930*/  PRMT R2, R52, 0x7770, RZ ;  /* 0x0000777034027816 */ /* 0x000fc400000000ff */
[----:B0-----:R-:W-:-:S03]  /*17c940*/  PRMT R0, R52, 0x7771, RZ ;  /* 0x0000777134007816 */ /* 0x001fc600000000ff */
[----:B------:R0:W-:Y:S04]  /*17c950*/  @P2 STG.E.U8 desc[UR34][R22.64], R2 ;  /* 0x0000000216002986 */ /* 0x0001e8000c101122 */
[----:B----4-:R4:W-:Y:S01]  /*17c960*/  @P6 STG.E.U8 desc[UR34][R28.64], R0 ;  /* 0x000000001c006986 */ /* 0x0109e2000c101122 */
[----:B0-----:R-:W-:-:S03]  /*17c970*/  PRMT R2, R52, 0x7772, RZ ;  /* 0x0000777234027816 */ /* 0x001fc600000000ff */
[----:B----4-:R-:W4:Y:S04]  /*17c980*/  LDL.LU.64 R28, [R1+0x1288] ;  /* 0x00128800011c7983 */ /* 0x010f280000300a00 */
[----:B------:R-:W4:Y:S01]  /*17c990*/  LDL.LU R55, [R1+0x334] ;  /* 0x0003340001377983 */ /* 0x000f220000300800 */
[----:B------:R-:W-:-:S03]  /*17c9a0*/  PRMT R0, R52, 0x7773, RZ ;  /* 0x0000777334007816 */ /* 0x000fc600000000ff */
[----:B------:R-:W4:Y:S01]  /*17c9b0*/  LDL.LU.64 R52, [R1+0x1280] ;  /* 0x0012800001347983 */ /* 0x000f220000300a00 */
[----:B------:R-:W-:Y:S01]  /*17c9c0*/  ISETP.LT.AND P5, PT, R44, UR40, !P3 ;  /* 0x000000282c007c0c */ /* 0x000fe2000dfa1270 */
[----:B------:R-:W0:Y:S01]  /*17c9d0*/  LDCU UR40, c[0x0][0x398] ;  /* 0x00007300ff2877ac */ /* 0x000e220008000800 */
[----:B------:R-:W-:Y:S02]  /*17c9e0*/  ISETP.LT.AND P4, PT, R49, UR42, !P3 ;  /* 0x0000002a31007c0c */ /* 0x000fe4000df81270 */
[----:B------:R-:W-:Y:S01]  /*17c9f0*/  ISETP.LT.AND P2, PT, R32, UR7, !P3 ;  /* 0x0000000720007c0c */ /* 0x000fe2000df41270 */
[----:B------:R-:W0:Y:S01]  /*17ca00*/  LDCU UR7, c[0x0][0x398] ;  /* 0x00007300ff0777ac */ /* 0x000e220008000800 */
[----:B------:R-:W-:-:S07]  /*17ca10*/  ISETP.LT.AND P6, PT, R24, UR48, !P3 ;  /* 0x0000003018007c0c */ /* 0x000fce000dfc1270 */
[----:B------:R0:W-:Y:S04]  /*17ca20*/  @P5 STG.E.U8 desc[UR34][R18.64], R2 ;  /* 0x0000000212005986 */ /* 0x0001e8000c101122 */
[----:B------:R1:W-:Y:S01]  /*17ca30*/  @P4 STG.E.U8 desc[UR34][R56.64], R0 ;  /* 0x0000000038004986 */ /* 0x0003e2000c101122 */
[----:B0-----:R-:W-:-:S03]  /*17ca40*/  PRMT R2, R5, 0x7770, RZ ;  /* 0x0000777005027816 */ /* 0x001fc600000000ff */
[----:B------:R-:W4:Y:S01]  /*17ca50*/  LDL.LU.64 R18, [R1+0x1278] ;  /* 0x0012780001127983 */ /* 0x000f220000300a00 */
[----:B-1----:R-:W-:-:S03]  /*17ca60*/  PRMT R0, R5, 0x7771, RZ ;  /* 0x0000777105007816 */ /* 0x002fc600000000ff */
[----:B------:R-:W-:Y:S04]  /*17ca70*/  @P2 STG.E.U8 desc[UR34][R36.64], R2 ;  /* 0x0000000224002986 */ /* 0x000fe8000c101122 */
[----:B--2---:R0:W-:Y:S04]  /*17ca80*/  @P6 STG.E.U8 desc[UR34][R20.64], R0 ;  /* 0x0000000014006986 */ /* 0x0041e8000c101122 */
[----:B------:R-:W2:Y:S04]  /*17ca90*/  LDL.LU.64 R56, [R1+0x1270] ;  /* 0x0012700001387983 */ /* 0x000ea80000300a00 */
[----:B0-----:R-:W2:Y:S01]  /*17caa0*/  LDL.LU.64 R20, [R1+0x1268] ;  /* 0x0012680001147983 */ /* 0x001ea20000300a00 */
[----:B------:R-:W-:-:S02]  /*17cab0*/  ISETP.LT.AND P5, PT, R15, UR15, !P3 ;  /* 0x0000000f0f007c0c */ /* 0x000fc4000dfa1270 */
[----:B------:R-:W-:Y:S01]  /*17cac0*/  PRMT R2, R5, 0x7772, RZ ;  /* 0x0000777205027816 */ /* 0x000fe200000000ff */
[----:B------:R-:W2:Y:S01]  /*17cad0*/  LDL.LU R10, [R1+0x324] ;  /* 0x00032400010a7983 */ /* 0x000ea20000300800 */
[----:B------:R-:W-:Y:S01]  /*17cae0*/  ISETP.LT.AND P4, PT, R54, UR11, !P3 ;  /* 0x0000000b36007c0c */ /* 0x000fe2000df81270 */
[----:B------:R-:W-:Y:S01]  /*17caf0*/  VIADD R0, R11, 0x35 ;  /* 0x000000350b007836 */ /* 0x000fe20000000000 */
[----:B------:R-:W-:Y:S01]  /*17cb00*/  ISETP.LT.AND P6, PT, R12, UR19, !P3 ;  /* 0x000000130c007c0c */ /* 0x000fe2000dfc1270 */
[----:B------:R-:W0:Y:S03]  /*17cb10*/  LDCU UR15, c[0x0][0x398] ;  /* 0x00007300ff0f77ac */ /* 0x000e260008000800 */
[----:B------:R-:W-:Y:S01]  /*17cb20*/  ISETP.GE.AND P2, PT, R0, UR21, PT ;  /* 0x0000001500007c0c */ /* 0x000fe2000bf46270 */
[----:B------:R-:W1:Y:S01]  /*17cb30*/  LDCU UR11, c[0x0][0x398] ;  /* 0x00007300ff0b77ac */ /* 0x000e620008000800 */
[----:B------:R-:W0:Y:S01]  /*17cb40*/  LDCU UR19, c[0x0][0x398] ;  /* 0x00007300ff1377ac */ /* 0x000e220008000800 */
[----:B------:R-:W0:Y:S01]  /*17cb50*/  LDCU UR21, c[0x0][0x398] ;  /* 0x00007300ff1577ac */ /* 0x000e220008000800 */
[----:B---3--:R3:W-:Y:S01]  /*17cb60*/  @P5 STG.E.U8 desc[UR34][R6.64], R2 ;  /* 0x0000000206005986 */ /* 0x0087e2000c101122 */
[----:B------:R-:W-:Y:S01]  /*17cb70*/  ISETP.LT.AND P5, PT, R13, UR18, !P3 ;  /* 0x000000120d007c0c */ /* 0x000fe2000dfa1270 */
[----:B------:R-:W0:Y:S02]  /*17cb80*/  LDCU UR18, c[0x0][0x398] ;  /* 0x00007300ff1277ac */ /* 0x000e240008000800 */
[----:B---3--:R-:W3:Y:S01]  /*17cb90*/  LDL.LU.64 R6, [R1+0x1260] ;  /* 0x0012600001067983 */ /* 0x008ee20000300a00 */
[----:B------:R-:W-:-:S03]  /*17cba0*/  PRMT R2, R5, 0x7773, RZ ;  /* 0x0000777305027816 */ /* 0x000fc600000000ff */
[----:B------:R-:W3:Y:S04]  /*17cbb0*/  LDL.LU.64 R36, [R1+0x1258] ;  /* 0x0012580001247983 */ /* 0x000ee80000300a00 */
[----:B----4-:R4:W-:Y:S01]  /*17cbc0*/  @P4 STG.E.U8 desc[UR34][R28.64], R2 ;  /* 0x000000021c004986 */ /* 0x0109e2000c101122 */
[----:B------:R-:W-:-:S05]  /*17cbd0*/  PRMT R0, R55, 0x7770, RZ ;  /* 0x0000777037007816 */ /* 0x000fca00000000ff */
[----:B------:R0:W-:Y:S04]  /*17cbe0*/  @P5 STG.E.U8 desc[UR34][R52.64], R0 ;  /* 0x0000000034005986 */ /* 0x0001e8000c101122 */
[----:B----4-:R-:W4:Y:S04]  /*17cbf0*/  LDL.LU.64 R28, [R1+0x1250] ;  /* 0x00125000011c7983 */ /* 0x010f280000300a00 */
[----:B0-----:R-:W4:Y:S01]  /*17cc00*/  LDL.LU.64 R52, [R1+0x1248] ;  /* 0x0012480001347983 */ /* 0x001f220000300a00 */
[----:B------:R-:W-:Y:S01]  /*17cc10*/  ISETP.LT.AND P4, PT, R60, UR8, !P3 ;  /* 0x000000083c007c0c */ /* 0x000fe2000df81270 */
[----:B------:R-:W0:Y:S01]  /*17cc20*/  LDCU UR8, c[0x0][0x398] ;  /* 0x00007300ff0877ac */ /* 0x000e220008000800 */
[----:B------:R-:W-:Y:S01]  /*17cc30*/  ISETP.LT.AND P3, PT, R48, UR6, !P3 ;  /* 0x0000000630007c0c */ /* 0x000fe2000df61270 */
[----:B------:R-:W4:Y:S01]  /*17cc40*/  LDL.LU R5, [R1+0x314] ;  /* 0x0003140001057983 */ /* 0x000f220000300800 */
[C---:B------:R-:W-:Y:S01]  /*17cc50*/  PRMT R2, R55.reuse, 0x7771, RZ ;  /* 0x0000777137027816 */ /* 0x040fe200000000ff */
[----:B------:R-:W0:Y:S01]  /*17cc60*/  LDCU UR6, c[0x0][0x398] ;  /* 0x00007300ff0677ac */ /* 0x000e220008000800 */
[C---:B------:R-:W-:Y:S01]  /*17cc70*/  PRMT R0, R55.reuse, 0x7772, RZ ;  /* 0x0000777237007816 */ /* 0x040fe200000000ff */
[----:B------:R-:W4:Y:S04]  /*17cc80*/  LDL.LU.64 R26, [R1+0x1240] ;  /* 0x00124000011a7983 */ /* 0x000f280000300a00 */
[----:B------:R0:W-:Y:S02]  /*17cc90*/  @P6 STG.E.U8 desc[UR34][R18.64], R2 ;  /* 0x0000000212006986 */ /* 0x0001e4000c101122 */
[----:B0-----:R-:W-:-:S02]  /*17cca0*/  PRMT R2, R55, 0x7773, RZ ;  /* 0x0000777337027816 */ /* 0x001fc400000000ff */
[----:B--2---:R-:W-:Y:S04]  /*17ccb0*/  @P4 STG.E.U8 desc[UR34][R56.64], R0 ;  /* 0x0000000038004986 */ /* 0x004fe8000c101122 */
[----:B------:R0:W-:Y:S04]  /*17ccc0*/  @P3 STG.E.U8 desc[UR34][R20.64], R2 ;  /* 0x0000000214003986 */ /* 0x0001e8000c101122 */
[----:B0-----:R-:W2:Y:S01]  /*17ccd0*/  LDL.LU.64 R20, [R1+0x1238] ;  /* 0x0012380001147983 */ /* 0x001ea20000300a00 */
[----:B------:R-:W-:Y:S01]  /*17cce0*/  ISETP.LT.AND P6, PT, R9, UR22, !P0 ;  /* 0x0000001609007c0c */ /* 0x000fe2000c7c1270 */
[----:B------:R-:W0:Y:S01]  /*17ccf0*/  LDCU UR22, c[0x0][0x398] ;  /* 0x00007300ff1677ac */ /* 0x000e220008000800 */
[----:B------:R-:W-:Y:S01]  /*17cd00*/  ISETP.LT.AND P5, PT, R40, UR4, !P0 ;  /* 0x0000000428007c0c */ /* 0x000fe2000c7a1270 */
[----:B------:R-:W2:Y:S01]  /*17cd10*/  LDL.LU.64 R22, [R1+0x1230] ;  /* 0x0012300001167983 */ /* 0x000ea20000300a00 */
[----:B------:R-:W-:Y:S01]  /*17cd20*/  PRMT R0, R10, 0x7770, RZ ;  /* 0x000077700a007816 */ /* 0x000fe200000000ff */
[----:B------:R-:W0:Y:S01]  /*17cd30*/  LDCU UR4, c[0x0][0x398] ;  /* 0x00007300ff0477ac */ /* 0x000e220008000800 */
[----:B------:R-:W-:Y:S01]  /*17cd40*/  ISETP.LT.AND P4, PT, R14, UR38, !P0 ;  /* 0x000000260e007c0c */ /* 0x000fe2000c781270 */
[----:B------:R-:W2:Y:S01]  /*17cd50*/  LDL.LU.64 R56, [R1+0x1228] ;  /* 0x0012280001387983 */ /* 0x000ea20000300a00 */
[----:B------:R-:W-:-:S02]  /*17cd60*/  ISETP.LT.AND P3, PT, R16, UR44, !P0 ;  /* 0x0000002c10007c0c */ /* 0x000fc4000c761270 */
[----:B------:R-:W-:-:S03]  /*17cd70*/  PRMT R2, R10, 0x7771, RZ ;  /* 0x000077710a027816 */ /* 0x000fc600000000ff */
[----:B---3--:R3:W-:Y:S04]  /*17cd80*/  @P6 STG.E.U8 desc[UR34][R6.64], R0 ;  /* 0x0000000006006986 */ /* 0x0087e8000c101122 */
[----:B------:R0:W-:Y:S04]  /*17cd90*/  @P5 STG.E.U8 desc[UR34][R36.64], R2 ;  /* 0x0000000224005986 */ /* 0x0001e8000c101122 */
[----:B---3--:R-:W3:Y:S01]  /*17cda0*/  LDL.LU R6, [R1+0x304] ;  /* 0x0003040001067983 */ /* 0x008ee20000300800 */
[----:B------:R-:W-:-:S03]  /*17cdb0*/  PRMT R0, R10, 0x7772, RZ ;  /* 0x000077720a007816 */ /* 0x000fc600000000ff */
[----:B------:R-:W3:Y:S01]  /*17cdc0*/  LDL.LU.64 R18, [R1+0x1220] ;  /* 0x0012200001127983 */ /* 0x000ee20000300a00 */
[----:B0-----:R-:W-:-:S03]  /*17cdd0*/  PRMT R2, R10, 0x7773, RZ ;  /* 0x000077730a027816 */ /* 0x001fc600000000ff */
[----:B------:R-:W3:Y:S04]  /*17cde0*/  LDL.LU.64 R36, [R1+0x1218] ;  /* 0x0012180001247983 */ /* 0x000ee80000300a00 */
[----:B----4-:R-:W-:Y:S04]  /*17cdf0*/  @P4 STG.E.U8 desc[UR34][R28.64], R0 ;  /* 0x000000001c004986 */ /* 0x010fe8000c101122 */
[----:B------:R0:W-:Y:S04]  /*17ce00*/  @P3 STG.E.U8 desc[UR34][R52.64], R2 ;  /* 0x0000000234003986 */ /* 0x0001e8000c101122 */
[----:B0-----:R-:W4:Y:S01]  /*17ce10*/  LDL.LU.64 R52, [R1+0x1210] ;  /* 0x0012100001347983 */ /* 0x001f220000300a00 */
[----:B------:R-:W-:Y:S01]  /*17ce20*/  ISETP.LT.AND P6, PT, R61, UR5, !P0 ;  /* 0x000000053d007c0c */ /* 0x000fe2000c7c1270 */
[----:B------:R-:W0:Y:S01]  /*17ce30*/  LDCU UR5, c[0x0][0x398] ;  /* 0x00007300ff0577ac */ /* 0x000e220008000800 */
[----:B------:R-:W-:Y:S01]  /*17ce40*/  ISETP.LT.AND P5, PT, R8, UR24, !P0 ;  /* 0x0000001808007c0c */ /* 0x000fe2000c7a1270 */
[----:B------:R-:W4:Y:S01]  /*17ce50*/  LDL.LU.64 R28, [R1+0x1208] ;  /* 0x00120800011c7983 */ /* 0x000f220000300a00 */
[C---:B------:R-:W-:Y:S01]  /*17ce60*/  PRMT R0, R5.reuse, 0x7770, RZ ;  /* 0x0000777005007816 */ /* 0x040fe200000000ff */
[----:B------:R-:W0:Y:S01]  /*17ce70*/  LDCU UR24, c[0x0][0x398] ;  /* 0x00007300ff1877ac */ /* 0x000e220008000800 */
[----:B------:R-:W-:Y:S01]  /*17ce80*/  PRMT R2, R5, 0x7771, RZ ;  /* 0x0000777105027816 */ /* 0x000fe200000000ff */
[----:B------:R-:W4:Y:S06]  /*17ce90*/  LDL.LU R10, [R1+0x204] ;  /* 0x00020400010a7983 */ /* 0x000f2c0000300800 */
[----:B------:R-:W-:Y:S04]  /*17cea0*/  @P6 STG.E.U8 desc[UR34][R26.64], R0 ;  /* 0x000000001a006986 */ /* 0x000fe8000c101122 */
        /* <DEDUP_REMOVED lines=8> */
[----:B------:R-:W-:Y:S01]  /*17cf30*/  ISETP.LT.AND P5, PT, R24, UR9, !P0 ;  /* 0x0000000918007c0c */ /* 0x000fe2000c7a1270 */
[----:B------:R-:W0:Y:S01]  /*17cf40*/  LDCU UR9, c[0x0][0x398] ;  /* 0x00007300ff0977ac */ /* 0x000e220008000800 */
[----:B------:R-:W-:-:S03]  /*17cf50*/  PRMT R2, R5, 0x7773, RZ ;  /* 0x0000777305027816 */ /* 0x000fc600000000ff */
[----:B------:R-:W-:Y:S01]  /*17cf60*/  @P4 STG.E.U8 desc[UR34][R22.64], R0 ;  /* 0x0000000016004986 */ /* 0x000fe2000c101122 */
[----:B------:R-:W-:Y:S01]  /*17cf70*/  ISETP.LT.AND P4, PT, R15, UR13, !P0 ;  /* 0x0000000d0f007c0c */ /* 0x000fe2000c781270 */
[----:B------:R-:W0:Y:S02]  /*17cf80*/  LDCU UR13, c[0x0][0x398] ;  /* 0x00007300ff0d77ac */ /* 0x000e240008000800 */
[----:B------:R1:W-:Y:S04]  /*17cf90*/  @P3 STG.E.U8 desc[UR34][R56.64], R2 ;  /* 0x0000000238003986 */ /* 0x0003e8000c101122 */
[----:B-1----:R-:W2:Y:S01]  /*17cfa0*/  LDL.LU.64 R56, [R1+0x11f8] ;  /* 0x0011f80001387983 */ /* 0x002ea20000300a00 */
[----:B------:R-:W-:Y:S01]  /*17cfb0*/  ISETP.LT.AND P3, PT, R54, UR14, !P0 ;  /* 0x0000000e36007c0c */ /* 0x000fe2000c761270 */
[----:B------:R-:W1:Y:S01]  /*17cfc0*/  LDCU UR14, c[0x0][0x398] ;  /* 0x00007300ff0e77ac */ /* 0x000e620008000800 */
[----:B---3--:R-:W-:-:S02]  /*17cfd0*/  PRMT R0, R6, 0x7770, RZ ;  /* 0x0000777006007816 */ /* 0x008fc400000000ff */
[----:B------:R-:W-:-:S03]  /*17cfe0*/  PRMT R2, R6, 0x7771, RZ ;  /* 0x0000777106027816 */ /* 0x000fc600000000ff */
[----:B------:R3:W-:Y:S04]  /*17cff0*/  @P6 STG.E.U8 desc[UR34][R18.64], R0 ;  /* 0x0000000012006986 */ /* 0x0007e8000c101122 */
[----:B------:R0:W-:Y:S01]  /*17d000*/  @P5 STG.E.U8 desc[UR34][R36.64], R2 ;  /* 0x0000000224005986 */ /* 0x0001e2000c101122 */
[----:B---3--:R-:W-:-:S03]  /*17d010*/  PRMT R0, R6, 0x7772, RZ ;  /* 0x0000777206007816 */ /* 0x008fc600000000ff */
[----:B0-----:R-:W3:Y:S01]  /*17d020*/  LDL.LU.64 R36, [R1+0x11e8] ;  /* 0x0011e80001247983 */ /* 0x001ee20000300a00 */
[----:B------:R-:W-:-:S03]  /*17d030*/  PRMT R2, R6, 0x7773, RZ ;  /* 0x0000777306027816 */ /* 0x000fc600000000ff */
[----:B------:R-:W3:Y:S04]  /*17d040*/  LDL.LU R5, [R1+0x268] ;  /* 0x0002680001057983 */ /* 0x000ee80000300800 */
[----:B------:R-:W3:Y:S04]  /*17d050*/  LDL.LU.64 R6, [R1+0x11f0] ;  /* 0x0011f00001067983 */ /* 0x000ee80000300a00 */
[----:B----4-:R0:W-:Y:S04]  /*17d060*/  @P4 STG.E.U8 desc[UR34][R52.64], R0 ;  /* 0x0000000034004986 */ /* 0x0101e8000c101122 */
[----:B0-----:R-:W4:Y:S01]  /*17d070*/  LDL.LU.64 R52, [R1+0x11e0] ;  /* 0x0011e00001347983 */ /* 0x001f220000300a00 */
[----:B------:R-:W-:Y:S01]  /*17d080*/  ISETP.LT.AND P5, PT, R13, UR12, !P0 ;  /* 0x0000000c0d007c0c */ /* 0x000fe2000c7a1270 */
[----:B------:R-:W-:Y:S01]  /*17d090*/  VIADD R0, R11, 0x36 ;  /* 0x000000360b007836 */ /* 0x000fe20000000000 */
[----:B------:R-:W-:Y:S01]  /*17d0a0*/  ISETP.LT.AND P4, PT, R12, UR10, !P0 ;  /* 0x0000000a0c007c0c */ /* 0x000fe2000c781270 */
[----:B------:R0:W-:Y:S01]  /*17d0b0*/  @P3 STG.E.U8 desc[UR34][R28.64], R2 ;  /* 0x000000021c003986 */ /* 0x0001e2000c101122 */
[----:B------:R-:W-:Y:S01]  /*17d0c0*/  ISETP.LT.AND P6, PT, R60, UR16, !P0 ;  /* 0x000000103c007c0c */ /* 0x000fe2000c7c1270 */
[----:B------:R-:W1:Y:S02]  /*17d0d0*/  LDCU UR12, c[0x0][0x398] ;  /* 0x00007300ff0c77ac */ /* 0x000e640008000800 */
[----:B------:R-:W4:Y:S01]  /*17d0e0*/  LDL.LU.64 R22, [R1+0x11d8] ;  /* 0x0011d80001167983 */ /* 0x000f220000300a00 */
[----:B------:R-:W1:Y:S01]  /*17d0f0*/  LDCU UR10, c[0x0][0x398] ;  /* 0x00007300ff0a77ac */ /* 0x000e620008000800 */
[----:B0-----:R-:W-:-:S02]  /*17d100*/  PRMT R2, R10, 0x7770, RZ ;  /* 0x000077700a027816 */ /* 0x001fc400000000ff */
[----:B------:R-:W4:Y:S01]  /*17d110*/  LDL.LU.64 R28, [R1+0x11d0] ;  /* 0x0011d000011c7983 */ /* 0x000f220000300a00 */
[----:B------:R-:W-:Y:S01]  /*17d120*/  ISETP.GE.AND P3, PT, R0, UR23, PT ;  /* 0x0000001700007c0c */ /* 0x000fe2000bf66270 */
[----:B------:R-:W0:Y:S02]  /*17d130*/  LDCU UR16, c[0x0][0x398] ;  /* 0x00007300ff1077ac */ /* 0x000e240008000800 */
[----:B--2---:R2:W-:Y:S01]  /*17d140*/  @P5 STG.E.U8 desc[UR34][R20.64], R2 ;  /* 0x0000000214005986 */ /* 0x0045e2000c101122 */
[----:B------:R-:W-:Y:S01]  /*17d150*/  ISETP.LT.AND P0, PT, R48, UR17, !P0 ;  /* 0x0000001130007c0c */ /* 0x000fe2000c701270 */
[----:B------:R-:W0:Y:S01]  /*17d160*/  LDCU UR17, c[0x0][0x398] ;  /* 0x00007300ff1177ac */ /* 0x000e220008000800 */
[C---:B------:R-:W-:Y:S01]  /*17d170*/  PRMT R0, R10.reuse, 0x7771, RZ ;  /* 0x000077710a007816 */ /* 0x040fe200000000ff */
[----:B------:R-:W0:Y:S01]  /*17d180*/  LDCU UR23, c[0x0][0x398] ;  /* 0x00007300ff1777ac */ /* 0x000e220008000800 */
[----:B--2---:R-:W2:Y:S01]  /*17d190*/  LDL.LU.64 R20, [R1+0x11c8] ;  /* 0x0011c80001147983 */ /* 0x004ea20000300a00 */
[----:B------:R-:W-:Y:S01]  /*17d1a0*/  ISETP.LT.AND P5, PT, R9, UR20, !P1 ;  /* 0x0000001409007c0c */ /* 0x000fe2000cfa1270 */
[----:B------:R-:W0:Y:S01]  /*17d1b0*/  LDCU UR20, c[0x0][0x398] ;  /* 0x00007300ff1477ac */ /* 0x000e220008000800 */
[C---:B------:R-:W-:Y:S01]  /*17d1c0*/  PRMT R2, R10.reuse, 0x7772, RZ ;  /* 0x000077720a027816 */ /* 0x040fe200000000ff */
[----:B------:R-:W2:Y:S04]  /*17d1d0*/  LDL.LU R55, [R1+0x258] ;  /* 0x0002580001377983 */ /* 0x000ea80000300800 */
[----:B------:R-:W2:Y:S04]  /*17d1e0*/  LDL.LU.64 R18, [R1+0x11c0] ;  /* 0x0011c00001127983 */ /* 0x000ea80000300a00 */
[----:B------:R0:W-:Y:S02]  /*17d1f0*/  @P4 STG.E.U8 desc[UR34][R56.64], R0 ;  /* 0x0000000038004986 */ /* 0x0001e4000c101122 */
[----:B0-----:R-:W-:-:S02]  /*17d200*/  PRMT R0, R10, 0x7773, RZ ;  /* 0x000077730a007816 */ /* 0x001fc400000000ff */
[----:B------:R-:W2:Y:S01]  /*17d210*/  LDL.LU.64 R56, [R1+0x11b8] ;  /* 0x0011b80001387983 */ /* 0x000ea20000300a00 */
[----:B------:R-:W-:-:S03]  /*17d220*/  ISETP.LT.AND P4, PT, R14, UR32, !P1 ;  /* 0x000000200e007c0c */ /* 0x000fc6000cf81270 */
[----:B---3--:R0:W-:Y:S04]  /*17d230*/  @P6 STG.E.U8 desc[UR34][R36.64], R2 ;  /* 0x0000000224006986 */ /* 0x0081e8000c101122 */
[----:B------:R3:W-:Y:S01]  /*17d240*/  @P0 STG.E.U8 desc[UR34][R6.64], R0 ;  /* 0x0000000006000986 */ /* 0x0007e2000c101122 */
[----:B0-----:R-:W-:-:S03]  /*17d250*/  PRMT R2, R5, 0x7770, RZ ;  /* 0x0000777005027816 */ /* 0x001fc600000000ff */
[----:B------:R-:W2:Y:S04]  /*17d260*/  LDL.LU.64 R36, [R1+0x11b0] ;  /* 0x0011b00001247983 */ /* 0x000ea80000300a00 */
[----:B---3--:R-:W3:Y:S01]  /*17d270*/  LDL.LU.64 R6, [R1+0x11a8] ;  /* 0x0011a80001067983 */ /* 0x008ee20000300a00 */
[----:B------:R-:W-:Y:S01]  /*17d280*/  ISETP.LT.AND P6, PT, R40, UR7, !P1 ;  /* 0x0000000728007c0c */ /* 0x000fe2000cfc1270 */
[----:B------:R-:W0:Y:S02]  /*17d290*/  LDCU UR7, c[0x0][0x398] ;  /* 0x00007300ff0777ac */ /* 0x000e240008000800 */
[----:B----4-:R4:W-:Y:S04]  /*17d2a0*/  @P5 STG.E.U8 desc[UR34][R52.64], R2 ;  /* 0x0000000234005986 */ /* 0x0109e8000c101122 */
[----:B----4-:R-:W4:Y:S04]  /*17d2b0*/  LDL.LU.64 R52, [R1+0x11a0] ;  /* 0x0011a00001347983 */ /* 0x010f280000300a00 */
[----:B------:R-:W4:Y:S01]  /*17d2c0*/  LDL.LU R10, [R1+0x218] ;  /* 0x00021800010a7983 */ /* 0x000f220000300800 */
[----:B------:R-:W-:-:S02]  /*17d2d0*/  PRMT R0, R5, 0x7771, RZ ;  /* 0x0000777105007816 */ /* 0x000fc400000000ff */
[----:B------:R-:W-:Y:S01]  /*17d2e0*/  ISETP.LT.AND P5, PT, R16, UR15, !P1 ;  /* 0x0000000f10007c0c */ /* 0x000fe2000cfa1270 */
[----:B------:R-:W0:Y:S01]  /*17d2f0*/  LDCU UR15, c[0x0][0x398] ;  /* 0x00007300ff0f77ac */ /* 0x000e220008000800 */
[C---:B------:R-:W-:Y:S01]  /*17d300*/  PRMT R2, R5.reuse, 0x7772, RZ ;  /* 0x0000777205027816 */ /* 0x040fe200000000ff */
[----:B------:R1:W-:Y:S04]  /*17d310*/  @P6 STG.E.U8 desc[UR34][R22.64], R0 ;  /* 0x0000000016006986 */ /* 0x0003e8000c101122 */
[----:B------:R0:W-:Y:S01]  /*17d320*/  @P4 STG.E.U8 desc[UR34][R28.64], R2 ;  /* 0x000000021c004986 */ /* 0x0001e2000c101122 */
[----:B-1----:R-:W-:-:S03]  /*17d330*/  PRMT R0, R5, 0x7773, RZ ;  /* 0x0000777305007816 */ /* 0x002fc600000000ff */
[----:B0-----:R-:W4:Y:S04]  /*17d340*/  LDL.LU.64 R28, [R1+0x1198] ;  /* 0x00119800011c7983 */ /* 0x001f280000300a00 */
[----:B--2---:R0:W-:Y:S04]  /*17d350*/  @P5 STG.E.U8 desc[UR34][R20.64], R0 ;  /* 0x0000000014005986 */ /* 0x0041e8000c101122 */
[----:B0-----:R-:W2:Y:S01]  /*17d360*/  LDL.LU.64 R20, [R1+0x1188] ;  /* 0x0011880001147983 */ /* 0x001ea20000300a00 */
[----:B------:R-:W-:Y:S02]  /*17d370*/  ISETP.LT.AND P0, PT, R61, UR36, !P1 ;  /* 0x000000243d007c0c */ /* 0x000fe4000cf01270 */
[----:B------:R-:W-:Y:S01]  /*17d380*/  ISETP.LT.AND P6, PT, R8, UR11, !P1 ;  /* 0x0000000b08007c0c */ /* 0x000fe2000cfc1270 */
[----:B------:R-:W2:Y:S01]  /*17d390*/  LDL.LU R5, [R1+0x338] ;  /* 0x0003380001057983 */ /* 0x000ea20000300800 */
[----:B------:R-:W-:Y:S01]  /*17d3a0*/  PRMT R2, R55, 0x7770, RZ ;  /* 0x0000777037027816 */ /* 0x000fe200000000ff */
[----:B------:R-:W0:Y:S01]  /*17d3b0*/  LDCU UR11, c[0x0][0x398] ;  /* 0x00007300ff0b77ac */ /* 0x000e220008000800 */
[----:B------:R-:W-:-:S02]  /*17d3c0*/  ISETP.LT.AND P4, PT, R44, UR40, !P1 ;  /* 0x000000282c007c0c */ /* 0x000fc4000cf81270 */
[----:B------:R-:W-:Y:S02]  /*17d3d0*/  PRMT R0, R55, 0x7771, RZ ;  /* 0x0000777137007816 */ /* 0x000fe400000000ff */
[----:B------:R-:W-:Y:S01]  /*17d3e0*/  ISETP.LT.AND P5, PT, R49, UR18, !P1 ;  /* 0x0000001231007c0c */ /* 0x000fe2000cfa1270 */
[----:B------:R-:W1:Y:S02]  /*17d3f0*/  LDCU UR18, c[0x0][0x398] ;  /* 0x00007300ff1277ac */ /* 0x000e640008000800 */
[----:B------:R0:W-:Y:S01]  /*17d400*/  @P0 STG.E.U8 desc[UR34][R18.64], R2 ;  /* 0x0000000212000986 */ /* 0x0001e2000c101122 */
[----:B------:R-:W-:Y:S01]  /*17d410*/  ISETP.LT.AND P0, PT, R32, UR19, !P1 ;  /* 0x0000001320007c0c */ /* 0x000fe2000cf01270 */
[----:B------:R-:W1:Y:S02]  /*17d420*/  LDCU UR19, c[0x0][0x398] ;  /* 0x00007300ff1377ac */ /* 0x000e640008000800 */
[----:B------:R1:W-:Y:S01]  /*17d430*/  @P6 STG.E.U8 desc[UR34][R56.64], R0 ;  /* 0x0000000038006986 */ /* 0x0003e2000c101122 */
[----:B0-----:R-:W-:-:S03]  /*17d440*/  PRMT R2, R55, 0x7772, RZ ;  /* 0x0000777237027816 */ /* 0x001fc600000000ff */
[----:B-1----:R-:W2:Y:S01]  /*17d450*/  LDL.LU.64 R56, [R1+0x1190] ;  /* 0x0011900001387983 */ /* 0x002ea20000300a00 */
[----:B------:R-:W-:-:S03]  /*17d460*/  PRMT R0, R55, 0x7773, RZ ;  /* 0x0000777337007816 */ /* 0x000fc600000000ff */
[----:B------:R-:W2:Y:S01]  /*17d470*/  LDL.LU.64 R18, [R1+0x1180] ;  /* 0x0011800001127983 */ /* 0x000ea20000300a00 */
[----:B------:R-:W-:Y:S01]  /*17d480*/  ISETP.LT.AND P6, PT, R24, UR6, !P1 ;  /* 0x0000000618007c0c */ /* 0x000fe2000cfc1270 */
[----:B------:R-:W0:Y:S02]  /*17d490*/  LDCU UR6, c[0x0][0x398] ;  /* 0x00007300ff0677ac */ /* 0x000e240008000800 */
[----:B------:R4:W-:Y:S04]  /*17d4a0*/  @P4 STG.E.U8 desc[UR34][R36.64], R2 ;  /* 0x0000000224004986 */ /* 0x0009e8000c101122 */
[----:B---3--:R-:W-:Y:S01]  /*17d4b0*/  @P5 STG.E.U8 desc[UR34][R6.64], R0 ;  /* 0x0000000006005986 */ /* 0x008fe2000c101122 */
[----:B------:R-:W-:Y:S01]  /*17d4c0*/  ISETP.LT.AND P4, PT, R15, UR8, !P1 ;  /* 0x000000080f007c0c */ /* 0x000fe2000cf81270 */
[----:B------:R-:W1:Y:S01]  /*17d4d0*/  LDCU UR8, c[0x0][0x398] ;  /* 0x00007300ff0877ac */ /* 0x000e620008000800 */
[----:B----4-:R-:W-:-:S05]  /*17d4e0*/  PRMT R2, R10, 0x7770, RZ ;  /* 0x000077700a027816 */ /* 0x010fca00000000ff */
[----:B------:R3:W-:Y:S04]  /*17d4f0*/  @P0 STG.E.U8 desc[UR34][R52.64], R2 ;  /* 0x0000000234000986 */ /* 0x0007e8000c101122 */
[----:B---3--:R-:W3:Y:S01]  /*17d500*/  LDL.LU.64 R52, [R1+0x1178] ;  /* 0x0011780001347983 */ /* 0x008ee20000300a00 */
[----:B------:R-:W-:-:S03]  /*17d510*/  PRMT R0, R10, 0x7771, RZ ;  /* 0x000077710a007816 */ /* 0x000fc600000000ff */
[----:B------:R-:W4:Y:S01]  /*17d520*/  LDL.LU.64 R36, [R1+0x1168] ;  /* 0x0011680001247983 */ /* 0x000f220000300a00 */
[----:B------:R-:W-:-:S03]  /*17d530*/  PRMT R2, R10, 0x7772, RZ ;  /* 0x000077720a027816 */ /* 0x000fc600000000ff */
[----:B------:R-:W4:Y:S04]  /*17d540*/  LDL.LU R6, [R1+0x328] ;  /* 0x0003280001067983 */ /* 0x000f280000300800 */
[----:B------:R0:W-:Y:S04]  /*17d550*/  @P6 STG.E.U8 desc[UR34][R28.64], R0 ;  /* 0x000000001c006986 */ /* 0x0001e8000c101122 */
[----:B0-----:R-:W4:Y:S04]  /*17d560*/  LDL.LU.64 R28, [R1+0x1170] ;  /* 0x00117000011c7983 */ /* 0x001f280000300a00 */
[----:B--2---:R0:W-:Y:S04]  /*17d570*/  @P4 STG.E.U8 desc[UR34][R20.64], R2 ;  /* 0x0000000214004986 */ /* 0x0041e8000c101122 */
[----:B0-----:R-:W2:Y:S01]  /*17d580*/  LDL.LU.64 R20, [R1+0x1160] ;  /* 0x0011600001147983 */ /* 0x001ea20000300a00 */
[----:B------:R-:W-:-:S02]  /*17d590*/  ISETP.LT.AND P0, PT, R54, UR4, !P1 ;  /* 0x0000000436007c0c */ /* 0x000fc4000cf01270 */
[----:B------:R-:W-:Y:S01]  /*17d5a0*/  ISETP.LT.AND P5, PT, R13, UR21, !P1 ;  /* 0x000000150d007c0c */ /* 0x000fe2000cfa1270 */
[----:B------:R-:W-:Y:S01]  /*17d5b0*/  VIADD R0, R11, 0x37 ;  /* 0x000000370b007836 */ /* 0x000fe20000000000 */
[----:B------:R-:W-:Y:S01]  /*17d5c0*/  PRMT R2, R10, 0x7773, RZ ;  /* 0x000077730a027816 */ /* 0x000fe200000000ff */
[----:B------:R-:W2:Y:S01]  /*17d5d0*/  LDL.LU.64 R26, [R1+0x1158] ;  /* 0x00115800011a7983 */ /* 0x000ea20000300a00 */
[----:B------:R-:W-:Y:S01]  /*17d5e0*/  ISETP.LT.AND P4, PT, R12, UR22, !P1 ;  /* 0x000000160c007c0c */ /* 0x000fe2000cf81270 */
[----:B------:R-:W0:Y:S01]  /*17d5f0*/  LDCU UR4, c[0x0][0x398] ;  /* 0x00007300ff0477ac */ /* 0x000e220008000800 */
[C---:B------:R-:W-:Y:S02]  /*17d600*/  PRMT R3, R5.reuse, 0x7770, RZ ;  /* 0x0000777005037816 */ /* 0x040fe400000000ff */
[----:B------:R-:W-:Y:S01]  /*17d610*/  ISETP.LT.AND P6, PT, R60, UR5, !P1 ;  /* 0x000000053c007c0c */ /* 0x000fe2000cfc1270 */
[----:B------:R-:W0:Y:S02]  /*17d620*/  LDCU UR21, c[0x0][0x398] ;  /* 0x00007300ff1577ac */ /* 0x000e240008000800 */
[----:B------:R0:W-:Y:S01]  /*17d630*/  @P0 STG.E.U8 desc[UR34][R56.64], R2 ;  /* 0x0000000238000986 */ /* 0x0001e2000c101122 */
[----:B------:R-:W-:Y:S01]  /*17d640*/  ISETP.GE.AND P0, PT, R0, UR25, PT ;  /* 0x0000001900007c0c */ /* 0x000fe2000bf06270 */
[----:B------:R-:W1:Y:S01]  /*17d650*/  LDCU UR5, c[0x0][0x398] ;  /* 0x00007300ff0577ac */ /* 0x000e620008000800 */
[C---:B------:R-:W-:Y:S01]  /*17d660*/  PRMT R0, R5.reuse, 0x7771, RZ ;  /* 0x0000777105007816 */ /* 0x040fe200000000ff */
[----:B------:R-:W-:Y:S01]  /*17d670*/  @P5 STG.E.U8 desc[UR34][R18.64], R3 ;  /* 0x0000000312005986 */ /* 0x000fe2000c101122 */
[----:B------:R-:W1:Y:S03]  /*17d680*/  LDCU UR22, c[0x0][0x398] ;  /* 0x00007300ff1677ac */ /* 0x000e660008000800 */
[----:B0-----:R-:W2:Y:S01]  /*17d690*/  LDL.LU.64 R56, [R1+0x1150] ;  /* 0x0011500001387983 */ /* 0x001ea20000300a00 */
[----:B------:R-:W-:Y:S01]  /*17d6a0*/  ISETP.LT.AND P1, PT, R48, UR24, !P1 ;  /* 0x0000001830007c0c */ /* 0x000fe2000cf21270 */
[----:B------:R-:W0:Y:S02]  /*17d6b0*/  LDCU UR24, c[0x0][0x398] ;  /* 0x00007300ff1877ac */ /* 0x000e240008000800 */
[----:B------:R-:W2:Y:S01]  /*17d6c0*/  LDL.LU R55, [R1+0x318] ;  /* 0x0003180001377983 */ /* 0x000ea20000300800 */
[----:B------:R-:W-:Y:S01]  /*17d6d0*/  PRMT R2, R5, 0x7772, RZ ;  /* 0x0000777205027816 */ /* 0x000fe200000000ff */
[----:B------:R-:W0:Y:S02]  /*17d6e0*/  LDCU UR25, c[0x0][0x398] ;  /* 0x00007300ff1977ac */ /* 0x000e240008000800 */
[----:B------:R-:W2:Y:S01]  /*17d6f0*/  LDL.LU.64 R22, [R1+0x1148] ;  /* 0x0011480001167983 */ /* 0x000ea20000300a00 */
[----:B------:R-:W-:Y:S01]  /*17d700*/  ISETP.LT.AND P5, PT, R9, UR26, !P2 ;  /* 0x0000001a09007c0c */ /* 0x000fe2000d7a1270 */
[----:B------:R-:W0:Y:S02]  /*17d710*/  LDCU UR26, c[0x0][0x398] ;  /* 0x00007300ff1a77ac */ /* 0x000e240008000800 */
[----:B---3--:R3:W-:Y:S04]  /*17d720*/  @P4 STG.E.U8 desc[UR34][R52.64], R0 ;  /* 0x0000000034004986 */ /* 0x0087e8000c101122 */
[----:B---3--:R-:W3:Y:S01]  /*17d730*/  LDL.LU.64 R52, [R1+0x1140] ;  /* 0x0011400001347983 */ /* 0x008ee20000300a00 */
[----:B------:R-:W-:-:S03]  /*17d740*/  PRMT R0, R5, 0x7773, RZ ;  /* 0x0000777305007816 */ /* 0x000fc600000000ff */
[----:B------:R-:W3:Y:S04]  /*17d750*/  LDL.LU.64 R18, [R1+0x1138] ;  /* 0x0011380001127983 */ /* 0x000ee80000300a00 */
[----:B----4-:R4:W-:Y:S04]  /*17d760*/  @P6 STG.E.U8 desc[UR34][R36.64], R2 ;  /* 0x0000000224006986 */ /* 0x0109e8000c101122 */
[----:B------:R0:W-:Y:S04]  /*17d770*/  @P1 STG.E.U8 desc[UR34][R28.64], R0 ;  /* 0x000000001c001986 */ /* 0x0001e8000c101122 */
[----:B----4-:R-:W4:Y:S01]  /*17d780*/  LDL.LU.64 R36, [R1+0x1130] ;  /* 0x0011300001247983 */ /* 0x010f220000300a00 */
        /* <DEDUP_REMOVED lines=8> */
[----:B------:R-:W-:Y:S01]  /*17d810*/  PRMT R0, R6, 0x7771, RZ ;  /* 0x0000777106007816 */ /* 0x000fe200000000ff */
[----:B------:R-:W0:Y:S01]  /*17d820*/  LDCU UR13, c[0x0][0x398] ;  /* 0x00007300ff0d77ac */ /* 0x000e220008000800 */
[----:B------:R-:W-:Y:S02]  /*17d830*/  ISETP.LT.AND P5, PT, R16, UR14, !P2 ;  /* 0x0000000e10007c0c */ /* 0x000fe4000d7a1270 */
[----:B------:R-:W-:Y:S01]  /*17d840*/  PRMT R2, R6, 0x7772, RZ ;  /* 0x0000777206027816 */ /* 0x000fe200000000ff */
[----:B------:R-:W0:Y:S01]  /*17d850*/  LDCU UR14, c[0x0][0x398] ;  /* 0x00007300ff0e77ac */ /* 0x000e220008000800 */
[----:B------:R-:W-:-:S03]  /*17d860*/  ISETP.LT.AND P1, PT, R61, UR12, !P2 ;  /* 0x0000000c3d007c0c */ /* 0x000fc6000d721270 */
[----:B------:R1:W-:Y:S01]  /*17d870*/  @P6 STG.E.U8 desc[UR34][R26.64], R0 ;  /* 0x000000001a006986 */ /* 0x0003e2000c101122 */
[----:B------:R-:W0:Y:S03]  /*17d880*/  LDCU UR12, c[0x0][0x398] ;  /* 0x00007300ff0c77ac */ /* 0x000e260008000800 */
[----:B------:R0:W-:Y:S01]  /*17d890*/  @P4 STG.E.U8 desc[UR34][R56.64], R2 ;  /* 0x0000000238004986 */ /* 0x0001e2000c101122 */
[----:B-1----:R-:W-:-:S03]  /*17d8a0*/  PRMT R0, R6, 0x7773, RZ ;  /* 0x0000777306007816 */ /* 0x002fc600000000ff */
[----:B0-----:R-:W2:Y:S01]  /*17d8b0*/  LDL.LU.64 R56, [R1+0x1118] ;  /* 0x0011180001387983 */ /* 0x001ea20000300a00 */
[----:B------:R-:W-:-:S03]  /*17d8c0*/  PRMT R2, R55, 0x7770, RZ ;  /* 0x0000777037027816 */ /* 0x000fc600000000ff */
[----:B------:R-:W2:Y:S01]  /*17d8d0*/  LDL.LU.64 R6, [R1+0x1110] ;  /* 0x0011100001067983 */ /* 0x000ea20000300a00 */
[----:B------:R-:W-:-:S03]  /*17d8e0*/  ISETP.LT.AND P6, PT, R8, UR28, !P2 ;  /* 0x0000001c08007c0c */ /* 0x000fc6000d7c1270 */
[----:B------:R0:W-:Y:S01]  /*17d8f0*/  @P5 STG.E.U8 desc[UR34][R22.64], R0 ;  /* 0x0000000016005986 */ /* 0x0001e2000c101122 */
[----:B------:R-:W-:Y:S01]  /*17d900*/  ISETP.LT.AND P4, PT, R44, UR10, !P2 ;  /* 0x0000000a2c007c0c */ /* 0x000fe2000d781270 */
[----:B------:R-:W1:Y:S01]  /*17d910*/  LDCU UR10, c[0x0][0x398] ;  /* 0x00007300ff0a77ac */ /* 0x000e620008000800 */
[----:B------:R-:W-:Y:S01]  /*17d920*/  ISETP.LT.AND P5, PT, R49, UR16, !P2 ;  /* 0x0000001031007c0c */ /* 0x000fe2000d7a1270 */
[----:B------:R-:W1:Y:S01]  /*17d930*/  LDCU UR16, c[0x0][0x398] ;  /* 0x00007300ff1077ac */ /* 0x000e620008000800 */
[C---:B0-----:R-:W-:Y:S01]  /*17d940*/  PRMT R0, R55.reuse, 0x7771, RZ ;  /* 0x0000777137007816 */ /* 0x041fe200000000ff */
[----:B---3--:R0:W-:Y:S04]  /*17d950*/  @P1 STG.E.U8 desc[UR34][R52.64], R2 ;  /* 0x0000000234001986 */ /* 0x0081e8000c101122 */
[----:B0-----:R-:W3:Y:S01]  /*17d960*/  LDL.LU.64 R52, [R1+0x1108] ;  /* 0x0011080001347983 */ /* 0x001ee20000300a00 */
[----:B------:R-:W-:-:S02]  /*17d970*/  PRMT R2, R55, 0x7772, RZ ;  /* 0x0000777237027816 */ /* 0x000fc400000000ff */
[----:B------:R-:W-:Y:S01]  /*17d980*/  ISETP.LT.AND P1, PT, R32, UR17, !P2 ;  /* 0x0000001120007c0c */ /* 0x000fe2000d721270 */
[----:B------:R0:W-:Y:S01]  /*17d990*/  @P6 STG.E.U8 desc[UR34][R18.64], R0 ;  /* 0x0000000012006986 */ /* 0x0001e2000c101122 */
[----:B------:R-:W1:Y:S03]  /*17d9a0*/  LDCU UR17, c[0x0][0x398] ;  /* 0x00007300ff1177ac */ /* 0x000e660008000800 */
[----:B------:R-:W3:Y:S04]  /*17d9b0*/  LDL.LU R10, [R1+0x208] ;  /* 0x00020800010a7983 */ /* 0x000ee80000300800 */
[----:B----4-:R4:W-:Y:S01]  /*17d9c0*/  @P4 STG.E.U8 desc[UR34][R36.64], R2 ;  /* 0x0000000224004986 */ /* 0x0109e2000c101122 */
[----:B0-----:R-:W-:-:S05]  /*17d9d0*/  PRMT R0, R55, 0x7773, RZ ;  /* 0x0000777337007816 */ /* 0x001fca00000000ff */
[----:B------:R0:W-:Y:S04]  /*17d9e0*/  @P5 STG.E.U8 desc[UR34][R28.64], R0 ;  /* 0x000000001c005986 */ /* 0x0001e8000c101122 */
[----:B----4-:R-:W4:Y:S01]  /*17d9f0*/  LDL.LU.64 R36, [R1+0x1100] ;  /* 0x0011000001247983 */ /* 0x010f220000300a00 */
[----:B------:R-:W-:-:S03]  /*17da00*/  PRMT R2, R5, 0x7770, RZ ;  /* 0x0000777005027816 */ /* 0x000fc600000000ff */
[----:B0-----:R-:W4:Y:S04]  /*17da10*/  LDL.LU.64 R28, [R1+0x10f8] ;  /* 0x0010f800011c7983 */ /* 0x001f280000300a00 */
[----:B--2---:R0:W-:Y:S04]  /*17da20*/  @P1 STG.E.U8 desc[UR34][R20.64], R2 ;  /* 0x0000000214001986 */ /* 0x0041e8000c101122 */
[----:B0-----:R-:W2:Y:S01]  /*17da30*/  LDL.LU.64 R20, [R1+0x10f0] ;  /* 0x0010f00001147983 */ /* 0x001ea20000300a00 */
[----:B------:R-:W-:Y:S01]  /*17da40*/  ISETP.LT.AND P6, PT, R24, UR7, !P2 ;  /* 0x0000000718007c0c */ /* 0x000fe2000d7c1270 */
[----:B------:R-:W0:Y:S01]  /*17da50*/  LDCU UR7, c[0x0][0x398] ;  /* 0x00007300ff0777ac */ /* 0x000e220008000800 */
[----:B------:R-:W-:-:S02]  /*17da60*/  ISETP.LT.AND P4, PT, R15, UR20, !P2 ;  /* 0x000000140f007c0c */ /* 0x000fc4000d781270 */
[C---:B------:R-:W-:Y:S01]  /*17da70*/  PRMT R0, R5.reuse, 0x7771, RZ ;  /* 0x0000777105007816 */ /* 0x040fe200000000ff */
[----:B------:R-:W0:Y:S01]  /*17da80*/  LDCU UR20, c[0x0][0x398] ;  /* 0x00007300ff1477ac */ /* 0x000e220008000800 */
[----:B------:R-:W-:Y:S02]  /*17da90*/  ISETP.LT.AND P1, PT, R54, UR15, !P2 ;  /* 0x0000000f36007c0c */ /* 0x000fe4000d721270 */
[C---:B------:R-:W-:Y:S01]  /*17daa0*/  PRMT R2, R5.reuse, 0x7772, RZ ;  /* 0x0000777205027816 */ /* 0x040fe200000000ff */
[----:B------:R-:W0:Y:S04]  /*17dab0*/  LDCU UR15, c[0x0][0x398] ;  /* 0x00007300ff0f77ac */ /* 0x000e280008000800 */
[----:B------:R1:W-:Y:S04]  /*17dac0*/  @P6 STG.E.U8 desc[UR34][R56.64], R0 ;  /* 0x0000000038006986 */ /* 0x0003e8000c101122 */
[----:B------:R0:W-:Y:S01]  /*17dad0*/  @P4 STG.E.U8 desc[UR34][R6.64], R2 ;  /* 0x0000000206004986 */ /* 0x0001e2000c101122 */
[----:B-1----:R-:W-:-:S03]  /*17dae0*/  PRMT R0, R5, 0x7773, RZ ;  /* 0x0000777305007816 */ /* 0x002fc600000000ff */
[----:B0-----:R-:W2:Y:S04]  /*17daf0*/  LDL.LU.64 R6, [R1+0x10e8] ;  /* 0x0010e80001067983 */ /* 0x001ea80000300a00 */
[----:B------:R-:W2:Y:S04]  /*17db00*/  LDL.LU R5, [R1+0x26c] ;  /* 0x00026c0001057983 */ /* 0x000ea80000300800 */
[----:B------:R-:W2:Y:S04]  /*17db10*/  LDL.LU.64 R22, [R1+0x10e0] ;  /* 0x0010e00001167983 */ /* 0x000ea80000300a00 */
[----:B------:R-:W2:Y:S01]  /*17db20*/  LDL.LU.64 R18, [R1+0x10d8] ;  /* 0x0010d80001127983 */ /* 0x000ea20000300a00 */
[----:B------:R-:W-:Y:S01]  /*17db30*/  ISETP.LT.AND P4, PT, R13, UR11, !P2 ;  /* 0x0000000b0d007c0c */ /* 0x000fe2000d781270 */
[----:B------:R-:W-:Y:S01]  /*17db40*/  VIADD R2, R11, 0x38 ;  /* 0x000000380b027836 */ /* 0x000fe20000000000 */
[----:B------:R-:W-:Y:S01]  /*17db50*/  ISETP.LT.AND P5, PT, R12, UR23, !P2 ;  /* 0x000000170c007c0c */ /* 0x000fe2000d7a1270 */
[----:B------:R-:W0:Y:S01]  /*17db60*/  LDCU UR11, c[0x0][0x398] ;  /* 0x00007300ff0b77ac */ /* 0x000e220008000800 */
[----:B------:R-:W-:Y:S01]  /*17db70*/  ISETP.LT.AND P6, PT, R60, UR18, !P2 ;  /* 0x000000123c007c0c */ /* 0x000fe2000d7c1270 */
[----:B---3--:R1:W-:Y:S01]  /*17db80*/  @P1 STG.E.U8 desc[UR34][R52.64], R0 ;  /* 0x0000000034001986 */ /* 0x0083e2000c101122 */
[----:B------:R-:W-:Y:S01]  /*17db90*/  ISETP.GE.AND P1, PT, R2, UR27, PT ;  /* 0x0000001b02007c0c */ /* 0x000fe2000bf26270 */
[----:B------:R-:W3:Y:S01]  /*17dba0*/  LDCU UR23, c[0x0][0x398] ;  /* 0x00007300ff1777ac */ /* 0x000ee20008000800 */
[----:B------:R-:W0:Y:S01]  /*17dbb0*/  LDCU UR18, c[0x0][0x398] ;  /* 0x00007300ff1277ac */ /* 0x000e220008000800 */
[----:B-1----:R-:W3:Y:S01]  /*17dbc0*/  LDL.LU.64 R52, [R1+0x9d0] ;  /* 0x0009d00001347983 */ /* 0x002ee20000300a00 */
[----:B------:R-:W-:-:S02]  /*17dbd0*/  PRMT R2, R10, 0x7770, RZ ;  /* 0x000077700a027816 */ /* 0x000fc400000000ff */
[C---:B------:R-:W-:Y:S01]  /*17dbe0*/  PRMT R0, R10.reuse, 0x7771, RZ ;  /* 0x000077710a007816 */ /* 0x040fe200000000ff */
[----:B------:R-:W3:Y:S04]  /*17dbf0*/  LDL.LU.64 R56, [R1+0x990] ;  /* 0x0009900001387983 */ /* 0x000ee80000300a00 */
[----:B----4-:R1:W-:Y:S04]  /*17dc00*/  @P4 STG.E.U8 desc[UR34][R36.64], R2 ;  /* 0x0000000224004986 */ /* 0x0103e8000c101122 */
[----:B------:R4:W-:Y:S01]  /*17dc10*/  @P5 STG.E.U8 desc[UR34][R28.64], R0 ;  /* 0x000000001c005986 */ /* 0x0009e2000c101122 */
[----:B-1----:R-:W-:-:S02]  /*17dc20*/  PRMT R2, R10, 0x7772, RZ ;  /* 0x000077720a027816 */ /* 0x002fc400000000ff */
[----:B----4-:R-:W-:Y:S02]  /*17dc30*/  PRMT R0, R10, 0x7773, RZ ;  /* 0x000077730a007816 */ /* 0x010fe400000000ff */
[----:B------:R-:W4:Y:S04]  /*17dc40*/  LDL.LU R10, [R1+0x25c] ;  /* 0x00025c00010a7983 */ /* 0x000f280000300800 */
[----:B--2---:R1:W-:Y:S04]  /*17dc50*/  @P6 STG.E.U8 desc[UR34][R20.64], R2 ;  /* 0x0000000214006986 */ /* 0x0043e8000c101122 */
[----:B------:R-:W2:Y:S04]  /*17dc60*/  LDL.LU.64 R36, [R1+0x998] ;  /* 0x0009980001247983 */ /* 0x000ea80000300a00 */
[----:B-1----:R-:W2:Y:S01]  /*17dc70*/  LDL.LU.64 R20, [R1+0x918] ;  /* 0x0009180001147983 */ /* 0x002ea20000300a00 */
[----:B------:R-:W-:Y:S01]  /*17dc80*/  ISETP.LT.AND P2, PT, R48, UR6, !P2 ;  /* 0x0000000630007c0c */ /* 0x000fe2000d741270 */
[----:B------:R-:W1:Y:S01]  /*17dc90*/  LDCU UR6, c[0x0][0x398] ;  /* 0x00007300ff0677ac */ /* 0x000e620008000800 */
[----:B------:R-:W-:Y:S01]  /*17dca0*/  ISETP.LT.AND P4, PT, R9, UR8, !P3 ;  /* 0x0000000809007c0c */ /* 0x000fe2000df81270 */
[----:B------:R-:W2:Y:S01]  /*17dcb0*/  LDL.LU.64 R28, [R1+0x8f0] ;  /* 0x0008f000011c7983 */ /* 0x000ea20000300a00 */
[----:B------:R-:W-:Y:S01]  /*17dcc0*/  ISETP.LT.AND P5, PT, R40, UR19, !P3 ;  /* 0x0000001328007c0c */ /* 0x000fe2000dfa1270 */
[----:B------:R-:W0:Y:S01]  /*17dcd0*/  LDCU UR8, c[0x0][0x398] ;  /* 0x00007300ff0877ac */ /* 0x000e220008000800 */
[----:B------:R-:W-:Y:S01]  /*17dce0*/  ISETP.LT.AND P6, PT, R14, UR4, !P3 ;  /* 0x000000040e007c0c */ /* 0x000fe2000dfc1270 */
[----:B------:R-:W0:Y:S01]  /*17dcf0*/  LDCU UR4, c[0x0][0x398] ;  /* 0x00007300ff0477ac */ /* 0x000e220008000800 */
[----:B------:R-:W0:Y:S05]  /*17dd00*/  LDCU UR19, c[0x0][0x398] ;  /* 0x00007300ff1377ac */ /* 0x000e2a0008000800 */
[----:B------:R0:W-:Y:S01]  /*17dd10*/  @P2 STG.E.U8 desc[UR34][R6.64], R0 ;  /* 0x0000000006002986 */ /* 0x0001e2000c101122 */
[----:B------:R-:W-:-:S02]  /*17dd20*/  PRMT R3, R5, 0x7770, RZ ;  /* 0x0000777005037816 */ /* 0x000fc400000000ff */
[C---:B------:R-:W-:Y:S02]  /*17dd30*/  PRMT R2, R5.reuse, 0x7771, RZ ;  /* 0x0000777105027816 */ /* 0x040fe400000000ff */
[C---:B------:R-:W-:Y:S01]  /*17dd40*/  PRMT R4, R5.reuse, 0x7773, RZ ;  /* 0x0000777305047816 */ /* 0x040fe200000000ff */
[----:B0-----:R-:W2:Y:S01]  /*17dd50*/  LDL.LU.64 R6, [R1+0x8e0] ;  /* 0x0008e00001067983 */ /* 0x001ea20000300a00 */
[----:B------:R-:W-:-:S03]  /*17dd60*/  PRMT R0, R5, 0x7772, RZ ;  /* 0x0000777205007816 */ /* 0x000fc600000000ff */
[----:B------:R-:W2:Y:S04]  /*17dd70*/  LDL.LU R5, [R1+0x21c] ;  /* 0x00021c0001057983 */ /* 0x000ea80000300800 */
[----:B------:R4:W-:Y:S04]  /*17dd80*/  @P4 STG.E.U8 desc[UR34][R22.64], R3 ;  /* 0x0000000316004986 */ /* 0x0009e8000c101122 */
[----:B------:R0:W-:Y:S01]  /*17dd90*/  @P5 STG.E.U8 desc[UR34][R18.64], R2 ;  /* 0x0000000212005986 */ /* 0x0001e2000c101122 */
[----:B------:R-:W-:Y:S01]  /*17dda0*/  ISETP.LT.AND P2, PT, R16, UR21, !P3 ;  /* 0x0000001510007c0c */ /* 0x000fe2000df41270 */
[----:B------:R-:W0:Y:S01]  /*17ddb0*/  LDCU UR21, c[0x0][0x398] ;  /* 0x00007300ff1577ac */ /* 0x000e220008000800 */
[----:B------:R-:W-:-:S02]  /*17ddc0*/  ISETP.LT.AND P4, PT, R61, UR5, !P3 ;  /* 0x000000053d007c0c */ /* 0x000fc4000df81270 */
[C---:B----4-:R-:W-:Y:S01]  /*17ddd0*/  PRMT R3, R10.reuse, 0x7770, RZ ;  /* 0x000077700a037816 */ /* 0x050fe200000000ff */
[----:B---3--:R3:W-:Y:S01]  /*17dde0*/  @P6 STG.E.U8 desc[UR34][R52.64], R0 ;  /* 0x0000000034006986 */ /* 0x0087e2000c101122 */
[----:B0-----:R-:W-:Y:S01]  /*17ddf0*/  PRMT R2, R10, 0x7771, RZ ;  /* 0x000077710a027816 */ /* 0x001fe200000000ff */
[----:B------:R-:W0:Y:S02]  /*17de00*/  LDCU UR5, c[0x0][0x398] ;  /* 0x00007300ff0577ac */ /* 0x000e240008000800 */
[----:B---3--:R-:W3:Y:S01]  /*17de10*/  LDL.LU.64 R52, [R1+0x8d8] ;  /* 0x0008d80001347983 */ /* 0x008ee20000300a00 */
[----:B------:R-:W-:Y:S01]  /*17de20*/  ISETP.LT.AND P6, PT, R8, UR22, !P3 ;  /* 0x0000001608007c0c */ /* 0x000fe2000dfc1270 */
[----:B------:R-:W4:Y:S02]  /*17de30*/  LDCU UR22, c[0x0][0x398] ;  /* 0x00007300ff1677ac */ /* 0x000f240008000800 */
[----:B------:R-:W-:Y:S04]  /*17de40*/  @P2 STG.E.U8 desc[UR34][R56.64], R4 ;  /* 0x0000000438002986 */ /* 0x000fe8000c101122 */
[----:B------:R-:W4:Y:S04]  /*17de50*/  LDL.LU.64 R22, [R1+0x8e8] ;  /* 0x0008e80001167983 */ /* 0x000f280000300a00 */
[----:B--2---:R-:W-:Y:S04]  /*17de60*/  @P4 STG.E.U8 desc[UR34][R36.64], R3 ;  /* 0x0000000324004986 */ /* 0x004fe8000c101122 */
[----:B------:R-:W2:Y:S04]  /*17de70*/  LDL.LU.64 R18, [R1+0x8d0] ;  /* 0x0008d00001127983 */ /* 0x000ea80000300a00 */
[----:B------:R0:W-:Y:S04]  /*17de80*/  @P6 STG.E.U8 desc[UR34][R20.64], R2 ;  /* 0x0000000214006986 */ /* 0x0001e8000c101122 */
[----:B0-----:R-:W2:Y:S01]  /*17de90*/  LDL.LU.64 R20, [R1+0x8a0] ;  /* 0x0008a00001147983 */ /* 0x001ea20000300a00 */
[----:B------:R-:W-:Y:S01]  /*17dea0*/  ISETP.LT.AND P2, PT, R44, UR24, !P3 ;  /* 0x000000182c007c0c */ /* 0x000fe2000df41270 */
[----:B------:R-:W0:Y:S01]  /*17deb0*/  LDCU UR24, c[0x0][0x398] ;  /* 0x00007300ff1877ac */ /* 0x000e220008000800 */
[----:B------:R-:W-:-:S02]  /*17dec0*/  ISETP.LT.AND P5, PT, R49, UR9, !P3 ;  /* 0x0000000931007c0c */ /* 0x000fc4000dfa1270 */
[C---:B------:R-:W-:Y:S01]  /*17ded0*/  PRMT R0, R10.reuse, 0x7772, RZ ;  /* 0x000077720a007816 */ /* 0x040fe200000000ff */
[----:B------:R-:W0:Y:S01]  /*17dee0*/  LDCU UR9, c[0x0][0x398] ;  /* 0x00007300ff0977ac */ /* 0x000e220008000800 */
[----:B------:R-:W-:Y:S02]  /*17def0*/  PRMT R4, R10, 0x7773, RZ ;  /* 0x000077730a047816 */ /* 0x000fe400000000ff */
[----:B------:R-:W-:Y:S01]  /*17df00*/  ISETP.LT.AND P4, PT, R32, UR13, !P3 ;  /* 0x0000000d20007c0c */ /* 0x000fe2000df81270 */
[----:B------:R-:W0:Y:S04]  /*17df10*/  LDCU UR13, c[0x0][0x398] ;  /* 0x00007300ff0d77ac */ /* 0x000e280008000800 */
[----:B------:R-:W-:Y:S01]  /*17df20*/  @P2 STG.E.U8 desc[UR34][R28.64], R0 ;  /* 0x000000001c002986 */ /* 0x000fe2000c101122 */
[----:B------:R-:W-:-:S03]  /*17df30*/  PRMT R2, R5, 0x7770, RZ ;  /* 0x0000777005027816 */ /* 0x000fc600000000ff */
[----:B------:R0:W-:Y:S04]  /*17df40*/  @P5 STG.E.U8 desc[UR34][R6.64], R4 ;  /* 0x0000000406005986 */ /* 0x0001e8000c101122 */
[----:B0-----:R-:W2:Y:S04]  /*17df50*/  LDL.LU R6, [R1+0x33c] ;  /* 0x00033c0001067983 */ /* 0x001ea80000300800 */
[----:B------:R-:W2:Y:S04]  /*17df60*/  LDL.LU.64 R56, [R1+0x8c8] ;  /* 0x0008c80001387983 */ /* 0x000ea80000300a00 */
[----:B------:R-:W2:Y:S04]  /*17df70*/  LDL.LU.64 R36, [R1+0x898] ;  /* 0x0008980001247983 */ /* 0x000ea80000300a00 */
[----:B------:R-:W2:Y:S01]  /*17df80*/  LDL.LU.64 R28, [R1+0x890] ;  /* 0x00089000011c7983 */ /* 0x000ea20000300a00 */
[----:B------:R-:W-:Y:S01]  /*17df90*/  ISETP.LT.AND P5, PT, R24, UR12, !P3 ;  /* 0x0000000c18007c0c */ /* 0x000fe2000dfa1270 */
[----:B------:R-:W-:Y:S01]  /*17dfa0*/  VIADD R0, R11, 0x39 ;  /* 0x000000390b007836 */ /* 0x000fe20000000000 */
[----:B------:R-:W-:Y:S01]  /*17dfb0*/  ISETP.LT.AND P6, PT, R15, UR10, !P3 ;  /* 0x0000000a0f007c0c */ /* 0x000fe2000dfc1270 */
[----:B------:R-:W0:Y:S01]  /*17dfc0*/  LDCU UR12, c[0x0][0x398] ;  /* 0x00007300ff0c77ac */ /* 0x000e220008000800 */
[----:B------:R-:W-:-:S02]  /*17dfd0*/  PRMT R3, R5, 0x7773, RZ ;  /* 0x0000777305037816 */ /* 0x000fc400000000ff */
[----:B------:R-:W-:Y:S01]  /*17dfe0*/  ISETP.GE.AND P2, PT, R0, UR29, PT ;  /* 0x0000001d00007c0c */ /* 0x000fe2000bf46270 */
[----:B------:R-:W0:Y:S01]  /*17dff0*/  LDCU UR10, c[0x0][0x398] ;  /* 0x00007300ff0a77ac */ /* 0x000e220008000800 */
[C---:B------:R-:W-:Y:S01]  /*17e000*/  PRMT R0, R5.reuse, 0x7772, RZ ;  /* 0x0000777205007816 */ /* 0x040fe200000000ff */
[----:B---3--:R3:W-:Y:S04]  /*17e010*/  @P4 STG.E.U8 desc[UR34][R52.64], R2 ;  /* 0x0000000234004986 */ /* 0x0087e8000c101122 */
[----:B---3--:R-:W3:Y:S01]  /*17e020*/  LDL.LU.64 R52, [R1+0x888] ;  /* 0x0008880001347983 */ /* 0x008ee20000300a00 */
[----:B------:R-:W-:Y:S01]  /*17e030*/  ISETP.LT.AND P4, PT, R54, UR14, !P3 ;  /* 0x0000000e36007c0c */ /* 0x000fe2000df81270 */
[----:B------:R-:W0:Y:S01]  /*17e040*/  LDCU UR14, c[0x0][0x398] ;  /* 0x00007300ff0e77ac */ /* 0x000e220008000800 */
[----:B------:R-:W-:-:S02]  /*17e050*/  PRMT R2, R5, 0x7771, RZ ;  /* 0x0000777105027816 */ /* 0x000fc400000000ff */
[----:B------:R-:W3:Y:S04]  /*17e060*/  LDL.LU R5, [R1+0x32c] ;  /* 0x00032c0001057983 */ /* 0x000ee80000300800 */
[----:B----4-:R4:W-:Y:S04]  /*17e070*/  @P5 STG.E.U8 desc[UR34][R22.64], R2 ;  /* 0x0000000216005986 */ /* 0x0109e8000c101122 */
[----:B--2---:R2:W-:Y:S04]  /*17e080*/  @P6 STG.E.U8 desc[UR34][R18.64], R0 ;  /* 0x0000000012006986 */ /* 0x0045e8000c101122 */
[----:B------:R0:W-:Y:S04]  /*17e090*/  @P4 STG.E.U8 desc[UR34][R20.64], R3 ;  /* 0x0000000314004986 */ /* 0x0001e8000c101122 */
[----:B----4-:R-:W4:Y:S04]  /*17e0a0*/  LDL.LU.64 R22, [R1+0x8c0] ;  /* 0x0008c00001167983 */ /* 0x010f280000300a00 */
[----:B--2---:R-:W2:Y:S04]  /*17e0b0*/  LDL.LU.64 R18, [R1+0x8b8] ;  /* 0x0008b80001127983 */ /* 0x004ea80000300a00 */
[----:B0-----:R-:W2:Y:S01]  /*17e0c0*/  LDL.LU.64 R20, [R1+0x8b0] ;  /* 0x0008b00001147983 */ /* 0x001ea20000300a00 */
[----:B------:R-:W-:Y:S01]  /*17e0d0*/  ISETP.LT.AND P6, PT, R13, UR16, !P3 ;  /* 0x000000100d007c0c */ /* 0x000fe2000dfc1270 */
[----:B------:R-:W0:Y:S01]  /*17e0e0*/  LDCU UR16, c[0x0][0x398] ;  /* 0x00007300ff1077ac */ /* 0x000e220008000800 */
[----:B------:R-:W-:-:S02]  /*17e0f0*/  ISETP.LT.AND P5, PT, R12, UR7, !P3 ;  /* 0x000000070c007c0c */ /* 0x000fc4000dfa1270 */
[----:B------:R-:W-:Y:S01]  /*17e100*/  ISETP.LT.AND P4, PT, R60, UR17, !P3 ;  /* 0x000000113c007c0c */ /* 0x000fe2000df81270 */
[----:B------:R-:W0:Y:S01]  /*17e110*/  LDCU UR7, c[0x0][0x398] ;  /* 0x00007300ff0777ac */ /* 0x000e220008000800 */
[----:B------:R-:W-:Y:S01]  /*17e120*/  ISETP.LT.AND P3, PT, R48, UR15, !P3 ;  /* 0x0000000f30007c0c */ /* 0x000fe2000df61270 */
[----:B------:R-:W0:Y:S01]  /*17e130*/  LDCU UR15, c[0x0][0x398] ;  /* 0x00007300ff0f77ac */ /* 0x000e220008000800 */
[----:B------:R-:W0:Y:S01]  /*17e140*/  LDCU UR17, c[0x0][0x398] ;  /* 0x00007300ff1177ac */ /* 0x000e220008000800 */
[C---:B------:R-:W-:Y:S02]  /*17e150*/  PRMT R3, R6.reuse, 0x7770, RZ ;  /* 0x0000777006037816 */ /* 0x040fe400000000ff */
[C---:B------:R-:W-:Y:S02]  /*17e160*/  PRMT R2, R6.reuse, 0x7771, RZ ;  /* 0x0000777106027816 */ /* 0x040fe400000000ff */
[C---:B------:R-:W-:Y:S02]  /*17e170*/  PRMT R0, R6.reuse, 0x7772, RZ ;  /* 0x0000777206007816 */ /* 0x040fe400000000ff */
[----:B------:R-:W-:-:S02]  /*17e180*/  PRMT R4, R6, 0x7773, RZ ;  /* 0x0000777306047816 */ /* 0x000fc400000000ff */
[----:B------:R-:W2:Y:S04]  /*17e190*/  LDL.LU.64 R6, [R1+0x8a8] ;  /* 0x0008a80001067983 */ /* 0x000ea80000300a00 */
[----:B------:R-:W2:Y:S04]  /*17e1a0*/  LDL.LU R10, [R1+0x31c] ;  /* 0x00031c00010a7983 */ /* 0x000ea80000300800 */
[----:B------:R-:W-:Y:S04]  /*17e1b0*/  @P6 STG.E.U8 desc[UR34][R56.64], R3 ;  /* 0x0000000338006986 */ /* 0x000fe8000c101122 */
[----:B------:R-:W-:Y:S04]  /*17e1c0*/  @P5 STG.E.U8 desc[UR34][R36.64], R2 ;  /* 0x0000000224005986 */ /* 0x000fe8000c101122 */
[----:B------:R-:W-:Y:S01]  /*17e1d0*/  @P4 STG.E.U8 desc[UR34][R28.64], R0 ;  /* 0x000000001c004986 */ /* 0x000fe2000c101122 */
        /* <DEDUP_REMOVED lines=8> */
[----:B------:R-:W3:Y:S04]  /*17e260*/  LDL.LU.64 R56, [R1+0x908] ;  /* 0x0009080001387983 */ /* 0x000ee80000300a00 */
[----:B------:R-:W3:Y:S01]  /*17e270*/  LDL.LU.64 R36, [R1+0x900] ;  /* 0x0009000001247983 */ /* 0x000ee20000300a00 */
[----:B------:R-:W-:-:S03]  /*17e280*/  PRMT R0, R5, 0x7770, RZ ;  /* 0x0000777005007816 */ /* 0x000fc600000000ff */
[----:B------:R-:W3:Y:S01]  /*17e290*/  LDL.LU.64 R28, [R1+0x8f8] ;  /* 0x0008f800011c7983 */ /* 0x000ee20000300a00 */
[C---:B------:R-:W-:Y:S02]  /*17e2a0*/  PRMT R2, R5.reuse, 0x7771, RZ ;  /* 0x0000777105027816 */ /* 0x040fe400000000ff */
[C---:B------:R-:W-:Y:S02]  /*17e2b0*/  PRMT R3, R5.reuse, 0x7772, RZ ;  /* 0x0000777205037816 */ /* 0x040fe400000000ff */
[----:B------:R-:W-:Y:S02]  /*17e2c0*/  PRMT R4, R5, 0x7773, RZ ;  /* 0x0000777305047816 */ /* 0x000fe400000000ff */
[----:B------:R-:W3:Y:S04]  /*17e2d0*/  LDL.LU R5, [R1+0x30c] ;  /* 0x00030c0001057983 */ /* 0x000ee80000300800 */
[----:B----4-:R4:W-:Y:S04]  /*17e2e0*/  @P4 STG.E.U8 desc[UR34][R22.64], R0 ;  /* 0x0000000016004986 */ /* 0x0109e8000c101122 */
[----:B--2---:R-:W-:Y:S04]  /*17e2f0*/  @P5 STG.E.U8 desc[UR34][R18.64], R2 ;  /* 0x0000000212005986 */ /* 0x004fe8000c101122 */
[----:B------:R2:W-:Y:S04]  /*17e300*/  @P6 STG.E.U8 desc[UR34][R20.64], R3 ;  /* 0x0000000314006986 */ /* 0x0005e8000c101122 */
[----:B----4-:R-:W4:Y:S04]  /*17e310*/  LDL.LU.64 R22, [R1+0x10d0] ;  /* 0x0010d00001167983 */ /* 0x010f280000300a00 */
[----:B--2---:R-:W2:Y:S01]  /*17e320*/  LDL.LU.64 R20, [R1+0x10c8] ;  /* 0x0010c80001147983 */ /* 0x004ea20000300a00 */
[----:B------:R-:W-:Y:S01]  /*17e330*/  ISETP.LT.AND P3, PT, R16, UR18, !P0 ;  /* 0x0000001210007c0c */ /* 0x000fe2000c761270 */
[----:B------:R-:W0:Y:S01]  /*17e340*/  LDCU UR18, c[0x0][0x398] ;  /* 0x00007300ff1277ac */ /* 0x000e220008000800 */
[----:B-1----:R-:W-:-:S02]  /*17e350*/  ISETP.LT.AND P5, PT, R61, UR6, !P0 ;  /* 0x000000063d007c0c */ /* 0x002fc4000c7a1270 */
[----:B------:R-:W-:Y:S01]  /*17e360*/  ISETP.LT.AND P6, PT, R8, UR25, !P0 ;  /* 0x0000001908007c0c */ /* 0x000fe2000c7c1270 */
[----:B------:R-:W1:Y:S01]  /*17e370*/  LDCU UR6, c[0x0][0x398] ;  /* 0x00007300ff0677ac */ /* 0x000e620008000800 */
[----:B------:R-:W-:Y:S02]  /*17e380*/  PRMT R3, R10, 0x7770, RZ ;  /* 0x000077700a037816 */ /* 0x000fe400000000ff */
[----:B------:R-:W-:Y:S01]  /*17e390*/  ISETP.LT.AND P4, PT, R44, UR8, !P0 ;  /* 0x000000082c007c0c */ /* 0x000fe2000c781270 */
[----:B------:R-:W0:Y:S04]  /*17e3a0*/  LDCU UR25, c[0x0][0x398] ;  /* 0x00007300ff1977ac */ /* 0x000e280008000800 */
[----:B------:R1:W-:Y:S01]  /*17e3b0*/  @P3 STG.E.U8 desc[UR34][R6.64], R4 ;  /* 0x0000000406003986 */ /* 0x0003e2000c101122 */
[C---:B------:R-:W-:Y:S01]  /*17e3c0*/  PRMT R2, R10.reuse, 0x7771, RZ ;  /* 0x000077710a027816 */ /* 0x040fe200000000ff */
[----:B------:R-:W0:Y:S02]  /*17e3d0*/  LDCU UR8, c[0x0][0x398] ;  /* 0x00007300ff0877ac */ /* 0x000e240008000800 */
[----:B-1----:R-:W2:Y:S04]  /*17e3e0*/  LDL.LU.64 R6, [R1+0x10a0] ;  /* 0x0010a00001067983 */ /* 0x002ea80000300a00 */
[----:B------:R-:W2:Y:S01]  /*17e3f0*/  LDL.LU.64 R18, [R1+0x1078] ;  /* 0x0010780001127983 */ /* 0x000ea20000300a00 */
[----:B------:R-:W-:Y:S01]  /*17e400*/  ISETP.LT.AND P3, PT, R49, UR4, !P0 ;  /* 0x0000000431007c0c */ /* 0x000fe2000c761270 */
[----:B------:R-:W1:Y:S01]  /*17e410*/  LDCU UR4, c[0x0][0x398] ;  /* 0x00007300ff0477ac */ /* 0x000e620008000800 */
[----:B------:R-:W-:-:S02]  /*17e420*/  PRMT R0, R10, 0x7772, RZ ;  /* 0x000077720a007816 */ /* 0x000fc400000000ff */
[----:B------:R-:W-:Y:S01]  /*17e430*/  PRMT R4, R10, 0x7773, RZ ;  /* 0x000077730a047816 */ /* 0x000fe200000000ff */
[----:B---3--:R3:W-:Y:S04]  /*17e440*/  @P5 STG.E.U8 desc[UR34][R52.64], R3 ;  /* 0x0000000334005986 */ /* 0x0087e8000c101122 */
[----:B------:R0:W-:Y:S04]  /*17e450*/  @P6 STG.E.U8 desc[UR34][R56.64], R2 ;  /* 0x0000000238006986 */ /* 0x0001e8000c101122 */
[----:B---3--:R-:W3:Y:S04]  /*17e460*/  LDL.LU R52, [R1+0x20c] ;  /* 0x00020c0001347983 */ /* 0x008ee80000300800 */
[----:B0-----:R-:W3:Y:S01]  /*17e470*/  LDL.LU.64 R56, [R1+0x10c0] ;  /* 0x0010c00001387983 */ /* 0x001ee20000300a00 */
[----:B------:R-:W-:Y:S01]  /*17e480*/  ISETP.LT.AND P5, PT, R32, UR19, !P0 ;  /* 0x0000001320007c0c */ /* 0x000fe2000c7a1270 */
[----:B------:R-:W0:Y:S01]  /*17e490*/  LDCU UR19, c[0x0][0x398] ;  /* 0x00007300ff1377ac */ /* 0x000e220008000800 */
[----:B------:R-:W-:Y:S01]  /*17e4a0*/  ISETP.LT.AND P6, PT, R24, UR21, !P0 ;  /* 0x0000001518007c0c */ /* 0x000fe2000c7c1270 */
[----:B------:R1:W-:Y:S01]  /*17e4b0*/  @P4 STG.E.U8 desc[UR34][R36.64], R0 ;  /* 0x0000000024004986 */ /* 0x0003e2000c101122 */
[C---:B------:R-:W-:Y:S01]  /*17e4c0*/  PRMT R2, R5.reuse, 0x7771, RZ ;  /* 0x0000777105027816 */ /* 0x040fe200000000ff */
[----:B------:R-:W0:Y:S02]  /*17e4d0*/  LDCU UR21, c[0x0][0x398] ;  /* 0x00007300ff1577ac */ /* 0x000e240008000800 */
[----:B------:R4:W-:Y:S04]  /*17e4e0*/  @P3 STG.E.U8 desc[UR34][R28.64], R4 ;  /* 0x000000041c003986 */ /* 0x0009e8000c101122 */
[----:B-1----:R-:W3:Y:S01]  /*17e4f0*/  LDL.LU.64 R36, [R1+0x10b8] ;  /* 0x0010b80001247983 */ /* 0x002ee20000300a00 */
[----:B------:R-:W-:-:S03]  /*17e500*/  PRMT R0, R5, 0x7770, RZ ;  /* 0x0000777005007816 */ /* 0x000fc600000000ff */
[----:B----4-:R-:W4:Y:S04]  /*17e510*/  LDL.LU.64 R28, [R1+0x10b0] ;  /* 0x0010b000011c7983 */ /* 0x010f280000300a00 */
[----:B------:R-:W-:Y:S04]  /*17e520*/  @P5 STG.E.U8 desc[UR34][R22.64], R0 ;  /* 0x0000000016005986 */ /* 0x000fe8000c101122 */
[----:B------:R-:W4:Y:S04]  /*17e530*/  LDL.LU R53, [R1+0x2b0] ;  /* 0x0002b00001357983 */ /* 0x000f280000300800 */
[----:B--2---:R1:W-:Y:S04]  /*17e540*/  @P6 STG.E.U8 desc[UR34][R20.64], R2 ;  /* 0x0000000214006986 */ /* 0x0043e8000c101122 */
[----:B-1----:R-:W2:Y:S01]  /*17e550*/  LDL.LU.64 R20, [R1+0x10a8] ;  /* 0x0010a80001147983 */ /* 0x002ea20000300a00 */
[----:B------:R-:W-:-:S02]  /*17e560*/  ISETP.LT.AND P3, PT, R15, UR5, !P0 ;  /* 0x000000050f007c0c */ /* 0x000fc4000c761270 */
[C---:B------:R-:W-:Y:S02]  /*17e570*/  PRMT R3, R5.reuse, 0x7772, RZ ;  /* 0x0000777205037816 */ /* 0x040fe400000000ff */
[----:B------:R-:W-:Y:S02]  /*17e580*/  ISETP.LT.AND P4, PT, R54, UR22, !P0 ;  /* 0x0000001636007c0c */ /* 0x000fe4000c781270 */
[----:B------:R-:W-:Y:S01]  /*17e590*/  PRMT R4, R5, 0x7773, RZ ;  /* 0x0000777305047816 */ /* 0x000fe200000000ff */
[----:B------:R-:W-:Y:S01]  /*17e5a0*/  VIADD R0, R11, 0x3a ;  /* 0x0000003a0b007836 */ /* 0x000fe20000000000 */
[----:B------:R-:W-:Y:S01]  /*17e5b0*/  ISETP.LT.AND P6, PT, R13, UR9, !P0 ;  /* 0x000000090d007c0c */ /* 0x000fe2000c7c1270 */
[----:B------:R-:W1:Y:S04]  /*17e5c0*/  LDCU UR5, c[0x0][0x398] ;  /* 0x00007300ff0577ac */ /* 0x000e680008000800 */
[----:B------:R0:W-:Y:S01]  /*17e5d0*/  @P3 STG.E.U8 desc[UR34][R6.64], R3 ;  /* 0x0000000306003986 */ /* 0x0001e2000c101122 */
[----:B------:R-:W-:Y:S01]  /*17e5e0*/  ISETP.LT.AND P5, PT, R12, UR24, !P0 ;  /* 0x000000180c007c0c */ /* 0x000fe2000c7a1270 */
[----:B------:R-:W1:Y:S01]  /*17e5f0*/  LDCU UR9, c[0x0][0x398] ;  /* 0x00007300ff0977ac */ /* 0x000e620008000800 */
[----:B------:R-:W1:Y:S01]  /*17e600*/  LDCU UR22, c[0x0][0x398] ;  /* 0x00007300ff1677ac */ /* 0x000e620008000800 */
[----:B0-----:R-:W2:Y:S01]  /*17e610*/  LDL.LU.64 R6, [R1+0x1090] ;  /* 0x0010900001067983 */ /* 0x001ea20000300a00 */
[----:B------:R-:W-:Y:S01]  /*17e620*/  ISETP.GE.AND P3, PT, R0, UR31, PT ;  /* 0x0000001f00007c0c */ /* 0x000fe2000bf66270 */
[----:B------:R-:W0:Y:S02]  /*17e630*/  LDCU UR24, c[0x0][0x398] ;  /* 0x00007300ff1877ac */ /* 0x000e240008000800 */
[----:B------:R-:W2:Y:S04]  /*17e640*/  LDL.LU.64 R26, [R1+0x1098] ;  /* 0x00109800011a7983 */ /* 0x000ea80000300a00 */
[----:B------:R0:W-:Y:S01]  /*17e650*/  @P4 STG.E.U8 desc[UR34][R18.64], R4 ;  /* 0x0000000412004986 */ /* 0x0001e2000c101122 */
[----:B------:R-:W-:Y:S01]  /*17e660*/  ISETP.LT.AND P4, PT, R60, UR13, !P0 ;  /* 0x0000000d3c007c0c */ /* 0x000fe2000c781270 */
[----:B------:R-:W1:Y:S01]  /*17e670*/  LDCU UR13, c[0x0][0x398] ;  /* 0x00007300ff0d77ac */ /* 0x000e620008000800 */
[----:B------:R-:W-:Y:S01]  /*17e680*/  ISETP.LT.AND P0, PT, R48, UR12, !P0 ;  /* 0x0000000c30007c0c */ /* 0x000fe2000c701270 */
[----:B------:R-:W1:Y:S01]  /*17e690*/  LDCU UR12, c[0x0][0x398] ;  /* 0x00007300ff0c77ac */ /* 0x000e620008000800 */
[----:B0-----:R-:W2:Y:S01]  /*17e6a0*/  LDL.LU.64 R18, [R1+0x1088] ;  /* 0x0010880001127983 */ /* 0x001ea20000300a00 */
[----:B---3--:R-:W-:-:S02]  /*17e6b0*/  PRMT R2, R52, 0x7770, RZ ;  /* 0x0000777034027816 */ /* 0x008fc400000000ff */
[----:B------:R-:W-:-:S03]  /*17e6c0*/  PRMT R0, R52, 0x7771, RZ ;  /* 0x0000777134007816 */ /* 0x000fc600000000ff */
[----:B------:R0:W-:Y:S04]  /*17e6d0*/  @P6 STG.E.U8 desc[UR34][R56.64], R2 ;  /* 0x0000000238006986 */ /* 0x0001e8000c101122 */
[----:B0-----:R-:W3:Y:S04]  /*17e6e0*/  LDL.LU.64 R56, [R1+0x1080] ;  /* 0x0010800001387983 */ /* 0x001ee80000300a00 */
[----:B------:R-:W3:Y:S01]  /*17e6f0*/  LDL.LU R5, [R1+0x2a0] ;  /* 0x0002a00001057983 */ /* 0x000ee20000300800 */
[----:B------:R-:W-:-:S03]  /*17e700*/  PRMT R2, R52, 0x7772, RZ ;  /* 0x0000777234027816 */ /* 0x000fc600000000ff */
[----:B------:R-:W3:Y:S04]  /*17e710*/  LDL.LU.64 R22, [R1+0x1070] ;  /* 0x0010700001167983 */ /* 0x000ee80000300a00 */
[----:B------:R0:W-:Y:S04]  /*17e720*/  @P5 STG.E.U8 desc[UR34][R36.64], R0 ;  /* 0x0000000024005986 */ /* 0x0001e8000c101122 */
[----:B----4-:R4:W-:Y:S04]  /*17e730*/  @P4 STG.E.U8 desc[UR34][R28.64], R2 ;  /* 0x000000021c004986 */ /* 0x0109e8000c101122 */
[----:B0-----:R-:W3:Y:S01]  /*17e740*/  LDL.LU.64 R36, [R1+0x1068] ;  /* 0x0010680001247983 */ /* 0x001ee20000300a00 */
[----:B------:R-:W-:-:S03]  /*17e750*/  PRMT R3, R52, 0x7773, RZ ;  /* 0x0000777334037816 */ /* 0x000fc600000000ff */
[----:B----4-:R-:W4:Y:S04]  /*17e760*/  LDL.LU.64 R28, [R1+0x1060] ;  /* 0x00106000011c7983 */ /* 0x010f280000300a00 */
[----:B--2---:R0:W-:Y:S04]  /*17e770*/  @P0 STG.E.U8 desc[UR34][R20.64], R3 ;  /* 0x0000000314000986 */ /* 0x0041e8000c101122 */
[----:B0-----:R-:W2:Y:S01]  /*17e780*/  LDL.LU.64 R20, [R1+0x1058] ;  /* 0x0010580001147983 */ /* 0x001ea20000300a00 */
[----:B------:R-:W-:Y:S01]  /*17e790*/  ISETP.LT.AND P6, PT, R9, UR10, !P1 ;  /* 0x0000000a09007c0c */ /* 0x000fe2000cfc1270 */
[----:B------:R-:W0:Y:S01]  /*17e7a0*/  LDCU UR10, c[0x0][0x398] ;  /* 0x00007300ff0a77ac */ /* 0x000e220008000800 */
[----:B------:R-:W-:-:S02]  /*17e7b0*/  ISETP.LT.AND P5, PT, R40, UR14, !P1 ;  /* 0x0000000e28007c0c */ /* 0x000fc4000cfa1270 */
[----:B------:R-:W-:Y:S01]  /*17e7c0*/  PRMT R0, R53, 0x7770, RZ ;  /* 0x0000777035007816 */ /* 0x000fe200000000ff */
[----:B------:R-:W0:Y:S01]  /*17e7d0*/  LDCU UR14, c[0x0][0x398] ;  /* 0x00007300ff0e77ac */ /* 0x000e220008000800 */
[----:B------:R-:W-:-:S07]  /*17e7e0*/  ISETP.LT.AND P4, PT, R14, UR26, !P1 ;  /* 0x0000001a0e007c0c */ /* 0x000fce000cf81270 */
[----:B------:R0:W-:Y:S01]  /*17e7f0*/  @P6 STG.E.U8 desc[UR34][R6.64], R0 ;  /* 0x0000000006006986 */ /* 0x0001e2000c101122 */
[----:B------:R-:W-:Y:S01]  /*17e800*/  ISETP.LT.AND P6, PT, R16, UR16, !P1 ;  /* 0x0000001010007c0c */ /* 0x000fe2000cfc1270 */
[----:B------:R-:W1:Y:S01]  /*17e810*/  LDCU UR16, c[0x0][0x398] ;  /* 0x00007300ff1077ac */ /* 0x000e620008000800 */
[----:B------:R-:W-:Y:S02]  /*17e820*/  ISETP.LT.AND P0, PT, R61, UR7, !P1 ;  /* 0x000000073d007c0c */ /* 0x000fe4000cf01270 */
[C---:B------:R-:W-:Y:S01]  /*17e830*/  PRMT R2, R53.reuse, 0x7772, RZ ;  /* 0x0000777235027816 */ /* 0x040fe200000000ff */
[----:B------:R-:W1:Y:S01]  /*17e840*/  LDCU UR7, c[0x0][0x398] ;  /* 0x00007300ff0777ac */ /* 0x000e620008000800 */
[----:B0-----:R-:W2:Y:S01]  /*17e850*/  LDL.LU.64 R6, [R1+0x1050] ;  /* 0x0010500001067983 */ /* 0x001ea20000300a00 */
[----:B------:R-:W-:-:S03]  /*17e860*/  PRMT R0, R53, 0x7771, RZ ;  /* 0x0000777135007816 */ /* 0x000fc600000000ff */
[----:B------:R-:W2:Y:S04]  /*17e870*/  LDL.LU R52, [R1+0x290] ;  /* 0x0002900001347983 */ /* 0x000ea80000300800 */
[----:B------:R0:W-:Y:S01]  /*17e880*/  @P5 STG.E.U8 desc[UR34][R26.64], R0 ;  /* 0x000000001a005986 */ /* 0x0001e2000c101122 */
[----:B------:R-:W-:Y:S01]  /*17e890*/  ISETP.LT.AND P5, PT, R8, UR15, !P1 ;  /* 0x0000000f08007c0c */ /* 0x000fe2000cfa1270 */
[----:B------:R-:W1:Y:S02]  /*17e8a0*/  LDCU UR15, c[0x0][0x398] ;  /* 0x00007300ff0f77ac */ /* 0x000e640008000800 */
[----:B------:R0:W-:Y:S01]  /*17e8b0*/  @P4 STG.E.U8 desc[UR34][R18.64], R2 ;  /* 0x0000000212004986 */ /* 0x0001e2000c101122 */
[----:B------:R-:W-:Y:S01]  /*17e8c0*/  ISETP.LT.AND P4, PT, R44, UR17, !P1 ;  /* 0x000000112c007c0c */ /* 0x000fe2000cf81270 */
[----:B------:R-:W1:Y:S01]  /*17e8d0*/  LDCU UR17, c[0x0][0x398] ;  /* 0x00007300ff1177ac */ /* 0x000e620008000800 */
[----:B0-----:R-:W-:Y:S01]  /*17e8e0*/  PRMT R0, R53, 0x7773, RZ ;  /* 0x0000777335007816 */ /* 0x001fe200000000ff */
[----:B------:R-:W2:Y:S04]  /*17e8f0*/  LDL.LU.64 R18, [R1+0x1048] ;  /* 0x0010480001127983 */ /* 0x000ea80000300a00 */
[----:B---3--:R0:W-:Y:S01]  /*17e900*/  @P6 STG.E.U8 desc[UR34][R56.64], R0 ;  /* 0x0000000038006986 */ /* 0x0081e2000c101122 */
[----:B------:R-:W-:-:S02]  /*17e910*/  PRMT R2, R5, 0x7770, RZ ;  /* 0x0000777005027816 */ /* 0x000fc400000000ff */
[----:B------:R-:W-:Y:S01]  /*17e920*/  ISETP.LT.AND P6, PT, R49, UR20, !P1 ;  /* 0x0000001431007c0c */ /* 0x000fe2000cfc1270 */
[----:B------:R-:W3:Y:S01]  /*17e930*/  LDCU UR20, c[0x0][0x398] ;  /* 0x00007300ff1477ac */ /* 0x000ee20008000800 */
[----:B0-----:R-:W3:Y:S01]  /*17e940*/  LDL.LU.64 R56, [R1+0x1038] ;  /* 0x0010380001387983 */ /* 0x001ee20000300a00 */
[----:B------:R-:W-:-:S03]  /*17e950*/  PRMT R0, R5, 0x7771, RZ ;  /* 0x0000777105007816 */ /* 0x000fc600000000ff */
[----:B------:R0:W-:Y:S04]  /*17e960*/  @P0 STG.E.U8 desc[UR34][R22.64], R2 ;  /* 0x0000000216000986 */ /* 0x0001e8000c101122 */
[----:B------:R-:W3:Y:S04]  /*17e970*/  LDL.LU R53, [R1+0x1f0] ;  /* 0x0001f00001357983 */ /* 0x000ee80000300800 */
[----:B------:R1:W-:Y:S01]  /*17e980*/  @P5 STG.E.U8 desc[UR34][R36.64], R0 ;  /* 0x0000000024005986 */ /* 0x0003e2000c101122 */
[----:B0-----:R-:W-:-:S05]  /*17e990*/  PRMT R2, R5, 0x7772, RZ ;  /* 0x0000777205027816 */ /* 0x001fca00000000ff */
[----:B----4-:R0:W-:Y:S04]  /*17e9a0*/  @P4 STG.E.U8 desc[UR34][R28.64], R2 ;  /* 0x000000021c004986 */ /* 0x0101e8000c101122 */
[----:B-1----:R-:W4:Y:S01]  /*17e9b0*/  LDL.LU.64 R36, [R1+0x1040] ;  /* 0x0010400001247983 */ /* 0x002f220000300a00 */
[----:B------:R-:W-:-:S03]  /*17e9c0*/  PRMT R0, R5, 0x7773, RZ ;  /* 0x0000777305007816 */ /* 0x000fc600000000ff */
[----:B0-----:R-:W4:Y:S04]  /*17e9d0*/  LDL.LU.64 R28, [R1+0x1030] ;  /* 0x00103000011c7983 */ /* 0x001f280000300a00 */
[----:B--2---:R0:W-:Y:S04]  /*17e9e0*/  @P6 STG.E.U8 desc[UR34][R20.64], R0 ;  /* 0x0000000014006986 */ /* 0x0041e8000c101122 */
[----:B------:R-:W2:Y:S04]  /*17e9f0*/  LDL.LU.64 R22, [R1+0x1020] ;  /* 0x0010200001167983 */ /* 0x000ea80000300a00 */
[----:B0-----:R-:W2:Y:S01]  /*17ea00*/  LDL.LU.64 R20, [R1+0x1018] ;  /* 0x0010180001147983 */ /* 0x001ea20000300a00 */
[----:B------:R-:W-:-:S02]  /*17ea10*/  ISETP.LT.AND P0, PT, R32, UR11, !P1 ;  /* 0x0000000b20007c0c */ /* 0x000fc4000cf01270 */
[----:B------:R-:W-:Y:S02]  /*17ea20*/  ISETP.LT.AND P5, PT, R24, UR18, !P1 ;  /* 0x0000001218007c0c */ /* 0x000fe4000cfa1270 */
[----:B------:R-:W-:Y:S02]  /*17ea30*/  ISETP.LT.AND P4, PT, R15, UR23, !P1 ;  /* 0x000000170f007c0c */ /* 0x000fe4000cf81270 */
[C---:B------:R-:W-:Y:S02]  /*17ea40*/  PRMT R2, R52.reuse, 0x7770, RZ ;  /* 0x0000777034027816 */ /* 0x040fe400000000ff */
[----:B------:R-:W-:Y:S02]  /*17ea50*/  PRMT R0, R52, 0x7771, RZ ;  /* 0x0000777134007816 */ /* 0x000fe400000000ff */
[----:B------:R-:W-:Y:S01]  /*17ea60*/  ISETP.LT.AND P6, PT, R12, UR4, !P1 ;  /* 0x000000040c007c0c */ /* 0x000fe2000cfc1270 */
[----:B------:R-:W0:Y:S01]  /*17ea70*/  LDCU UR11, c[0x0][0x398] ;  /* 0x00007300ff0b77ac */ /* 0x000e220008000800 */
[----:B------:R-:W1:Y:S01]  /*17ea80*/  LDCU UR18, c[0x0][0x398] ;  /* 0x00007300ff1277ac */ /* 0x000e620008000800 */
[----:B------:R0:W-:Y:S01]  /*17ea90*/  @P0 STG.E.U8 desc[UR34][R6.64], R2 ;  /* 0x0000000206000986 */ /* 0x0001e2000c101122 */
[----:B------:R-:W-:Y:S01]  /*17eaa0*/  ISETP.LT.AND P0, PT, R54, UR6, !P1 ;  /* 0x0000000636007c0c */ /* 0x000fe2000cf01270 */
[----:B------:R-:W1:Y:S01]  /*17eab0*/  LDCU UR6, c[0x0][0x398] ;  /* 0x00007300ff0677ac */ /* 0x000e620008000800 */
[----:B------:R-:W1:Y:S01]  /*17eac0*/  LDCU UR23, c[0x0][0x398] ;  /* 0x00007300ff1777ac */ /* 0x000e620008000800 */
[----:B------:R-:W1:Y:S01]  /*17ead0*/  LDCU UR4, c[0x0][0x398] ;  /* 0x00007300ff0477ac */ /* 0x000e620008000800 */
[----:B0-----:R-:W-:Y:S01]  /*17eae0*/  PRMT R2, R52, 0x7772, RZ ;  /* 0x0000777234027816 */ /* 0x001fe200000000ff */
[----:B------:R-:W2:Y:S04]  /*17eaf0*/  LDL.LU R6, [R1+0x1e0] ;  /* 0x0001e00001067983 */ /* 0x000ea80000300800 */
[----:B------:R0:W-:Y:S01]  /*17eb00*/  @P5 STG.E.U8 desc[UR34][R18.64], R0 ;  /* 0x0000000012005986 */ /* 0x0001e2000c101122 */
[----:B------:R-:W-:-:S03]  /*17eb10*/  ISETP.LT.AND P5, PT, R13, UR25, !P1 ;  /* 0x000000190d007c0c */ /* 0x000fc6000cfa1270 */
[----:B0-----:R-:W2:Y:S01]  /*17eb20*/  LDL.LU.64 R18, [R1+0x1028] ;  /* 0x0010280001127983 */ /* 0x001ea20000300a00 */
[----:B------:R-:W-:-:S03]  /*17eb30*/  VIADD R0, R11, 0x3b ;  /* 0x0000003b0b007836 */ /* 0x000fc60000000000 */
[----:B---3--:R0:W-:Y:S01]  /*17eb40*/  @P4 STG.E.U8 desc[UR34][R56.64], R2 ;  /* 0x0000000238004986 */ /* 0x0081e2000c101122 */
[----:B------:R-:W-:Y:S02]  /*17eb50*/  ISETP.LT.AND P4, PT, R60, UR8, !P1 ;  /* 0x000000083c007c0c */ /* 0x000fe4000cf81270 */
[----:B------:R-:W-:Y:S02]  /*17eb60*/  PRMT R3, R53, 0x7770, RZ ;  /* 0x0000777035037816 */ /* 0x000fe400000000ff */
[----:B0-----:R-:W-:Y:S01]  /*17eb70*/  PRMT R2, R52, 0x7773, RZ ;  /* 0x0000777334027816 */ /* 0x001fe200000000ff */
[----:B------:R-:W3:Y:S01]  /*17eb80*/  LDL.LU.64 R56, [R1+0x1010] ;  /* 0x0010100001387983 */ /* 0x000ee20000300a00 */
[----:B------:R-:W0:Y:S03]  /*17eb90*/  LDCU UR8, c[0x0][0x398] ;  /* 0x00007300ff0877ac */ /* 0x000e260008000800 */
[----:B----4-:R4:W-:Y:S01]  /*17eba0*/  @P0 STG.E.U8 desc[UR34][R36.64], R2 ;  /* 0x0000000224000986 */ /* 0x0109e2000c101122 */
[----:B------:R-:W-:-:S02]  /*17ebb0*/  ISETP.GE.AND P0, PT, R0, UR33, PT ;  /* 0x0000002100007c0c */ /* 0x000fc4000bf06270 */
[C---:B------:R-:W-:Y:S01]  /*17ebc0*/  PRMT R0, R53.reuse, 0x7771, RZ ;  /* 0x0000777135007816 */ /* 0x040fe200000000ff */
[----:B------:R0:W-:Y:S04]  /*17ebd0*/  @P5 STG.E.U8 desc[UR34][R28.64], R3 ;  /* 0x000000031c005986 */ /* 0x0001e8000c101122 */
[----:B----4-:R-:W4:Y:S01]  /*17ebe0*/  LDL.LU.64 R36, [R1+0x1008] ;  /* 0x0010080001247983 */ /* 0x010f220000300a00 */
[----:B------:R-:W-:-:S03]  /*17ebf0*/  PRMT R2, R53, 0x7772, RZ ;  /* 0x0000777235027816 */ /* 0x000fc600000000ff */
[----:B0-----:R-:W4:Y:S04]  /*17ec00*/  LDL.LU.64 R28, [R1+0x1000] ;  /* 0x00100000011c7983 */ /* 0x001f280000300a00 */
[----:B------:R-:W4:Y:S04]  /*17ec10*/  LDL.LU R5, [R1+0x28a0] ;  /* 0x0028a00001057983 */ /* 0x000f280000300800 */
[----:B------:R-:W4:Y:S04]  /*17ec20*/  LDL.LU R52, [R1+0x1d0] ;  /* 0x0001d00001347983 */ /* 0x000f280000300800 */
[----:B------:R-:W4:Y:S04]  /*17ec30*/  LDL.LU.64 R30, [R1+0xff8] ;  /* 0x000ff800011e7983 */ /* 0x000f280000300a00 */
[----:B--2---:R-:W-:Y:S04]  /*17ec40*/  @P6 STG.E.U8 desc[UR34][R22.64], R0 ;  /* 0x0000000016006986 */ /* 0x004fe8000c101122 */
[----:B------:R-:W2:Y:S04]  /*17ec50*/  LDL.LU.64 R26, [R1+0xff0] ;  /* 0x000ff000011a7983 */ /* 0x000ea80000300a00 */
[----:B------:R0:W-:Y:S04]  /*17ec60*/  @P4 STG.E.U8 desc[UR34][R20.64], R2 ;  /* 0x0000000214004986 */ /* 0x0001e8000c101122 */
[----:B0-----:R-:W2:Y:S01]  /*17ec70*/  LDL.LU.64 R20, [R1+0xfe8] ;  /* 0x000fe80001147983 */ /* 0x001ea20000300a00 */
[----:B------:R-:W-:-:S02]  /*17ec80*/  ISETP.LT.AND P1, PT, R48, UR19, !P1 ;  /* 0x0000001330007c0c */ /* 0x000fc4000cf21270 */
[----:B------:R-:W-:Y:S02]  /*17ec90*/  ISETP.LT.AND P5, PT, R9, UR21, !P2 ;  /* 0x0000001509007c0c */ /* 0x000fe4000d7a1270 */
[----:B------:R-:W-:Y:S02]  /*17eca0*/  ISETP.LT.AND P6, PT, R40, UR5, !P2 ;  /* 0x0000000528007c0c */ /* 0x000fe4000d7c1270 */
[----:B------:R-:W-:Y:S01]  /*17ecb0*/  PRMT R0, R53, 0x7773, RZ ;  /* 0x0000777335007816 */ /* 0x000fe200000000ff */
[----:B------:R-:W2:Y:S04]  /*17ecc0*/  LDL.LU.64 R22, [R1+0xfe0] ;  /* 0x000fe00001167983 */ /* 0x000ea80000300a00 */
[----:B------:R-:W2:Y:S01]  /*17ecd0*/  LDL.LU R53, [R1+0x240] ;  /* 0x0002400001357983 */ /* 0x000ea20000300800 */
[----:B------:R-:W-:Y:S01]  /*17ece0*/  ISETP.LT.AND P4, PT, R14, UR9, !P2 ;  /* 0x000000090e007c0c */ /* 0x000fe2000d781270 */
[----:B------:R-:W0:Y:S01]  /*17ecf0*/  LDCU UR19, c[0x0][0x398] ;  /* 0x00007300ff1377ac */ /* 0x000e220008000800 */
[----:B------:R-:W0:Y:S01]  /*17ed00*/  LDCU UR5, c[0x0][0x398] ;  /* 0x00007300ff0577ac */ /* 0x000e220008000800 */
[----:B------:R-:W0:Y:S01]  /*17ed10*/  LDCU UR9, c[0x0][0x398] ;  /* 0x00007300ff0977ac */ /* 0x000e220008000800 */
[----:B------:R-:W0:Y:S01]  /*17ed20*/  LDCU UR21, c[0x0][0x398] ;  /* 0x00007300ff1577ac */ /* 0x000e220008000800 */
[----:B------:R-:W-:Y:S01]  /*17ed30*/  PRMT R2, R6, 0x7770, RZ ;  /* 0x0000777006027816 */ /* 0x000fe200000000ff */
[----:B------:R1:W-:Y:S01]  /*17ed40*/  @P1 STG.E.U8 desc[UR34][R18.64], R0 ;  /* 0x0000000012001986 */ /* 0x0003e2000c101122 */
[----:B------:R-:W-:-:S03]  /*17ed50*/  ISETP.LT.AND P1, PT, R61, UR24, !P2 ;  /* 0x000000183d007c0c */ /* 0x000fc6000d721270 */
[----:B-1----:R-:W2:Y:S01]  /*17ed60*/  LDL.LU.64 R18, [R1+0xfd8] ;  /* 0x000fd80001127983 */ /* 0x002ea20000300a00 */
[----:B------:R-:W-:-:S03]  /*17ed70*/  PRMT R0, R6, 0x7771, RZ ;  /* 0x0000777106007816 */ /* 0x000fc600000000ff */
[----:B---3--:R1:W-:Y:S01]  /*17ed80*/  @P5 STG.E.U8 desc[UR34][R56.64], R2 ;  /* 0x0000000238005986 */ /* 0x0083e2000c101122 */
[----:B------:R-:W-:-:S03]  /*17ed90*/  ISETP.LT.AND P5, PT, R16, UR22, !P2 ;  /* 0x0000001610007c0c */ /* 0x000fc6000d7a1270 */
[----:B-1----:R-:W3:Y:S01]  /*17eda0*/  LDL.LU.64 R56, [R1+0xfd0] ;  /* 0x000fd00001387983 */ /* 0x002ee20000300a00 */
[----:B------:R-:W-:-:S03]  /*17edb0*/  PRMT R2, R6, 0x7772, RZ ;  /* 0x0000777206027816 */ /* 0x000fc600000000ff */
[----:B----4-:R1:W-:Y:S01]  /*17edc0*/  @P6 STG.E.U8 desc[UR34][R36.64], R0 ;  /* 0x0000000024006986 */ /* 0x0103e2000c101122 */
[----:B------:R-:W-:Y:S01]  /*17edd0*/  ISETP.LT.AND P6, PT, R8, UR13, !P2 ;  /* 0x0000000d08007c0c */ /* 0x000fe2000d7c1270 */
[----:B------:R-:W4:Y:S02]  /*17ede0*/  LDCU UR13, c[0x0][0x398] ;  /* 0x00007300ff0d77ac */ /* 0x000f240008000800 */
[----:B------:R0:W-:Y:S01]  /*17edf0*/  @P4 STG.E.U8 desc[UR34][R28.64], R2 ;  /* 0x000000021c004986 */ /* 0x0001e2000c101122 */
[----:B-1----:R-:W-:-:S03]  /*17ee00*/  PRMT R0, R6, 0x7773, RZ ;  /* 0x0000777306007816 */ /* 0x002fc600000000ff */
[----:B------:R-:W4:Y:S01]  /*17ee10*/  LDL.LU.64 R36, [R1+0xfc8] ;  /* 0x000fc80001247983 */ /* 0x000f220000300a00 */
[----:B0-----:R-:W-:-:S03]  /*17ee20*/  PRMT R2, R52, 0x7770, RZ ;  /* 0x0000777034027816 */ /* 0x001fc600000000ff */
[----:B------:R0:W-:Y:S04]  /*17ee30*/  @P5 STG.E.U8 desc[UR34][R30.64], R0 ;  /* 0x000000001e005986 */ /* 0x0001e8000c101122 */
[----:B------:R-:W4:Y:S04]  /*17ee40*/  LDL.LU.64 R28, [R1+0xfb8] ;  /* 0x000fb800011c7983 */ /* 0x000f280000300a00 */
[----:B--2---:R1:W-:Y:S01]  /*17ee50*/  @P1 STG.E.U8 desc[UR34][R26.64], R2 ;  /* 0x000000021a001986 */ /* 0x0043e2000c101122 */
[----:B------:R-:W-:-:S03]  /*17ee60*/  ISETP.LT.AND P4, PT, R44, UR10, !P2 ;  /* 0x0000000a2c007c0c */ /* 0x000fc6000d781270 */
[----:B------:R-:W2:Y:S01]  /*17ee70*/  LDS.128 R4, [R5] ;  /* 0x0000000005047984 */ /* 0x000ea20000000c00 */
[----:B0-----:R-:W-:Y:S02]  /*17ee80*/  PRMT R0, R52, 0x7771, RZ ;  /* 0x0000777134007816 */ /* 0x001fe400000000ff */
[----:B------:R-:W-:Y:S02]  /*17ee90*/  ISETP.LT.AND P5, PT, R49, UR12, !P2 ;  /* 0x0000000c31007c0c */ /* 0x000fe4000d7a1270 */
[----:B------:R-:W-:Y:S02]  /*17eea0*/  ISETP.LT.AND P1, PT, R32, UR14, !P2 ;  /* 0x0000000e20007c0c */ /* 0x000fe4000d721270 */
[C---:B-1----:R-:W-:Y:S01]  /*17eeb0*/  PRMT R2, R52.reuse, 0x7772, RZ ;  /* 0x0000777234027816 */ /* 0x042fe200000000ff */
[----:B------:R-:W0:Y:S01]  /*17eec0*/  LDCU UR10, c[0x0][0x398] ;  /* 0x00007300ff0a77ac */ /* 0x000e220008000800 */
[----:B------:R1:W-:Y:S01]  /*17eed0*/  @P6 STG.E.U8 desc[UR34][R20.64], R0 ;  /* 0x0000000014006986 */ /* 0x0003e2000c101122 */
[----:B------:R-:W0:Y:S01]  /*17eee0*/  LDCU UR12, c[0x0][0x398] ;  /* 0x00007300ff0c77ac */ /* 0x000e220008000800 */
[----:B------:R-:W0:Y:S02]  /*17eef0*/  LDCU UR14, c[0x0][0x398] ;  /* 0x00007300ff0e77ac */ /* 0x000e240008000800 */
[----:B-1----:R-:W4:Y:S04]  /*17ef00*/  LDL.LU.64 R20, [R1+0xfc0] ;  /* 0x000fc00001147983 */ /* 0x002f280000300a00 */
[----:B------:R1:W-:Y:S01]  /*17ef10*/  @P4 STG.E.U8 desc[UR34][R22.64], R2 ;  /* 0x0000000216004986 */ /* 0x0003e2000c101122 */
[----:B------:R-:W-:-:S02]  /*17ef20*/  PRMT R0, R52, 0x7773, RZ ;  /* 0x0000777334007816 */ /* 0x000fc400000000ff */
[----:B------:R-:W-:Y:S01]  /*17ef30*/  ISETP.LT.AND P6, PT, R24, UR7, !P2 ;  /* 0x0000000718007c0c */ /* 0x000fe2000d7c1270 */
[----:B------:R-:W4:Y:S01]  /*17ef40*/  LDL.LU.64 R26, [R1+0xfb0] ;  /* 0x000fb000011a7983 */ /* 0x000f220000300a00 */
[----:B------:R-:W-:Y:S01]  /*17ef50*/  ISETP.LT.AND P4, PT, R15, UR15, !P2 ;  /* 0x0000000f0f007c0c */ /* 0x000fe2000d781270 */
[----:B------:R-:W0:Y:S01]  /*17ef60*/  LDCU UR7, c[0x0][0x398] ;  /* 0x00007300ff0777ac */ /* 0x000e220008000800 */
[----:B------:R-:W0:Y:S01]  /*17ef70*/  LDCU UR15, c[0x0][0x398] ;  /* 0x00007300ff0f77ac */ /* 0x000e220008000800 */
[C---:B-1----:R-:W-:Y:S01]  /*17ef80*/  PRMT R2, R53.reuse, 0x7770, RZ ;  /* 0x0000777035027816 */ /* 0x042fe200000000ff */
[----:B------:R-:W4:Y:S04]  /*17ef90*/  LDL.LU.64 R22, [R1+0xfa8] ;  /* 0x000fa80001167983 */ /* 0x000f280000300a00 */
[----:B------:R1:W-:Y:S02]  /*17efa0*/  @P5 STG.E.U8 desc[UR34][R18.64], R0 ;  /* 0x0000000012005986 */ /* 0x0003e4000c101122 */
[----:B-1----:R-:W-:-:S02]  /*17efb0*/  PRMT R0, R53, 0x7771, RZ ;  /* 0x0000777135007816 */ /* 0x002fc400000000ff */
[----:B---3--:R1:W-:Y:S01]  /*17efc0*/  @P1 STG.E.U8 desc[UR34][R56.64], R2 ;  /* 0x0000000238001986 */ /* 0x0083e2000c101122 */
[----:B------:R-:W-:Y:S02]  /*17efd0*/  ISETP.LT.AND P1, PT, R54, UR16, !P2 ;  /* 0x0000001036007c0c */ /* 0x000fe4000d721270 */
[----:B------:R-:W-:Y:S02]  /*17efe0*/  ISETP.LT.AND P5, PT, R13, UR11, !P2 ;  /* 0x0000000b0d007c0c */ /* 0x000fe4000d7a1270 */
[----:B--2---:R-:W-:Y:S01]  /*17eff0*/  PRMT R3, R4, 0x7770, RZ ;  /* 0x0000777004037816 */ /* 0x004fe200000000ff */
[----:B------:R-:W2:Y:S01]  /*17f000*/  LDCU UR11, c[0x0][0x398] ;  /* 0x00007300ff0b77ac */ /* 0x000ea20008000800 */
[----:B------:R-:W3:Y:S01]  /*17f010*/  LDCU UR16, c[0x0][0x398] ;  /* 0x00007300ff1077ac */ /* 0x000ee20008000800 */
[----:B-1----:R-:W2:Y:S04]  /*17f020*/  LDL.LU.64 R56, [R1+0xf98] ;  /* 0x000f980001387983 */ /* 0x002ea80000300a00 */
[----:B------:R-:W3:Y:S04]  /*17f030*/  LDL.LU R52, [R1+0x2b4] ;  /* 0x0002b40001347983 */ /* 0x000ee80000300800 */
[----:B------:R-:W3:Y:S01]  /*17f040*/  LDL.LU.64 R18, [R1+0xfa0] ;  /* 0x000fa00001127983 */ /* 0x000ee20000300a00 */
[----:B------:R-:W-:-:S03]  /*17f050*/  PRMT R2, R53, 0x7772, RZ ;  /* 0x0000777235027816 */ /* 0x000fc600000000ff */
[----:B----4-:R1:W-:Y:S04]  /*17f060*/  @P6 STG.E.U8 desc[UR34][R36.64], R0 ;  /* 0x0000000024006986 */ /* 0x0103e8000c101122 */
[----:B-1----:R-:W4:Y:S04]  /*17f070*/  LDL.LU.64 R36, [R1+0xca0] ;  /* 0x000ca00001247983 */ /* 0x002f280000300a00 */
[----:B------:R1:W-:Y:S02]  /*17f080*/  @P4 STG.E.U8 desc[UR34][R28.64], R2 ;  /* 0x000000021c004986 */ /* 0x0003e4000c101122 */
[----:B-1----:R-:W-:-:S02]  /*17f090*/  PRMT R2, R53, 0x7773, RZ ;  /* 0x0000777335027816 */ /* 0x002fc400000000ff */
[----:B------:R-:W4:Y:S04]  /*17f0a0*/  LDL.LU.64 R28, [R1+0xc98] ;  /* 0x000c9800011c7983 */ /* 0x000f280000300a00 */
[----:B------:R1:W-:Y:S04]  /*17f0b0*/  @P1 STG.E.U8 desc[UR34][R20.64], R2 ;  /* 0x0000000214001986 */ /* 0x0003e8000c101122 */
[----:B-1----:R-:W4:Y:S01]  /*17f0c0*/  LDL.LU.64 R20, [R1+0xc90] ;  /* 0x000c900001147983 */ /* 0x002f220000300a00 */
[----:B------:R-:W-:Y:S02]  /*17f0d0*/  ISETP.LT.AND P4, PT, R12, UR17, !P2 ;  /* 0x000000110c007c0c */ /* 0x000fe4000d781270 */
[----:B------:R-:W-:Y:S01]  /*17f0e0*/  ISETP.LT.AND P6, PT, R60, UR18, !P2 ;  /* 0x000000123c007c0c */ /* 0x000fe2000d7c1270 */
[----:B------:R-:W-:Y:S01]  /*17f0f0*/  VIADD R0, R11, 0x3c ;  /* 0x0000003c0b007836 */ /* 0x000fe20000000000 */
[----:B------:R-:W4:Y:S04]  /*17f100*/  LDL.LU R10, [R1+0x2a4] ;  /* 0x0002a400010a7983 */ /* 0x000f280000300800 */
[----:B------:R1:W-:Y:S01]  /*17f110*/  @P5 STG.E.U8 desc[UR34][R26.64], R3 ;  /* 0x000000031a005986 */ /* 0x0003e2000c101122 */
[----:B------:R-:W-:-:S03]  /*17f120*/  ISETP.LT.AND P2, PT, R48, UR20, !P2 ;  /* 0x0000001430007c0c */ /* 0x000fc6000d741270 */
[----:B------:R-:W4:Y:S01]  /*17f130*/  LDL.LU.64 R30, [R1+0xc78] ;  /* 0x000c7800011e7983 */ /* 0x000f220000300a00 */
[----:B------:R-:W-:Y:S02]  /*17f140*/  ISETP.GE.AND P1, PT, R0, UR37, PT ;  /* 0x0000002500007c0c */ /* 0x000fe4000bf26270 */
[C---:B------:R-:W-:Y:S02]  /*17f150*/  PRMT R0, R4.reuse, 0x7771, RZ ;  /* 0x0000777104007816 */ /* 0x040fe400000000ff */
[C---:B------:R-:W-:Y:S02]  /*17f160*/  PRMT R2, R4.reuse, 0x7772, RZ ;  /* 0x0000777204027816 */ /* 0x040fe400000000ff */
[----:B------:R-:W-:Y:S01]  /*17f170*/  ISETP.LT.AND P5, PT, R9, UR6, !P3 ;  /* 0x0000000609007c0c */ /* 0x000fe2000dfa1270 */
[----:B------:R-:W0:Y:S01]  /*17f180*/  LDCU UR17, c[0x0][0x398] ;  /* 0x00007300ff1177ac */ /* 0x000e220008000800 */
[----:B------:R-:W0:Y:S01]  /*17f190*/  LDCU UR18, c[0x0][0x398] ;  /* 0x00007300ff1277ac */ /* 0x000e220008000800 */
[----:B-1----:R-:W4:Y:S04]  /*17f1a0*/  LDL.LU.64 R26, [R1+0xc48] ;  /* 0x000c4800011a7983 */ /* 0x002f280000300a00 */
[----:B------:R3:W-:Y:S01]  /*17f1b0*/  @P4 STG.E.U8 desc[UR34][R22.64], R0 ;  /* 0x0000000016004986 */ /* 0x0007e2000c101122 */
[----:B------:R-:W-:-:S02]  /*17f1c0*/  PRMT R4, R4, 0x7773, RZ ;  /* 0x0000777304047816 */ /* 0x000fc400000000ff */
[----:B------:R-:W-:Y:S01]  /*17f1d0*/  ISETP.LT.AND P4, PT, R14, UR4, !P3 ;  /* 0x000000040e007c0c */ /* 0x000fe2000df81270 */
[----:B------:R-:W1:Y:S01]  /*17f1e0*/  LDCU UR6, c[0x0][0x398] ;  /* 0x00007300ff0677ac */ /* 0x000e620008000800 */
[----:B------:R-:W0:Y:S01]  /*17f1f0*/  LDCU UR4, c[0x0][0x398] ;  /* 0x00007300ff0477ac */ /* 0x000e220008000800 */
[----:B--2---:R2:W-:Y:S01]  /*17f200*/  @P6 STG.E.U8 desc[UR34][R56.64], R2 ;  /* 0x0000000238006986 */ /* 0x0045e2000c101122 */
[----:B------:R-:W-:Y:S02]  /*17f210*/  ISETP.LT.AND P6, PT, R40, UR23, !P3 ;  /* 0x0000001728007c0c */ /* 0x000fe4000dfc1270 */
[C---:B---3--:R-:W-:Y:S01]  /*17f220*/  PRMT R0, R52.reuse, 0x7770, RZ ;  /* 0x0000777034007816 */ /* 0x048fe200000000ff */
[----:B------:R3:W-:Y:S04]  /*17f230*/  @P2 STG.E.U8 desc[UR34][R18.64], R4 ;  /* 0x0000000412002986 */ /* 0x0007e8000c101122 */
[----:B--2---:R-:W2:Y:S04]  /*17f240*/  LDL.LU.64 R56, [R1+0xc40] ;  /* 0x000c400001387983 */ /* 0x004ea80000300a00 */
[----:B------:R-:W2:Y:S04]  /*17f250*/  LDL.LU.64 R22, [R1+0xc30] ;  /* 0x000c300001167983 */ /* 0x000ea80000300a00 */
[----:B------:R-:W2:Y:S04]  /*17f260*/  LDL.LU R53, [R1+0x294] ;  /* 0x0002940001357983 */ /* 0x000ea80000300800 */
[----:B---3--:R-:W3:Y:S01]  /*17f270*/  LDL.LU.64 R18, [R1+0xc28] ;  /* 0x000c280001127983 */ /* 0x008ee20000300a00 */
[----:B------:R-:W-:-:S03]  /*17f280*/  PRMT R2, R52, 0x7772, RZ ;  /* 0x0000777234027816 */ /* 0x000fc600000000ff */
[----:B----4-:R4:W-:Y:S04]  /*17f290*/  @P5 STG.E.U8 desc[UR34][R36.64], R0 ;  /* 0x0000000024005986 */ /* 0x0109e8000c101122 */
[----:B----4-:R-:W4:Y:S01]  /*17f2a0*/  LDL.LU.64 R36, [R1+0xbd8] ;  /* 0x000bd80001247983 */ /* 0x010f220000300a00 */
[----:B------:R-:W-:-:S05]  /*17f2b0*/  PRMT R0, R52, 0x7771, RZ ;  /* 0x0000777134007816 */ /* 0x000fca00000000ff */
[----:B------:R0:W-:Y:S04]  /*17f2c0*/  @P6 STG.E.U8 desc[UR34][R28.64], R0 ;  /* 0x000000001c006986 */ /* 0x0001e8000c101122 */
[----:B0-----:R-:W4:Y:S04]  /*17f2d0*/  LDL.LU.64 R28, [R1+0xbd0] ;  /* 0x000bd000011c7983 */ /* 0x001f280000300a00 */
[----:B------:R0:W-:Y:S04]  /*17f2e0*/  @P4 STG.E.U8 desc[UR34][R20.64], R2 ;  /* 0x0000000214004986 */ /* 0x0001e8000c101122 */
[----:B0-----:R-:W4:Y:S01]  /*17f2f0*/  LDL.LU.64 R20, [R1+0xba8] ;  /* 0x000ba80001147983 */ /* 0x001f220000300a00 */
[----:B------:R-:W-:-:S02]  /*17f300*/  ISETP.LT.AND P5, PT, R16, UR8, !P3 ;  /* 0x0000000810007c0c */ /* 0x000fc4000dfa1270 */
[----:B------:R-:W-:Y:S02]  /*17f310*/  ISETP.LT.AND P2, PT, R61, UR19, !P3 ;  /* 0x000000133d007c0c */ /* 0x000fe4000df41270 */
[----:B------:R-:W-:Y:S02]  /*17f320*/  ISETP.LT.AND P6, PT, R8, UR5, !P3 ;  /* 0x0000000508007c0c */ /* 0x000fe4000dfc1270 */
[----:B------:R-:W-:Y:S02]  /*17f330*/  PRMT R0, R52, 0x7773, RZ ;  /* 0x0000777334007816 */ /* 0x000fe400000000ff */
[----:B------:R-:W-:Y:S02]  /*17f340*/  ISETP.LT.AND P4, PT, R44, UR9, !P3 ;  /* 0x000000092c007c0c */ /* 0x000fe4000df81270 */
[----:B------:R-:W-:Y:S01]  /*17f350*/  PRMT R2, R10, 0x7770, RZ ;  /* 0x000077700a027816 */ /* 0x000fe200000000ff */
[----:B------:R-:W0:Y:S01]  /*17f360*/  LDCU UR8, c[0x0][0x398] ;  /* 0x00007300ff0877ac */ /* 0x000e220008000800 */
[----:B------:R-:W0:Y:S01]  /*17f370*/  LDCU UR5, c[0x0][0x398] ;  /* 0x00007300ff0577ac */ /* 0x000e220008000800 */
[----:B------:R-:W0:Y:S01]  /*17f380*/  LDCU UR9, c[0x0][0x398] ;  /* 0x00007300ff0977ac */ /* 0x000e220008000800 */
[----:B------:R-:W0:Y:S01]  /*17f390*/  LDCU UR19, c[0x0][0x398] ;  /* 0x00007300ff1377ac */ /* 0x000e220008000800 */
[----:B------:R1:W-:Y:S04]  /*17f3a0*/  @P5 STG.E.U8 desc[UR34][R30.64], R0 ;  /* 0x000000001e005986 */ /* 0x0003e8000c101122 */
[----:B------:R0:W-:Y:S01]  /*17f3b0*/  @P2 STG.E.U8 desc[UR34][R26.64], R2 ;  /* 0x000000021a002986 */ /* 0x0001e2000c101122 */
[----:B------:R-:W-:-:S02]  /*17f3c0*/  ISETP.LT.AND P5, PT, R49, UR21, !P3 ;  /* 0x0000001531007c0c */ /* 0x000fc4000dfa1270 */
[----:B------:R-:W-:Y:S01]  /*17f3d0*/  ISETP.LT.AND P2, PT, R32, UR10, !P3 ;  /* 0x0000000a20007c0c */ /* 0x000fe2000df41270 */
[----:B------:R-:W2:Y:S01]  /*17f3e0*/  LDCU UR10, c[0x0][0x398] ;  /* 0x00007300ff0a77ac */ /* 0x000ea20008000800 */
[C---:B-1----:R-:W-:Y:S02]  /*17f3f0*/  PRMT R0, R10.reuse, 0x7771, RZ ;  /* 0x000077710a007816 */ /* 0x042fe400000000ff */
[----:B0-----:R-:W-:-:S03]  /*17f400*/  PRMT R2, R10, 0x7772, RZ ;  /* 0x000077720a027816 */ /* 0x001fc600000000ff */
[----:B--2---:R0:W-:Y:S04]  /*17f410*/  @P6 STG.E.U8 desc[UR34][R56.64], R0 ;  /* 0x0000000038006986 */ /* 0x0041e8000c101122 */
[----:B------:R1:W-:Y:S01]  /*17f420*/  @P4 STG.E.U8 desc[UR34][R22.64], R2 ;  /* 0x0000000216004986 */ /* 0x0003e2000c101122 */
[----:B------:R-:W-:Y:S02]  /*17f430*/  ISETP.LT.AND P6, PT, R24, UR12, !P3 ;  /* 0x0000000c18007c0c */ /* 0x000fe4000dfc1270 */
[----:B------:R-:W-:Y:S01]  /*17f440*/  ISETP.LT.AND P4, PT, R15, UR7, !P3 ;  /* 0x000000070f007c0c */ /* 0x000fe2000df81270 */
[----:B------:R-:W2:Y:S01]  /*17f450*/  LDCU UR7, c[0x0][0x398] ;  /* 0x00007300ff0777ac */ /* 0x000ea20008000800 */
[----:B------:R-:W2:Y:S01]  /*17f460*/  LDCU UR12, c[0x0][0x398] ;  /* 0x00007300ff0c77ac */ /* 0x000ea20008000800 */
[----:B0-----:R-:W2:Y:S01]  /*17f470*/  LDL.LU.64 R56, [R1+0xb80] ;  /* 0x000b800001387983 */ /* 0x001ea20000300a00 */
[----:B------:R-:W-:-:S03]  /*17f480*/  PRMT R0, R10, 0x7773, RZ ;  /* 0x000077730a007816 */ /* 0x000fc600000000ff */
[----:B------:R-:W2:Y:S01]  /*17f490*/  LDL.LU R52, [R1+0x1f4] ;  /* 0x0001f40001347983 */ /* 0x000ea20000300800 */
[----:B-1----:R-:W-:-:S03]  /*17f4a0*/  PRMT R2, R53, 0x7770, RZ ;  /* 0x0000777035027816 */ /* 0x002fc600000000ff */
[----:B------:R-:W2:Y:S04]  /*17f4b0*/  LDL.LU.64 R22, [R1+0xb78] ;  /* 0x000b780001167983 */ /* 0x000ea80000300a00 */
[----:B---3--:R0:W-:Y:S04]  /*17f4c0*/  @P5 STG.E.U8 desc[UR34][R18.64], R0 ;  /* 0x0000000012005986 */ /* 0x0081e8000c101122 */
[----:B----4-:R1:W-:Y:S01]  /*17f4d0*/  @P2 STG.E.U8 desc[UR34][R36.64], R2 ;  /* 0x0000000224002986 */ /* 0x0103e2000c101122 */
[----:B0-----:R-:W-:-:S03]  /*17f4e0*/  PRMT R0, R53, 0x7771, RZ ;  /* 0x0000777135007816 */ /* 0x001fc600000000ff */
[----:B-1----:R-:W3:Y:S01]  /*17f4f0*/  LDL.LU.64 R36, [R1+0xb70] ;  /* 0x000b700001247983 */ /* 0x002ee20000300a00 */
[----:B------:R-:W-:-:S03]  /*17f500*/  PRMT R2, R53, 0x7772, RZ ;  /* 0x0000777235027816 */ /* 0x000fc600000000ff */
[----:B------:R0:W-:Y:S04]  /*17f510*/  @P6 STG.E.U8 desc[UR34][R28.64], R0 ;  /* 0x000000001c006986 */ /* 0x0001e8000c101122 */
[----:B0-----:R-:W4:Y:S04]  /*17f520*/  LDL.LU.64 R28, [R1+0xb58] ;  /* 0x000b5800011c7983 */ /* 0x001f280000300a00 */
[----:B------:R0:W-:Y:S04]  /*17f530*/  @P4 STG.E.U8 desc[UR34][R20.64], R2 ;  /* 0x0000000214004986 */ /* 0x0001e8000c101122 */
[----:B0-----:R-:W4:Y:S01]  /*17f540*/  LDL.LU.64 R20, [R1+0xb50] ;  /* 0x000b500001147983 */ /* 0x001f220000300a00 */
[----:B------:R-:W-:-:S03]  /*17f550*/  ISETP.LT.AND P5, PT, R54, UR13, !P3 ;  /* 0x0000000d36007c0c */ /* 0x000fc6000dfa1270 */
[----:B------:R-:W4:Y:S01]  /*17f560*/  LDL.LU R10, [R1+0x1e4] ;  /* 0x0001e400010a7983 */ /* 0x000f220000300800 */
[----:B------:R-:W-:Y:S02]  /*17f570*/  ISETP.LT.AND P4, PT, R13, UR14, !P3 ;  /* 0x0000000e0d007c0c */ /* 0x000fe4000df81270 */
[----:B------:R-:W-:Y:S01]  /*17f580*/  PRMT R2, R53, 0x7773, RZ ;  /* 0x0000777335027816 */ /* 0x000fe200000000ff */
[----:B------:R-:W4:Y:S01]  /*17f590*/  LDL.LU.64 R18, [R1+0xb38] ;  /* 0x000b380001127983 */ /* 0x000f220000300a00 */
[----:B------:R-:W-:Y:S01]  /*17f5a0*/  ISETP.LT.AND P6, PT, R12, UR15, !P3 ;  /* 0x0000000f0c007c0c */ /* 0x000fe2000dfc1270 */
[----:B------:R-:W-:Y:S01]  /*17f5b0*/  VIADD R0, R11, 0x3d ;  /* 0x0000003d0b007836 */ /* 0x000fe20000000000 */
[----:B------:R-:W0:Y:S01]  /*17f5c0*/  LDCU UR13, c[0x0][0x398] ;  /* 0x00007300ff0d77ac */ /* 0x000e220008000800 */
[----:B------:R-:W1:Y:S01]  /*17f5d0*/  LDCU UR14, c[0x0][0x398] ;  /* 0x00007300ff0e77ac */ /* 0x000e620008000800 */
[----:B------:R-:W0:Y:S02]  /*17f5e0*/  LDCU UR15, c[0x0][0x398] ;  /* 0x00007300ff0f77ac */ /* 0x000e240008000800 */
[----:B------:R-:W-:Y:S01]  /*17f5f0*/  ISETP.GE.AND P2, PT, R0, UR39, PT ;  /* 0x0000002700007c0c */ /* 0x000fe2000bf46270 */
[----:B--2---:R2:W-:Y:S01]  /*17f600*/  @P5 STG.E.U8 desc[UR34][R56.64], R2 ;  /* 0x0000000238005986 */ /* 0x0045e2000c101122 */
[----:B------:R-:W-:-:S02]  /*17f610*/  ISETP.LT.AND P5, PT, R60, UR11, !P3 ;  /* 0x0000000b3c007c0c */ /* 0x000fc4000dfa1270 */
[----:B------:R-:W-:Y:S02]  /*17f620*/  PRMT R0, R52, 0x7770, RZ ;  /* 0x0000777034007816 */ /* 0x000fe400000000ff */
[----:B------:R-:W-:Y:S01]  /*17f630*/  ISETP.LT.AND P3, PT, R48, UR16, !P3 ;  /* 0x0000001030007c0c */ /* 0x000fe2000df61270 */
[----:B------:R-:W0:Y:S01]  /*17f640*/  LDCU UR11, c[0x0][0x398] ;  /* 0x00007300ff0b77ac */ /* 0x000e220008000800 */
[----:B------:R-:W0:Y:S01]  /*17f650*/  LDCU UR16, c[0x0][0x398] ;  /* 0x00007300ff1077ac */ /* 0x000e220008000800 */
[----:B--2---:R-:W2:Y:S04]  /*17f660*/  LDL.LU.64 R56, [R1+0xb18] ;  /* 0x000b180001387983 */ /* 0x004ea80000300a00 */
[----:B------:R-:W2:Y:S01]  /*17f670*/  LDL.LU.64 R30, [R1+0xb10] ;  /* 0x000b1000011e7983 */ /* 0x000ea20000300a00 */
[----:B------:R-:W-:-:S03]  /*17f680*/  PRMT R2, R52, 0x7771, RZ ;  /* 0x0000777134027816 */ /* 0x000fc600000000ff */
[----:B------:R-:W2:Y:S04]  /*17f690*/  LDL.LU.64 R26, [R1+0xaf0] ;  /* 0x000af000011a7983 */ /* 0x000ea80000300a00 */
[----:B------:R-:W2:Y:S04]  /*17f6a0*/  LDL.LU R53, [R1+0x1d4] ;  /* 0x0001d40001357983 */ /* 0x000ea80000300800 */
[----:B------:R0:W-:Y:S04]  /*17f6b0*/  @P4 STG.E.U8 desc[UR34][R22.64], R0 ;  /* 0x0000000016004986 */ /* 0x0001e8000c101122 */
[----:B---3--:R3:W-:Y:S01]  /*17f6c0*/  @P6 STG.E.U8 desc[UR34][R36.64], R2 ;  /* 0x0000000224006986 */ /* 0x0087e2000c101122 */
[----:B0-----:R-:W-:-:S03]  /*17f6d0*/  PRMT R0, R52, 0x7772, RZ ;  /* 0x0000777234007816 */ /* 0x001fc600000000ff */
[----:B---3--:R-:W3:Y:S01]  /*17f6e0*/  LDL.LU.64 R36, [R1+0xae8] ;  /* 0x000ae80001247983 */ /* 0x008ee20000300a00 */
[----:B------:R-:W-:-:S03]  /*17f6f0*/  PRMT R2, R52, 0x7773, RZ ;  /* 0x0000777334027816 */ /* 0x000fc600000000ff */
[----:B------:R-:W3:Y:S04]  /*17f700*/  LDL.LU.64 R22, [R1+0xad0] ;  /* 0x000ad00001167983 */ /* 0x000ee80000300a00 */
[----:B----4-:R0:W-:Y:S04]  /*17f710*/  @P5 STG.E.U8 desc[UR34][R28.64], R0 ;  /* 0x000000001c005986 */ /* 0x0101e8000c101122 */
        /* <DEDUP_REMOVED lines=8> */
[C---:B------:R-:W-:Y:S01]  /*17f7a0*/  PRMT R2, R10.reuse, 0x7771, RZ ;  /* 0x000077710a027816 */ /* 0x040fe200000000ff */
[----:B------:R-:W4:Y:S01]  /*17f7b0*/  LDL.LU R52, [R1+0x244] ;  /* 0x0002440001347983 */ /* 0x000f220000300800 */
[----:B------:R-:W0:Y:S01]  /*17f7c0*/  LDCU UR6, c[0x0][0x398] ;  /* 0x00007300ff0677ac */ /* 0x000e220008000800 */
[----:B------:R-:W0:Y:S01]  /*17f7d0*/  LDCU UR4, c[0x0][0x398] ;  /* 0x00007300ff0477ac */ /* 0x000e220008000800 */
[----:B------:R-:W0:Y:S01]  /*17f7e0*/  LDCU UR17, c[0x0][0x398] ;  /* 0x00007300ff1177ac */ /* 0x000e220008000800 */
[----:B------:R1:W-:Y:S01]  /*17f7f0*/  @P6 STG.E.U8 desc[UR34][R18.64], R0 ;  /* 0x0000000012006986 */ /* 0x0003e2000c101122 */
[----:B------:R-:W-:Y:S01]  /*17f800*/  ISETP.LT.AND P6, PT, R61, UR8, !P0 ;  /* 0x000000083d007c0c */ /* 0x000fe2000c7c1270 */
[----:B------:R-:W0:Y:S01]  /*17f810*/  LDCU UR8, c[0x0][0x398] ;  /* 0x00007300ff0877ac */ /* 0x000e220008000800 */
[----:B-1----:R-:W-:Y:S01]  /*17f820*/  PRMT R0, R10, 0x7772, RZ ;  /* 0x000077720a007816 */ /* 0x002fe200000000ff */
[----:B------:R-:W4:Y:S04]  /*17f830*/  LDL.LU.64 R18, [R1+0xab0] ;  /* 0x000ab00001127983 */ /* 0x000f280000300a00 */
[----:B--2---:R1:W-:Y:S01]  /*17f840*/  @P4 STG.E.U8 desc[UR34][R56.64], R2 ;  /* 0x0000000238004986 */ /* 0x0043e2000c101122 */
[----:B------:R-:W-:-:S03]  /*17f850*/  ISETP.LT.AND P4, PT, R8, UR5, !P0 ;  /* 0x0000000508007c0c */ /* 0x000fc6000c781270 */
[----:B------:R2:W-:Y:S01]  /*17f860*/  @P5 STG.E.U8 desc[UR34][R30.64], R0 ;  /* 0x000000001e005986 */ /* 0x0005e2000c101122 */
[----:B------:R-:W-:Y:S01]  /*17f870*/  ISETP.LT.AND P5, PT, R44, UR9, !P0 ;  /* 0x000000092c007c0c */ /* 0x000fe2000c7a1270 */
[----:B------:R-:W0:Y:S01]  /*17f880*/  LDCU UR5, c[0x0][0x398] ;  /* 0x00007300ff0577ac */ /* 0x000e220008000800 */
[----:B------:R-:W0:Y:S01]  /*17f890*/  LDCU UR9, c[0x0][0x398] ;  /* 0x00007300ff0977ac */ /* 0x000e220008000800 */
[----:B-1----:R-:W-:Y:S01]  /*17f8a0*/  PRMT R2, R10, 0x7773, RZ ;  /* 0x000077730a027816 */ /* 0x002fe200000000ff */
[----:B------:R-:W4:Y:S01]  /*17f8b0*/  LDL.LU.64 R56, [R1+0xa70] ;  /* 0x000a700001387983 */ /* 0x000f220000300a00 */
[----:B--2---:R-:W-:-:S03]  /*17f8c0*/  PRMT R0, R53, 0x7770, RZ ;  /* 0x0000777035007816 */ /* 0x004fc600000000ff */
[----:B------:R1:W-:Y:S01]  /*17f8d0*/  @P3 STG.E.U8 desc[UR34][R26.64], R2 ;  /* 0x000000021a003986 */ /* 0x0003e2000c101122 */
[----:B------:R-:W-:Y:S01]  /*17f8e0*/  ISETP.LT.AND P3, PT, R49, UR10, !P0 ;  /* 0x0000000a31007c0c */ /* 0x000fe2000c761270 */
[----:B------:R-:W2:Y:S02]  /*17f8f0*/  LDCU UR10, c[0x0][0x398] ;  /* 0x00007300ff0a77ac */ /* 0x000ea40008000800 */
[----:B---3--:R3:W-:Y:S01]  /*17f900*/  @P6 STG.E.U8 desc[UR34][R36.64], R0 ;  /* 0x0000000024006986 */ /* 0x0087e2000c101122 */
[----:B-1----:R-:W-:-:S03]  /*17f910*/  PRMT R2, R53, 0x7771, RZ ;  /* 0x0000777135027816 */ /* 0x002fc600000000ff */
[----:B---3--:R-:W3:Y:S01]  /*17f920*/  LDL.LU.64 R36, [R1+0xa80] ;  /* 0x000a800001247983 */ /* 0x008ee20000300a00 */
[----:B------:R-:W-:-:S03]  /*17f930*/  PRMT R0, R53, 0x7772, RZ ;  /* 0x0000777235007816 */ /* 0x000fc600000000ff */
[----:B------:R1:W-:Y:S04]  /*17f940*/  @P4 STG.E.U8 desc[UR34][R22.64], R2 ;  /* 0x0000000216004986 */ /* 0x0003e8000c101122 */
[----:B------:R-:W2:Y:S04]  /*17f950*/  LDL.LU.64 R26, [R1+0xa68] ;  /* 0x000a6800011a7983 */ /* 0x000ea80000300a00 */
[----:B----4-:R4:W-:Y:S01]  /*17f960*/  @P5 STG.E.U8 desc[UR34][R28.64], R0 ;  /* 0x000000001c005986 */ /* 0x0109e2000c101122 */
[----:B-1----:R-:W-:-:S03]  /*17f970*/  PRMT R2, R53, 0x7773, RZ ;  /* 0x0000777335027816 */ /* 0x002fc600000000ff */
[----:B----4-:R-:W4:Y:S04]  /*17f980*/  LDL.LU.64 R28, [R1+0xa60] ;  /* 0x000a6000011c7983 */ /* 0x010f280000300a00 */
[----:B------:R1:W-:Y:S04]  /*17f990*/  @P3 STG.E.U8 desc[UR34][R20.64], R2 ;  /* 0x0000000214003986 */ /* 0x0003e8000c101122 */
[----:B-1----:R-:W4:Y:S01]  /*17f9a0*/  LDL.LU.64 R20, [R1+0xa40] ;  /* 0x000a400001147983 */ /* 0x002f220000300a00 */
[----:B------:R-:W-:Y:S02]  /*17f9b0*/  ISETP.LT.AND P6, PT, R32, UR7, !P0 ;  /* 0x0000000720007c0c */ /* 0x000fe4000c7c1270 */
[----:B------:R-:W-:-:S02]  /*17f9c0*/  ISETP.LT.AND P4, PT, R24, UR12, !P0 ;  /* 0x0000000c18007c0c */ /* 0x000fc4000c781270 */
[C---:B------:R-:W-:Y:S02]  /*17f9d0*/  PRMT R0, R52.reuse, 0x7770, RZ ;  /* 0x0000777034007816 */ /* 0x040fe400000000ff */
[----:B------:R-:W-:Y:S02]  /*17f9e0*/  ISETP.LT.AND P3, PT, R15, UR13, !P0 ;  /* 0x0000000d0f007c0c */ /* 0x000fe4000c761270 */
[----:B------:R-:W-:Y:S02]  /*17f9f0*/  PRMT R2, R52, 0x7771, RZ ;  /* 0x0000777134027816 */ /* 0x000fe400000000ff */
[----:B------:R-:W-:Y:S01]  /*17fa00*/  ISETP.LT.AND P5, PT, R54, UR19, !P0 ;  /* 0x0000001336007c0c */ /* 0x000fe2000c7a1270 */
[----:B------:R-:W4:Y:S01]  /*17fa10*/  LDL.LU.64 R22, [R1+0xa38] ;  /* 0x000a380001167983 */ /* 0x000f220000300a00 */
[----:B------:R-:W-:Y:S01]  /*17fa20*/  PRMT R3, R52, 0x7773, RZ ;  /* 0x0000777334037816 */ /* 0x000fe200000000ff */
[----:B------:R-:W1:Y:S01]  /*17fa30*/  LDCU UR7, c[0x0][0x398] ;  /* 0x00007300ff0777ac */ /* 0x000e620008000800 */
[----:B------:R-:W0:Y:S01]  /*17fa40*/  LDCU UR12, c[0x0][0x398] ;  /* 0x00007300ff0c77ac */ /* 0x000e220008000800 */
[----:B------:R-:W0:Y:S01]  /*17fa50*/  LDCU UR13, c[0x0][0x398] ;  /* 0x00007300ff0d77ac */ /* 0x000e220008000800 */
[----:B------:R1:W-:Y:S01]  /*17fa60*/  @P6 STG.E.U8 desc[UR34][R18.64], R0 ;  /* 0x0000000012006986 */ /* 0x0003e2000c101122 */
[----:B------:R-:W-:Y:S01]  /*17fa70*/  ISETP.LT.AND P6, PT, R12, UR15, !P0 ;  /* 0x0000000f0c007c0c */ /* 0x000fe2000c7c1270 */
[----:B------:R-:W0:Y:S02]  /*17fa80*/  LDCU UR15, c[0x0][0x398] ;  /* 0x00007300ff0f77ac */ /* 0x000e240008000800 */
[----:B-1----:R-:W4:Y:S01]  /*17fa90*/  LDL.LU.64 R18, [R1+0xa30] ;  /* 0x000a300001127983 */ /* 0x002f220000300a00 */
[----:B------:R-:W-:-:S03]  /*17faa0*/  VIADD R0, R11, 0x3e ;  /* 0x0000003e0b007836 */ /* 0x000fc60000000000 */
[----:B------:R-:W4:Y:S04]  /*17fab0*/  LDL.LU R53, [R1+0x2b8] ;  /* 0x0002b80001357983 */ /* 0x000f280000300800 */
[----:B------:R1:W-:Y:S01]  /*17fac0*/  @P4 STG.E.U8 desc[UR34][R56.64], R2 ;  /* 0x0000000238004986 */ /* 0x0003e2000c101122 */
[----:B------:R-:W-:Y:S01]  /*17fad0*/  ISETP.LT.AND P4, PT, R13, UR14, !P0 ;  /* 0x0000000e0d007c0c */ /* 0x000fe2000c781270 */
[----:B------:R-:W0:Y:S01]  /*17fae0*/  LDCU UR14, c[0x0][0x398] ;  /* 0x00007300ff0e77ac */ /* 0x000e220008000800 */
[----:B-1----:R-:W-:Y:S01]  /*17faf0*/  PRMT R2, R52, 0x7772, RZ ;  /* 0x0000777234027816 */ /* 0x002fe200000000ff */
[----:B------:R-:W4:Y:S04]  /*17fb00*/  LDL.LU.64 R56, [R1+0xa08] ;  /* 0x000a080001387983 */ /* 0x000f280000300a00 */
[----:B---3--:R1:W-:Y:S01]  /*17fb10*/  @P3 STG.E.U8 desc[UR34][R36.64], R2 ;  /* 0x0000000224003986 */ /* 0x0083e2000c101122 */
[----:B------:R-:W-:-:S02]  /*17fb20*/  ISETP.GE.AND P3, PT, R0, UR41, PT ;  /* 0x0000002900007c0c */ /* 0x000fc4000bf66270 */
[C---:B------:R-:W-:Y:S01]  /*17fb30*/  PRMT R0, R5.reuse, 0x7770, RZ ;  /* 0x0000777005007816 */ /* 0x040fe200000000ff */
[----:B--2---:R-:W-:Y:S04]  /*17fb40*/  @P5 STG.E.U8 desc[UR34][R26.64], R3 ;  /* 0x000000031a005986 */ /* 0x004fe8000c101122 */
[----:B-1----:R-:W2:Y:S01]  /*17fb50*/  LDL.LU.64 R36, [R1+0xa00] ;  /* 0x000a000001247983 */ /* 0x002ea20000300a00 */
[----:B------:R-:W-:-:S03]  /*17fb60*/  PRMT R2, R5, 0x7771, RZ ;  /* 0x0000777105027816 */ /* 0x000fc600000000ff */
[----:B----4-:R1:W-:Y:S04]  /*17fb70*/  @P4 STG.E.U8 desc[UR34][R28.64], R0 ;  /* 0x000000001c004986 */ /* 0x0103e8000c101122 */
[----:B-1----:R-:W3:Y:S04]  /*17fb80*/  LDL.LU.64 R28, [R1+0x9f8] ;  /* 0x0009f800011c7983 */ /* 0x002ee80000300a00 */
[----:B------:R1:W-:Y:S04]  /*17fb90*/  @P6 STG.E.U8 desc[UR34][R20.64], R2 ;  /* 0x0000000214006986 */ /* 0x0003e8000c101122 */
[----:B-1----:R-:W4:Y:S04]  /*17fba0*/  LDL.LU.64 R20, [R1+0x9e0] ;  /* 0x0009e00001147983 */ /* 0x002f280000300a00 */
[----:B------:R-:W4:Y:S04]  /*17fbb0*/  LDL.LU R52, [R1+0x2a8] ;  /* 0x0002a80001347983 */ /* 0x000f280000300800 */
[----:B------:R-:W4:Y:S04]  /*17fbc0*/  LDL.LU.64 R30, [R1+0x9f0] ;  /* 0x0009f000011e7983 */ /* 0x000f280000300a00 */
[----:B------:R-:W4:Y:S01]  /*17fbd0*/  LDL.LU.64 R26, [R1+0x9e8] ;  /* 0x0009e800011a7983 */ /* 0x000f220000300a00 */
[----:B------:R-:W-:-:S02]  /*17fbe0*/  ISETP.LT.AND P5, PT, R60, UR11, !P0 ;  /* 0x0000000b3c007c0c */ /* 0x000fc4000c7a1270 */
[----:B------:R-:W-:Y:S02]  /*17fbf0*/  ISETP.LT.AND P0, PT, R48, UR16, !P0 ;  /* 0x0000001030007c0c */ /* 0x000fe4000c701270 */
[----:B------:R-:W-:Y:S02]  /*17fc00*/  PRMT R0, R5, 0x7772, RZ ;  /* 0x0000777205007816 */ /* 0x000fe400000000ff */
[----:B0-----:R-:W-:Y:S02]  /*17fc10*/  ISETP.LT.AND P6, PT, R9, UR6, !P1 ;  /* 0x0000000609007c0c */ /* 0x001fe4000cfc1270 */
[----:B------:R-:W-:Y:S02]  /*17fc20*/  ISETP.LT.AND P4, PT, R40, UR4, !P1 ;  /* 0x0000000428007c0c */ /* 0x000fe4000cf81270 */
[----:B------:R-:W-:Y:S01]  /*17fc30*/  PRMT R5, R5, 0x7773, RZ ;  /* 0x0000777305057816 */ /* 0x000fe200000000ff */
[----:B------:R-:W0:Y:S01]  /*17fc40*/  LDCU UR11, c[0x0][0x398] ;  /* 0x00007300ff0b77ac */ /* 0x000e220008000800 */
[----:B------:R-:W1:Y:S01]  /*17fc50*/  LDCU UR4, c[0x0][0x398] ;  /* 0x00007300ff0477ac */ /* 0x000e620008000800 */
[----:B------:R-:W0:Y:S01]  /*17fc60*/  LDCU UR6, c[0x0][0x398] ;  /* 0x00007300ff0677ac */ /* 0x000e220008000800 */
[----:B------:R1:W-:Y:S01]  /*17fc70*/  @P5 STG.E.U8 desc[UR34][R22.64], R0 ;  /* 0x0000000016005986 */ /* 0x0003e2000c101122 */
[----:B------:R-:W-:-:S03]  /*17fc80*/  ISETP.LT.AND P5, PT, R14, UR8, !P1 ;  /* 0x000000080e007c0c */ /* 0x000fc6000cfa1270 */
[----:B------:R1:W-:Y:S01]  /*17fc90*/  @P0 STG.E.U8 desc[UR34][R18.64], R5 ;  /* 0x0000000512000986 */ /* 0x0003e2000c101122 */
[C---:B------:R-:W-:Y:S02]  /*17fca0*/  PRMT R2, R53.reuse, 0x7771, RZ ;  /* 0x0000777135027816 */ /* 0x040fe400000000ff */
[----:B------:R-:W-:Y:S01]  /*17fcb0*/  ISETP.LT.AND P0, PT, R16, UR5, !P1 ;  /* 0x0000000510007c0c */ /* 0x000fe2000cf01270 */
[----:B------:R-:W0:Y:S01]  /*17fcc0*/  LDCU UR5, c[0x0][0x398] ;  /* 0x00007300ff0577ac */ /* 0x000e220008000800 */
[----:B------:R-:W0:Y:S01]  /*17fcd0*/  LDCU UR8, c[0x0][0x398] ;  /* 0x00007300ff0877ac */ /* 0x000e220008000800 */
[----:B-1----:R-:W4:Y:S04]  /*17fce0*/  LDL.LU.64 R22, [R1+0xa18] ;  /* 0x000a180001167983 */ /* 0x002f280000300a00 */
[----:B------:R-:W4:Y:S01]  /*17fcf0*/  LDL.LU.64 R18, [R1+0xa10] ;  /* 0x000a100001127983 */ /* 0x000f220000300a00 */
[----:B------:R-:W-:-:S03]  /*17fd00*/  PRMT R0, R53, 0x7770, RZ ;  /* 0x0000777035007816 */ /* 0x000fc600000000ff */
[----:B------:R-:W4:Y:S04]  /*17fd10*/  LDL.LU R17, [R1+0x298] ;  /* 0x0002980001117983 */ /* 0x000f280000300800 */
[----:B------:R1:W-:Y:S01]  /*17fd20*/  @P6 STG.E.U8 desc[UR34][R56.64], R0 ;  /* 0x0000000038006986 */ /* 0x0003e2000c101122 */
[----:B------:R-:W-:Y:S01]  /*17fd30*/  ISETP.LT.AND P6, PT, R61, UR9, !P1 ;  /* 0x000000093d007c0c */ /* 0x000fe2000cfc1270 */
[----:B------:R-:W0:Y:S02]  /*17fd40*/  LDCU UR9, c[0x0][0x398] ;  /* 0x00007300ff0977ac */ /* 0x000e240008000800 */
[----:B-1----:R-:W4:Y:S01]  /*17fd50*/  LDL.LU.64 R56, [R1+0xa28] ;  /* 0x000a280001387983 */ /* 0x002f220000300a00 */
[----:B------:R-:W-:-:S03]  /*17fd60*/  PRMT R0, R53, 0x7772, RZ ;  /* 0x0000777235007816 */ /* 0x000fc600000000ff */
[----:B--2---:R1:W-:Y:S01]  /*17fd70*/  @P4 STG.E.U8 desc[UR34][R36.64], R2 ;  /* 0x0000000224004986 */ /* 0x0043e2000c101122 */
[----:B------:R-:W-:Y:S01]  /*17fd80*/  ISETP.LT.AND P4, PT, R8, UR7, !P1 ;  /* 0x0000000708007c0c */ /* 0x000fe2000cf81270 */
[----:B------:R-:W2:Y:S02]  /*17fd90*/  LDCU UR7, c[0x0][0x398] ;  /* 0x00007300ff0777ac */ /* 0x000ea40008000800 */
[----:B-1----:R-:W2:Y:S01]  /*17fda0*/  LDL.LU.64 R36, [R1+0xa20] ;  /* 0x000a200001247983 */ /* 0x002ea20000300a00 */
[----:B------:R-:W-:-:S03]  /*17fdb0*/  PRMT R2, R53, 0x7773, RZ ;  /* 0x0000777335027816 */ /* 0x000fc600000000ff */
[----:B---3--:R1:W-:Y:S04]  /*17fdc0*/  @P5 STG.E.U8 desc[UR34][R28.64], R0 ;  /* 0x000000001c005986 */ /* 0x0083e8000c101122 */
[----:B-1----:R-:W3:Y:S04]  /*17fdd0*/  LDL.LU.64 R28, [R1+0xa50] ;  /* 0x000a5000011c7983 */ /* 0x002ee80000300a00 */
[----:B----4-:R1:W-:Y:S01]  /*17fde0*/  @P0 STG.E.U8 desc[UR34][R20.64], R2 ;  /* 0x0000000214000986 */ /* 0x0103e2000c101122 */
[----:B------:R-:W-:-:S05]  /*17fdf0*/  PRMT R0, R52, 0x7770, RZ ;  /* 0x0000777034007816 */ /* 0x000fca00000000ff */
[----:B------:R4:W-:Y:S04]  /*17fe00*/  @P6 STG.E.U8 desc[UR34][R30.64], R0 ;  /* 0x000000001e006986 */ /* 0x0009e8000c101122 */
[----:B-1----:R-:W3:Y:S01]  /*17fe10*/  LDL.LU.64 R20, [R1+0xa48] ;  /* 0x000a480001147983 */ /* 0x002ee20000300a00 */
[----:B------:R-:W-:-:S03]  /*17fe20*/  PRMT R2, R52, 0x7771, RZ ;  /* 0x0000777134027816 */ /* 0x000fc600000000ff */
[----:B------:R-:W3:Y:S04]  /*17fe30*/  LDL.LU R10, [R1+0x1f8] ;  /* 0x0001f800010a7983 */ /* 0x000ee80000300800 */
[----:B------:R1:W-:Y:S01]  /*17fe40*/  @P4 STG.E.U8 desc[UR34][R26.64], R2 ;  /* 0x000000021a004986 */ /* 0x0003e2000c101122 */
[C---:B----4-:R-:W-:Y:S02]  /*17fe50*/  PRMT R0, R52.reuse, 0x7772, RZ ;  /* 0x0000777234007816 */ /* 0x050fe400000000ff */
[----:B-1----:R-:W-:Y:S02]  /*17fe60*/  PRMT R2, R52, 0x7773, RZ ;  /* 0x0000777334027816 */ /* 0x002fe400000000ff */
[----:B------:R-:W4:Y:S01]  /*17fe70*/  LDL.LU.64 R52, [R1+0xa78] ;  /* 0x000a780001347983 */ /* 0x000f220000300a00 */
[----:B------:R-:W-:-:S02]  /*17fe80*/  ISETP.LT.AND P5, PT, R44, UR10, !P1 ;  /* 0x0000000a2c007c0c */ /* 0x000fc4000cfa1270 */
[----:B------:R-:W-:Y:S02]  /*17fe90*/  ISETP.LT.AND P0, PT, R49, UR12, !P1 ;  /* 0x0000000c31007c0c */ /* 0x000fe4000cf01270 */
[----:B------:R-:W-:Y:S02]  /*17fea0*/  ISETP.LT.AND P6, PT, R32, UR13, !P1 ;  /* 0x0000000d20007c0c */ /* 0x000fe4000cfc1270 */
[----:B------:R-:W-:Y:S01]  /*17feb0*/  ISETP.LT.AND P4, PT, R24, UR17, !P1 ;  /* 0x0000001118007c0c */ /* 0x000fe2000cf81270 */
[----:B------:R-:W4:Y:S01]  /*17fec0*/  LDL.LU.64 R26, [R1+0xaa0] ;  /* 0x000aa000011a7983 */ /* 0x000f220000300a00 */
[----:B------:R-:W1:Y:S01]  /*17fed0*/  LDCU UR10, c[0x0][0x398] ;  /* 0x00007300ff0a77ac */ /* 0x000e620008000800 */
[----:B------:R-:W1:Y:S01]  /*17fee0*/  LDCU UR12, c[0x0][0x398] ;  /* 0x00007300ff0c77ac */ /* 0x000e620008000800 */
[----:B------:R-:W1:Y:S03]  /*17fef0*/  LDCU UR13, c[0x0][0x398] ;  /* 0x00007300ff0d77ac */ /* 0x000e660008000800 */
[----:B------:R1:W-:Y:S01]  /*17ff00*/  @P5 STG.E.U8 desc[UR34][R22.64], R0 ;  /* 0x0000000016005986 */ /* 0x0003e2000c101122 */
[----:B------:R-:W-:-:S03]  /*17ff10*/  ISETP.LT.AND P5, PT, R15, UR14, !P1 ;  /* 0x0000000e0f007c0c */ /* 0x000fc6000cfa1270 */
[----:B------:R1:W-:Y:S01]  /*17ff20*/  @P0 STG.E.U8 desc[UR34][R18.64], R2 ;  /* 0x0000000212000986 */ /* 0x0003e2000c101122 */
[----:B0-----:R-:W-:Y:S01]  /*17ff30*/  ISETP.LT.AND P0, PT, R54, UR11, !P1 ;  /* 0x0000000b36007c0c */ /* 0x001fe2000cf01270 */
[----:B------:R-:W0:Y:S01]  /*17ff40*/  LDCU UR11, c[0x0][0x398] ;  /* 0x00007300ff0b77ac */ /* 0x000e220008000800 */
[----:B------:R-:W0:Y:S01]  /*17ff50*/  LDCU UR14, c[0x0][0x398] ;  /* 0x00007300ff0e77ac */ /* 0x000e220008000800 */
[C---:B-1----:R-:W-:Y:S02]  /*17ff60*/  PRMT R0, R17.reuse, 0x7770, RZ ;  /* 0x0000777011007816 */ /* 0x042fe400000000ff */
[----:B------:R-:W-:-:S03]  /*17ff70*/  PRMT R2, R17, 0x7771, RZ ;  /* 0x0000777111027816 */ /* 0x000fc600000000ff */
[----:B------:R1:W-:Y:S02]  /*17ff80*/  @P6 STG.E.U8 desc[UR34][R56.64], R0 ;  /* 0x0000000038006986 */ /* 0x0003e4000c101122 */
[----:B-1----:R-:W-:Y:S02]  /*17ff90*/  PRMT R0, R17, 0x7772, RZ ;  /* 0x0000777211007816 */ /* 0x002fe400000000ff */
[----:B--2---:R1:W-:Y:S01]  /*17ffa0*/  @P4 STG.E.U8 desc[UR34][R36.64], R2 ;  /* 0x0000000224004986 */ /* 0x0043e2000c101122 */
[----:B------:R-:W-:Y:S02]  /*17ffb0*/  ISETP.LT.AND P4, PT, R13, UR15, !P1 ;  /* 0x0000000f0d007c0c */ /* 0x000fe4000cf81270 */
[----:B------:R-:W-:Y:S01]  /*17ffc0*/  ISETP.LT.AND P6, PT, R60, UR6, !P1 ;  /* 0x000000063c007c0c */ /* 0x000fe2000cfc1270 */
[----:B------:R-:W2:Y:S01]  /*17ffd0*/  LDCU UR15, c[0x0][0x398] ;  /* 0x00007300ff0f77ac */ /* 0x000ea20008000800 */
[----:B------:R-:W0:Y:S01]  /*17ffe0*/  LDCU UR6, c[0x0][0x398] ;  /* 0x00007300ff0677ac */ /* 0x000e220008000800 */
[----:B-1----:R-:W2:Y:S04]  /*17fff0*/  LDL.LU.64 R36, [R1+0xa98] ;  /* 0x000a980001247983 */ /* 0x002ea80000300a00 */
[----:B------:R-:W2:Y:S01]  /*180000*/  LDL.LU R55, [R1+0x1e8] ;  /* 0x0001e80001377983 */ /* 0x000ea20000300800 */
[----:B------:R-:W-:-:S03]  /*180010*/  PRMT R2, R17, 0x7773, RZ ;  /* 0x0000777311027816 */ /* 0x000fc600000000ff */
[----:B---3--:R1:W-:Y:S04]  /*180020*/  @P5 STG.E.U8 desc[UR34][R28.64], R0 ;  /* 0x000000001c005986 */ /* 0x0083e8000c101122 */
[----:B-1----:R-:W3:Y:S04]  /*180030*/  LDL.LU.64 R28, [R1+0xaa8] ;  /* 0x000aa800011c7983 */ /* 0x002ee80000300a00 */
[----:B------:R1:W-:Y:S01]  /*180040*/  @P0 STG.E.U8 desc[UR34][R20.64], R2 ;  /* 0x0000000214000986 */ /* 0x0003e2000c101122 */
[----:B------:R-:W-:-:S03]  /*180050*/  VIADD R0, R11, 0x3f ;  /* 0x0000003f0b007836 */ /* 0x000fc60000000000 */
[----:B-1----:R-:W3:Y:S01]  /*180060*/  LDL.LU.64 R20, [R1+0xa90] ;  /* 0x000a900001147983 */ /* 0x002ee20000300a00 */
[----:B------:R-:W-:-:S03]  /*180070*/  PRMT R2, R10, 0x7770, RZ ;  /* 0x000077700a027816 */ /* 0x000fc600000000ff */
[----:B------:R-:W3:Y:S04]  /*180080*/  LDL.LU.64 R18, [R1+0xac0] ;  /* 0x000ac00001127983 */ /* 0x000ee80000300a00 */
[----:B------:R-:W3:Y:S04]  /*180090*/  LDL.LU.64 R56, [R1+0xab8] ;  /* 0x000ab80001387983 */ /* 0x000ee80000300a00 */
[----:B------:R-:W3:Y:S04]  /*1800a0*/  LDL.LU.64 R22, [R1+0xae0] ;  /* 0x000ae00001167983 */ /* 0x000ee80000300a00 */
[----:B----4-:R1:W-:Y:S04]  /*1800b0*/  @P4 STG.E.U8 desc[UR34][R52.64], R2 ;  /* 0x0000000234004986 */ /* 0x0103e8000c101122 */
[----:B-1----:R-:W4:Y:S04]  /*1800c0*/  LDL.LU.64 R52, [R1+0xad8] ;  /* 0x000ad80001347983 */ /* 0x002f280000300a00 */
[----:B------:R-:W4:Y:S01]  /*1800d0*/  LDL.LU R11, [R1+0x1d8] ;  /* 0x0001d800010b7983 */ /* 0x000f220000300800 */
[----:B------:R-:W-:-:S02]  /*1800e0*/  ISETP.LT.AND P5, PT, R12, UR4, !P1 ;  /* 0x000000040c007c0c */ /* 0x000fc4000cfa1270 */
[----:B------:R-:W-:Y:S02]  /*1800f0*/  ISETP.LT.AND P1, PT, R48, UR5, !P1 ;  /* 0x0000000530007c0c */ /* 0x000fe4000cf21270 */
[----:B------:R-:W-:Y:S02]  /*180100*/  ISETP.GE.AND P0, PT, R0, UR43, PT ;  /* 0x0000002b00007c0c */ /* 0x000fe4000bf06270 */
[C---:B------:R-:W-:Y:S02]  /*180110*/  PRMT R0, R10.reuse, 0x7771, RZ ;  /* 0x000077710a007816 */ /* 0x040fe400000000ff */
[----:B------:R-:W-:Y:S02]  /*180120*/  PRMT R2, R10, 0x7772, RZ ;  /* 0x000077720a027816 */ /* 0x000fe400000000ff */
[----:B------:R-:W-:Y:S01]  /*180130*/  ISETP.LT.AND P4, PT, R9, UR7, !P2 ;  /* 0x0000000709007c0c */ /* 0x000fe2000d781270 */
[----:B------:R-:W1:Y:S01]  /*180140*/  LDCU UR4, c[0x0][0x398] ;  /* 0x00007300ff0477ac */ /* 0x000e620008000800 */
        /* <DEDUP_REMOVED lines=8> */
[----:B------:R-:W-:Y:S01]  /*1801d0*/  ISETP.LT.AND P6, PT, R14, UR9, !P2 ;  /* 0x000000090e007c0c */ /* 0x000fe2000d7c1270 */
[----:B------:R-:W2:Y:S02]  /*1801e0*/  LDCU UR9, c[0x0][0x398] ;  /* 0x00007300ff0977ac */ /* 0x000ea40008000800 */
[----:B-1----:R-:W2:Y:S04]  /*1801f0*/  LDL.LU.64 R36, [R1+0xaf8] ;  /* 0x000af80001247983 */ /* 0x002ea80000300a00 */
[----:B------:R-:W2:Y:S01]  /*180200*/  LDL.LU R10, [R1+0x248] ;  /* 0x00024800010a7983 */ /* 0x000ea20000300800 */
[----:B------:R-:W-:-:S03]  /*180210*/  PRMT R2, R55, 0x7770, RZ ;  /* 0x0000777037027816 */ /* 0x000fc600000000ff */
[----:B---3--:R1:W-:Y:S01]  /*180220*/  @P1 STG.E.U8 desc[UR34][R28.64], R0 ;  /* 0x000000001c001986 */ /* 0x0083e2000c101122 */
[----:B------:R-:W-:Y:S01]  /*180230*/  ISETP.LT.AND P1, PT, R16, UR10, !P2 ;  /* 0x0000000a10007c0c */ /* 0x000fe2000d721270 */
[----:B------:R-:W3:Y:S02]  /*180240*/  LDCU UR10, c[0x0][0x398] ;  /* 0x00007300ff0a77ac */ /* 0x000ee40008000800 */
[----:B-1----:R-:W3:Y:S01]  /*180250*/  LDL.LU.64 R28, [R1+0xb30] ;  /* 0x000b3000011c7983 */ /* 0x002ee20000300a00 */
[----:B------:R-:W-:-:S03]  /*180260*/  PRMT R0, R55, 0x7771, RZ ;  /* 0x0000777137007816 */ /* 0x000fc600000000ff */
[----:B------:R1:W-:Y:S01]  /*180270*/  @P4 STG.E.U8 desc[UR34][R20.64], R2 ;  /* 0x0000000214004986 */ /* 0x0003e2000c101122 */
[----:B------:R-:W-:-:S03]  /*180280*/  ISETP.LT.AND P4, PT, R61, UR12, !P2 ;  /* 0x0000000c3d007c0c */ /* 0x000fc6000d781270 */
[----:B------:R0:W-:Y:S01]  /*180290*/  @P5 STG.E.U8 desc[UR34][R18.64], R0 ;  /* 0x0000000012005986 */ /* 0x0001e2000c101122 */
[----:B------:R-:W2:Y:S03]  /*1802a0*/  LDCU UR12, c[0x0][0x398] ;  /* 0x00007300ff0c77ac */ /* 0x000ea60008000800 */
[----:B-1----:R-:W3:Y:S01]  /*1802b0*/  LDL.LU.64 R20, [R1+0xb28] ;  /* 0x000b280001147983 */ /* 0x002ee20000300a00 */
[C---:B------:R-:W-:Y:S02]  /*1802c0*/  PRMT R2, R55.reuse, 0x7772, RZ ;  /* 0x0000777237027816 */ /* 0x040fe400000000ff */
[----:B0-----:R-:W-:Y:S01]  /*1802d0*/  PRMT R0, R55, 0x7773, RZ ;  /* 0x0000777337007816 */ /* 0x001fe200000000ff */
[----:B------:R-:W3:Y:S04]  /*1802e0*/  LDL.LU.64 R18, [R1+0xb48] ;  /* 0x000b480001127983 */ /* 0x000ee80000300a00 */
[----:B------:R0:W-:Y:S04]  /*1802f0*/  @P6 STG.E.U8 desc[UR34][R56.64], R2 ;  /* 0x0000000238006986 */ /* 0x0001e8000c101122 */
[----:B------:R1:W-:Y:S04]  /*180300*/  @P1 STG.E.U8 desc[UR34][R22.64], R0 ;  /* 0x0000000016001986 */ /* 0x0003e8000c101122 */
[----:B0-----:R-:W3:Y:S01]  /*180310*/  LDL.LU.64 R56, [R1+0xb40] ;  /* 0x000b400001387983 */ /* 0x001ee20000300a00 */
[----:B----4-:R-:W-:-:S03]  /*180320*/  PRMT R2, R11, 0x7770, RZ ;  /* 0x000077700b027816 */ /* 0x010fc600000000ff */
[----:B-1----:R-:W4:Y:S04]  /*180330*/  LDL.LU.64 R22, [R1+0xb68] ;  /* 0x000b680001167983 */ /* 0x002f280000300a00 */
[----:B------:R0:W-:Y:S04]  /*180340*/  @P4 STG.E.U8 desc[UR34][R52.64], R2 ;  /* 0x0000000234004986 */ /* 0x0001e8000c101122 */
[----:B0-----:R-:W4:Y:S01]  /*180350*/  LDL.LU.64 R52, [R1+0xb60] ;  /* 0x000b600001347983 */ /* 0x001f220000300a00 */
[----:B------:R-:W-:Y:S02]  /*180360*/  ISETP.LT.AND P5, PT, R8, UR11, !P2 ;  /* 0x0000000b08007c0c */ /* 0x000fe4000d7a1270 */
[----:B------:R-:W-:-:S02]  /*180370*/  ISETP.LT.AND P6, PT, R44, UR13, !P2 ;  /* 0x0000000d2c007c0c */ /* 0x000fc4000d7c1270 */
[----:B------:R-:W-:Y:S02]  /*180380*/  ISETP.LT.AND P1, PT, R49, UR14, !P2 ;  /* 0x0000000e31007c0c */ /* 0x000fe4000d721270 */
[C---:B------:R-:W-:Y:S02]  /*180390*/  PRMT R0, R11.reuse, 0x7771, RZ ;  /* 0x000077710b007816 */ /* 0x040fe400000000ff */
[C---:B------:R-:W-:Y:S02]  /*1803a0*/  PRMT R2, R11.reuse, 0x7772, RZ ;  /* 0x000077720b027816 */ /* 0x040fe400000000ff */
[----:B------:R-:W-:Y:S01]  /*1803b0*/  ISETP.LT.AND P4, PT, R32, UR15, !P2 ;  /* 0x0000000f20007c0c */ /* 0x000fe2000d781270 */
[----:B------:R-:W0:Y:S01]  /*1803c0*/  LDCU UR11, c[0x0][0x398] ;  /* 0x00007300ff0b77ac */ /* 0x000e220008000800 */
[----:B------:R-:W1:Y:S01]  /*1803d0*/  LDCU UR14, c[0x0][0x398] ;  /* 0x00007300ff0e77ac */ /* 0x000e620008000800 */
[----:B------:R-:W0:Y:S01]  /*1803e0*/  LDCU UR13, c[0x0][0x398] ;  /* 0x00007300ff0d77ac */ /* 0x000e220008000800 */
[----:B------:R1:W-:Y:S01]  /*1803f0*/  @P5 STG.E.U8 desc[UR34][R26.64], R0 ;  /* 0x000000001a005986 */ /* 0x0003e2000c101122 */
[----:B------:R-:W-:Y:S01]  /*180400*/  ISETP.LT.AND P5, PT, R24, UR4, !P2 ;  /* 0x0000000418007c0c */ /* 0x000fe2000d7a1270 */
[----:B------:R-:W0:Y:S01]  /*180410*/  LDCU UR4, c[0x0][0x398] ;  /* 0x00007300ff0477ac */ /* 0x000e220008000800 */
[----:B-1----:R-:W-:Y:S01]  /*180420*/  PRMT R0, R11, 0x7773, RZ ;  /* 0x000077730b007816 */ /* 0x002fe200000000ff */
[----:B--2---:R1:W-:Y:S01]  /*180430*/  @P6 STG.E.U8 desc[UR34][R36.64], R2 ;  /* 0x0000000224006986 */ /* 0x0043e2000c101122 */
[----:B------:R-:W-:Y:S01]  /*180440*/  ISETP.LT.AND P6, PT, R15, UR6, !P2 ;  /* 0x000000060f007c0c */ /* 0x000fe2000d7c1270 */
[----:B------:R-:W2:Y:S02]  /*180450*/  LDCU UR6, c[0x0][0x398] ;  /* 0x00007300ff0677ac */ /* 0x000ea40008000800 */
[----:B-1----:R-:W2:Y:S01]  /*180460*/  LDL.LU.64 R36, [R1+0xba0] ;  /* 0x000ba00001247983 */ /* 0x002ea20000300a00 */
        /* <DEDUP_REMOVED lines=10> */
[----:B-1----:R-:W3:Y:S01]  /*180510*/  LDL.LU R20, [R1+0x2bc] ;  /* 0x0002bc0001147983 */ /* 0x002ee20000300800 */
[C---:B------:R-:W-:Y:S02]  /*180520*/  PRMT R2, R10.reuse, 0x7772, RZ ;  /* 0x000077720a027816 */ /* 0x040fe400000000ff */
[----:B0-----:R-:W-:Y:S01]  /*180530*/  PRMT R0, R10, 0x7773, RZ ;  /* 0x000077730a007816 */ /* 0x001fe200000000ff */
[----:B------:R-:W3:Y:S04]  /*180540*/  LDL.LU.64 R18, [R1+0xc38] ;  /* 0x000c380001127983 */ /* 0x000ee80000300a00 */
[----:B------:R0:W-:Y:S04]  /*180550*/  @P6 STG.E.U8 desc[UR34][R56.64], R2 ;  /* 0x0000000238006986 */ /* 0x0001e8000c101122 */
[----:B----4-:R-:W-:Y:S04]  /*180560*/  @P1 STG.E.U8 desc[UR34][R22.64], R0 ;  /* 0x0000000016001986 */ /* 0x010fe8000c101122 */
[----:B0-----:R-:W4:Y:S01]  /*180570*/  LDL.LU.64 R56, [R1+0xc20] ;  /* 0x000c200001387983 */ /* 0x001f220000300a00 */
[----:B------:R-:W-:-:S03]  /*180580*/  PRMT R2, R6, 0x7770, RZ ;  /* 0x0000777006027816 */ /* 0x000fc600000000ff */
[----:B------:R-:W4:Y:S04]  /*180590*/  LDL.LU.64 R10, [R1+0xc18] ;  /* 0x000c1800010a7983 */ /* 0x000f280000300a00 */
[----:B------:R0:W-:Y:S04]  /*1805a0*/  @P4 STG.E.U8 desc[UR34][R52.64], R2 ;  /* 0x0000000234004986 */ /* 0x0001e8000c101122 */
[----:B0-----:R-:W4:Y:S01]  /*1805b0*/  LDL.LU.64 R52, [R1+0xc10] ;  /* 0x000c100001347983 */ /* 0x001f220000300a00 */
[----:B------:R-:W-:Y:S02]  /*1805c0*/  ISETP.LT.AND P5, PT, R12, UR8, !P2 ;  /* 0x000000080c007c0c */ /* 0x000fe4000d7a1270 */
[----:B------:R-:W-:-:S02]  /*1805d0*/  ISETP.LT.AND P6, PT, R60, UR9, !P2 ;  /* 0x000000093c007c0c */ /* 0x000fc4000d7c1270 */
[C---:B------:R-:W-:Y:S02]  /*1805e0*/  ISETP.LT.AND P4, PT, R9.reuse, UR11, !P3 ;  /* 0x0000000b09007c0c */ /* 0x040fe4000df81270 */
[----:B------:R-:W-:Y:S02]  /*1805f0*/  ISETP.LT.AND P1, PT, R9, UR14, !P0 ;  /* 0x0000000e09007c0c */ /* 0x000fe4000c721270 */
[C---:B------:R-:W-:Y:S01]  /*180600*/  PRMT R0, R6.reuse, 0x7771, RZ ;  /* 0x0000777106007816 */ /* 0x040fe200000000ff */
[----:B------:R-:W4:Y:S01]  /*180610*/  LDL.LU R9, [R1+0x2ac] ;  /* 0x0002ac0001097983 */ /* 0x000f220000300800 */
[----:B------:R-:W-:-:S03]  /*180620*/  PRMT R2, R6, 0x7772, RZ ;  /* 0x0000777206027816 */ /* 0x000fc600000000ff */
[----:B------:R-:W4:Y:S01]  /*180630*/  LDL.LU.64 R22, [R1+0xc70] ;  /* 0x000c700001167983 */ /* 0x000f220000300a00 */
[----:B------:R-:W-:Y:S02]  /*180640*/  ISETP.LT.AND P2, PT, R48, UR10, !P2 ;  /* 0x0000000a30007c0c */ /* 0x000fe4000d741270 */
[----:B------:R-:W-:Y:S01]  /*180650*/  PRMT R6, R6, 0x7773, RZ ;  /* 0x0000777306067816 */ /* 0x000fe200000000ff */
[----:B------:R-:W0:Y:S01]  /*180660*/  LDCU UR8, c[0x0][0x398] ;  /* 0x00007300ff0877ac */ /* 0x000e220008000800 */
[----:B------:R-:W1:Y:S01]  /*180670*/  LDCU UR9, c[0x0][0x398] ;  /* 0x00007300ff0977ac */ /* 0x000e620008000800 */
[----:B------:R-:W0:Y:S01]  /*180680*/  LDCU UR10, c[0x0][0x398] ;  /* 0x00007300ff0a77ac */ /* 0x000e220008000800 */
[----:B--2---:R2:W-:Y:S01]  /*180690*/  @P5 STG.E.U8 desc[UR34][R36.64], R0 ;  /* 0x0000000024005986 */ /* 0x0045e2000c101122 */
[----:B------:R-:W-:-:S03]  /*1806a0*/  ISETP.LT.AND P5, PT, R14, UR13, !P3 ;  /* 0x0000000d0e007c0c */ /* 0x000fc6000dfa1270 */
[----:B--2---:R-:W2:Y:S04]  /*1806b0*/  LDL.LU.64 R36, [R1+0xc68] ;  /* 0x000c680001247983 */ /* 0x004ea80000300a00 */
[----:B---3--:R3:W-:Y:S01]  /*1806c0*/  @P6 STG.E.U8 desc[UR34][R28.64], R2 ;  /* 0x000000021c006986 */ /* 0x0087e2000c101122 */
[----:B------:R-:W-:-:S03]  /*1806d0*/  ISETP.LT.AND P6, PT, R40, UR12, !P3 ;  /* 0x0000000c28007c0c */ /* 0x000fc6000dfc1270 */
[----:B---3--:R-:W3:Y:S01]  /*1806e0*/  LDL.LU.64 R28, [R1+0xc60] ;  /* 0x000c6000011c7983 */ /* 0x008ee20000300a00 */
[C---:B------:R-:W-:Y:S02]  /*1806f0*/  PRMT R2, R20.reuse, 0x7770, RZ ;  /* 0x0000777014027816 */ /* 0x040fe400000000ff */
[C---:B------:R-:W-:Y:S02]  /*180700*/  PRMT R0, R20.reuse, 0x7771, RZ ;  /* 0x0000777114007816 */ /* 0x040fe400000000ff */
[C---:B------:R-:W-:Y:S02]  /*180710*/  PRMT R3, R20.reuse, 0x7772, RZ ;  /* 0x0000777214037816 */ /* 0x040fe400000000ff */
[----:B------:R-:W-:Y:S02]  /*180720*/  PRMT R4, R20, 0x7773, RZ ;  /* 0x0000777314047816 */ /* 0x000fe400000000ff */
[----:B------:R-:W3:Y:S04]  /*180730*/  LDL.LU.64 R20, [R1+0xc58] ;  /* 0x000c580001147983 */ /* 0x000ee80000300a00 */
[----:B------:R-:W3:Y:S04]  /*180740*/  LDL.LU R55, [R1+0x29c] ;  /* 0x00029c0001377983 */ /* 0x000ee80000300800 */
[----:B------:R0:W-:Y:S04]  /*180750*/  @P2 STG.E.U8 desc[UR34][R18.64], R6 ;  /* 0x0000000612002986 */ /* 0x0001e8000c101122 */
[----:B----4-:R-:W-:Y:S04]  /*180760*/  @P4 STG.E.U8 desc[UR34][R56.64], R2 ;  /* 0x0000000238004986 */ /* 0x010fe8000c101122 */
[----:B------:R4:W-:Y:S04]  /*180770*/  @P6 STG.E.U8 desc[UR34][R10.64], R0 ;  /* 0x000000000a006986 */ /* 0x0009e8000c101122 */
[----:B0-----:R-:W3:Y:S04]  /*180780*/  LDL.LU.64 R18, [R1+0xf90] ;  /* 0x000f900001127983 */ /* 0x001ee80000300a00 */
[----:B----4-:R-:W4:Y:S04]  /*180790*/  LDL.LU.64 R10, [R1+0xf88] ;  /* 0x000f8800010a7983 */ /* 0x010f280000300a00 */
[----:B------:R0:W-:Y:S04]  /*1807a0*/  @P5 STG.E.U8 desc[UR34][R52.64], R3 ;  /* 0x0000000334005986 */ /* 0x0001e8000c101122 */
[----:B0-----:R-:W4:Y:S01]  /*1807b0*/  LDL.LU.64 R52, [R1+0xf80] ;  /* 0x000f800001347983 */ /* 0x001f220000300a00 */
[----:B------:R-:W-:-:S02]  /*1807c0*/  ISETP.LT.AND P2, PT, R16, UR4, !P3 ;  /* 0x0000000410007c0c */ /* 0x000fc4000df41270 */
[----:B------:R-:W-:Y:S02]  /*1807d0*/  ISETP.LT.AND P4, PT, R61, UR5, !P3 ;  /* 0x000000053d007c0c */ /* 0x000fe4000df81270 */
[----:B------:R-:W-:Y:S02]  /*1807e0*/  ISETP.LT.AND P6, PT, R8, UR6, !P3 ;  /* 0x0000000608007c0c */ /* 0x000fe4000dfc1270 */
[C---:B------:R-:W-:Y:S02]  /*1807f0*/  PRMT R0, R9.reuse, 0x7770, RZ ;  /* 0x0000777009007816 */ /* 0x040fe400000000ff */
[----:B------:R-:W-:Y:S01]  /*180800*/  ISETP.LT.AND P5, PT, R44, UR7, !P3 ;  /* 0x000000072c007c0c */ /* 0x000fe2000dfa1270 */
[----:B------:R-:W4:Y:S01]  /*180810*/  LDL.LU.64 R56, [R1+0xf78] ;  /* 0x000f780001387983 */ /* 0x000f220000300a00 */
[C---:B------:R-:W-:Y:S02]  /*180820*/  PRMT R2, R9.reuse, 0x7771, RZ ;  /* 0x0000777109027816 */ /* 0x040fe400000000ff */
[----:B------:R-:W-:-:S02]  /*180830*/  PRMT R3, R9, 0x7772, RZ ;  /* 0x0000777209037816 */ /* 0x000fc400000000ff */
[----:B------:R-:W-:Y:S01]  /*180840*/  PRMT R5, R9, 0x7773, RZ ;  /* 0x0000777309057816 */ /* 0x000fe200000000ff */
[----:B------:R-:W0:Y:S01]  /*180850*/  LDCU UR4, c[0x0][0x398] ;  /* 0x00007300ff0477ac */ /* 0x000e220008000800 */
[----:B------:R-:W0:Y:S01]  /*180860*/  LDCU UR5, c[0x0][0x398] ;  /* 0x00007300ff0577ac */ /* 0x000e220008000800 */
[----:B------:R-:W0:Y:S01]  /*180870*/  LDCU UR6, c[0x0][0x398] ;  /* 0x00007300ff0677ac */ /* 0x000e220008000800 */
[----:B------:R-:W0:Y:S01]  /*180880*/  LDCU UR7, c[0x0][0x398] ;  /* 0x00007300ff0777ac */ /* 0x000e220008000800 */
[----:B------:R-:W-:Y:S01]  /*180890*/  @P2 STG.E.U8 desc[UR34][R22.64], R4 ;  /* 0x0000000416002986 */ /* 0x000fe2000c101122 */
[----:B------:R-:W-:Y:S01]  /*1808a0*/  ISETP.LT.AND P2, PT, R49, UR8, !P3 ;  /* 0x0000000831007c0c */ /* 0x000fe2000df41270 */
[----:B------:R-:W0:Y:S02]  /*1808b0*/  LDCU UR8, c[0x0][0x398] ;  /* 0x00007300ff0877ac */ /* 0x000e240008000800 */
[----:B--2---:R2:W-:Y:S01]  /*1808c0*/  @P4 STG.E.U8 desc[UR34][R36.64], R0 ;  /* 0x0000000024004986 */ /* 0x0045e2000c101122 */
[----:B-1----:R-:W-:Y:S01]  /*1808d0*/  ISETP.LT.AND P4, PT, R32, UR9, !P3 ;  /* 0x0000000920007c0c */ /* 0x002fe2000df81270 */
[----:B------:R-:W1:Y:S02]  /*1808e0*/  LDCU UR9, c[0x0][0x398] ;  /* 0x00007300ff0977ac */ /* 0x000e640008000800 */
[----:B--2---:R-:W2:Y:S04]  /*1808f0*/  LDL.LU.64 R36, [R1+0xcb8] ;  /* 0x000cb80001247983 */ /* 0x004ea80000300a00 */
[----:B------:R-:W2:Y:S04]  /*180900*/  LDL.LU R9, [R1+0x1fc] ;  /* 0x0001fc0001097983 */ /* 0x000ea80000300800 */
[----:B---3--:R3:W-:Y:S04]  /*180910*/  @P6 STG.E.U8 desc[UR34][R28.64], R2 ;  /* 0x000000021c006986 */ /* 0x0087e8000c101122 */
[----:B---3--:R-:W3:Y:S04]  /*180920*/  LDL.LU.64 R28, [R1+0xcb0] ;  /* 0x000cb000011c7983 */ /* 0x008ee80000300a00 */
[----:B------:R0:W-:Y:S01]  /*180930*/  @P5 STG.E.U8 desc[UR34][R20.64], R3 ;  /* 0x0000000314005986 */ /* 0x0001e2000c101122 */
[----:B------:R-:W-:-:S02]  /*180940*/  ISETP.LT.AND P5, PT, R24, UR10, !P3 ;  /* 0x0000000a18007c0c */ /* 0x000fc4000dfa1270 */
[C---:B------:R-:W-:Y:S02]  /*180950*/  PRMT R2, R55.reuse, 0x7771, RZ ;  /* 0x0000777137027816 */ /* 0x040fe400000000ff */
[----:B0-----:R-:W-:Y:S01]  /*180960*/  PRMT R3, R55, 0x7770, RZ ;  /* 0x0000777037037816 */ /* 0x001fe200000000ff */
[----:B------:R-:W3:Y:S04]  /*180970*/  LDL.LU.64 R20, [R1+0xca8] ;  /* 0x000ca80001147983 */ /* 0x000ee80000300a00 */
[----:B------:R-:W-:Y:S04]  /*180980*/  @P2 STG.E.U8 desc[UR34][R18.64], R5 ;  /* 0x0000000512002986 */ /* 0x000fe8000c101122 */
[----:B----4-:R0:W-:Y:S04]  /*180990*/  @P4 STG.E.U8 desc[UR34][R10.64], R3 ;  /* 0x000000030a004986 */ /* 0x0101e8000c101122 */
[----:B0-----:R-:W4:Y:S04]  /*1809a0*/  LDL.LU.64 R10, [R1+0xc50] ;  /* 0x000c5000010a7983 */ /* 0x001f280000300a00 */
[----:B------:R0:W-:Y:S04]  /*1809b0*/  @P5 STG.E.U8 desc[UR34][R52.64], R2 ;  /* 0x0000000234005986 */ /* 0x0001e8000c101122 */
[----:B0-----:R-:W4:Y:S01]  /*1809c0*/  LDL.LU.64 R52, [R1+0xb20] ;  /* 0x000b200001347983 */ /* 0x001f220000300a00 */
[----:B------:R-:W-:-:S02]  /*1809d0*/  ISETP.LT.AND P6, PT, R15, UR4, !P3 ;  /* 0x000000040f007c0c */ /* 0x000fc4000dfc1270 */
[----:B------:R-:W-:Y:S01]  /*1809e0*/  ISETP.LT.AND P2, PT, R54, UR5, !P3 ;  /* 0x0000000536007c0c */ /* 0x000fe2000df41270 */
[----:B------:R-:W0:Y:S01]  /*1809f0*/  LDCU UR4, c[0x0][0x398] ;  /* 0x00007300ff0477ac */ /* 0x000e220008000800 */
[----:B------:R-:W-:Y:S02]  /*180a00*/  ISETP.LT.AND P4, PT, R13, UR6, !P3 ;  /* 0x000000060d007c0c */ /* 0x000fe4000df81270 */
[C---:B------:R-:W-:Y:S02]  /*180a10*/  PRMT R0, R55.reuse, 0x7772, RZ ;  /* 0x0000777237007816 */ /* 0x040fe400000000ff */
[----:B------:R-:W-:Y:S01]  /*180a20*/  PRMT R4, R55, 0x7773, RZ ;  /* 0x0000777337047816 */ /* 0x000fe200000000ff */
[----:B------:R-:W0:Y:S01]  /*180a30*/  LDCU UR5, c[0x0][0x398] ;  /* 0x00007300ff0577ac */ /* 0x000e220008000800 */
[----:B------:R-:W4:Y:S01]  /*180a40*/  LDL.LU R55, [R1+0x1ec] ;  /* 0x0001ec0001377983 */ /* 0x000f220000300800 */
[----:B------:R-:W0:Y:S01]  /*180a50*/  LDCU UR6, c[0x0][0x398] ;  /* 0x00007300ff0677ac */ /* 0x000e220008000800 */
[----:B-1----:R-:W-:Y:S01]  /*180a60*/  ISETP.LT.AND P5, PT, R40, UR9, !P0 ;  /* 0x0000000928007c0c */ /* 0x002fe2000c7a1270 */
[----:B------:R-:W1:Y:S01]  /*180a70*/  LDCU UR9, c[0x0][0x398] ;  /* 0x00007300ff0977ac */ /* 0x000e620008000800 */
[----:B------:R0:W-:Y:S01]  /*180a80*/  @P6 STG.E.U8 desc[UR34][R56.64], R0 ;  /* 0x0000000038006986 */ /* 0x0001e2000c101122 */
[----:B------:R-:W-:Y:S01]  /*180a90*/  ISETP.LT.AND P6, PT, R12, UR7, !P3 ;  /* 0x000000070c007c0c */ /* 0x000fe2000dfc1270 */
[----:B------:R-:W1:Y:S02]  /*180aa0*/  LDCU UR7, c[0x0][0x398] ;  /* 0x00007300ff0777ac */ /* 0x000e640008000800 */
[----:B0-----:R-:W4:Y:S04]  /*180ab0*/  LDL.LU.64 R56, [R1+0xa58] ;  /* 0x000a580001387983 */ /* 0x001f280000300a00 */
[----:B------:R-:W4:Y:S01]  /*180ac0*/  LDL.LU.64 R40, [R1+0x9d8] ;  /* 0x0009d80001287983 */ /* 0x000f220000300a00 */
[----:B--2---:R-:W-:-:S03]  /*180ad0*/  PRMT R5, R9, 0x7770, RZ ;  /* 0x0000777009057816 */ /* 0x004fc600000000ff */
[----:B------:R0:W-:Y:S01]  /*180ae0*/  @P2 STG.E.U8 desc[UR34][R36.64], R4 ;  /* 0x0000000424002986 */ /* 0x0001e2000c101122 */
[----:B------:R-:W-:Y:S02]  /*180af0*/  ISETP.LT.AND P2, PT, R60, UR8, !P3 ;  /* 0x000000083c007c0c */ /* 0x000fe4000df41270 */
[----:B------:R-:W-:Y:S02]  /*180b00*/  ISETP.LT.AND P3, PT, R48, UR4, !P3 ;  /* 0x0000000430007c0c */ /* 0x000fe4000df61270 */
[C---:B------:R-:W-:Y:S02]  /*180b10*/  PRMT R3, R9.reuse, 0x7771, RZ ;  /* 0x0000777109037816 */ /* 0x040fe400000000ff */
[C---:B------:R-:W-:Y:S02]  /*180b20*/  PRMT R0, R9.reuse, 0x7772, RZ ;  /* 0x0000777209007816 */ /* 0x040fe400000000ff */
[----:B------:R-:W-:Y:S01]  /*180b30*/  PRMT R2, R9, 0x7773, RZ ;  /* 0x0000777309027816 */ /* 0x000fe200000000ff */
[----:B------:R-:W2:Y:S01]  /*180b40*/  LDCU UR4, c[0x0][0x398] ;  /* 0x00007300ff0477ac */ /* 0x000ea20008000800 */
[----:B------:R-:W1:Y:S01]  /*180b50*/  LDCU UR8, c[0x0][0x398] ;  /* 0x00007300ff0877ac */ /* 0x000e620008000800 */
[----:B0-----:R-:W2:Y:S04]  /*180b60*/  LDL.LU.64 R36, [R1+0x9c8] ;  /* 0x0009c80001247983 */ /* 0x001ea80000300a00 */
[----:B---3--:R0:W-:Y:S01]  /*180b70*/  @P4 STG.E.U8 desc[UR34][R28.64], R5 ;  /* 0x000000051c004986 */ /* 0x0081e2000c101122 */
[----:B------:R-:W-:Y:S01]  /*180b80*/  ISETP.LT.AND P4, PT, R14, UR5, !P0 ;  /* 0x000000050e007c0c */ /* 0x000fe2000c781270 */
[----:B------:R-:W3:Y:S02]  /*180b90*/  LDCU UR5, c[0x0][0x398] ;  /* 0x00007300ff0577ac */ /* 0x000ee40008000800 */
[----:B0-----:R-:W2:Y:S04]  /*180ba0*/  LDL.LU.64 R28, [R1+0x9c0] ;  /* 0x0009c000011c7983 */ /* 0x001ea80000300a00 */
[----:B------:R0:W-:Y:S04]  /*180bb0*/  @P6 STG.E.U8 desc[UR34][R20.64], R3 ;  /* 0x0000000314006986 */ /* 0x0001e8000c101122 */
[----:B------:R-:W2:Y:S01]  /*180bc0*/  LDL.LU R14, [R1+0x1dc] ;  /* 0x0001dc00010e7983 */ /* 0x000ea20000300800 */
[----:B------:R-:W-:Y:S01]  /*180bd0*/  ISETP.LT.AND P6, PT, R16, UR6, !P0 ;  /* 0x0000000610007c0c */ /* 0x000fe2000c7c1270 */
[----:B------:R-:W1:Y:S02]  /*180be0*/  LDCU UR6, c[0x0][0x398] ;  /* 0x00007300ff0677ac */ /* 0x000e640008000800 */
[----:B0-----:R-:W2:Y:S04]  /*180bf0*/  LDL.LU.64 R20, [R1+0x9b8] ;  /* 0x0009b80001147983 */ /* 0x001ea80000300a00 */
[----:B------:R-:W2:Y:S04]  /*180c00*/  LDL.LU.64 R16, [R1+0x9b0] ;  /* 0x0009b00001107983 */ /* 0x000ea80000300a00 */
[----:B----4-:R0:W-:Y:S01]  /*180c10*/  @P2 STG.E.U8 desc[UR34][R10.64], R0 ;  /* 0x000000000a002986 */ /* 0x0101e2000c101122 */
[----:B-1----:R-:W-:Y:S01]  /*180c20*/  ISETP.LT.AND P2, PT, R61, UR7, !P0 ;  /* 0x000000073d007c0c */ /* 0x002fe2000c741270 */
[----:B------:R-:W1:Y:S02]  /*180c30*/  LDCU UR7, c[0x0][0x398] ;  /* 0x00007300ff0777ac */ /* 0x000e640008000800 */
[----:B0-----:R-:W4:Y:S04]  /*180c40*/  LDL.LU.64 R10, [R1+0x9a8] ;  /* 0x0009a800010a7983 */ /* 0x001f280000300a00 */
[----:B------:R-:W4:Y:S04]  /*180c50*/  LDL.LU R61, [R1+0x24c] ;  /* 0x00024c00013d7983 */ /* 0x000f280000300800 */
[----:B------:R0:W-:Y:S01]  /*180c60*/  @P3 STG.E.U8 desc[UR34][R52.64], R2 ;  /* 0x0000000234003986 */ /* 0x0001e2000c101122 */
[----:B------:R-:W-:-:S03]  /*180c70*/  ISETP.LT.AND P3, PT, R8, UR9, !P0 ;  /* 0x0000000908007c0c */ /* 0x000fc6000c761270 */
[----:B0-----:R-:W4:Y:S04]  /*180c80*/  LDL.LU.64 R52, [R1+0x9a0] ;  /* 0x0009a00001347983 */ /* 0x001f280000300a00 */
[----:B------:R-:W4:Y:S01]  /*180c90*/  LDL.LU.64 R8, [R1+0x880] ;  /* 0x0008800001087983 */ /* 0x000f220000300a00 */
[C---:B------:R-:W-:Y:S02]  /*180ca0*/  PRMT R4, R55.reuse, 0x7770, RZ ;  /* 0x0000777037047816 */ /* 0x040fe400000000ff */
[C---:B------:R-:W-:Y:S02]  /*180cb0*/  PRMT R3, R55.reuse, 0x7771, RZ ;  /* 0x0000777137037816 */ /* 0x040fe400000000ff */
[C---:B------:R-:W-:Y:S02]  /*180cc0*/  PRMT R0, R55.reuse, 0x7772, RZ ;  /* 0x0000777237007816 */ /* 0x040fe400000000ff */
[----:B------:R-:W-:Y:S01]  /*180cd0*/  PRMT R2, R55, 0x7773, RZ ;  /* 0x0000777337027816 */ /* 0x000fe200000000ff */
[----:B------:R0:W-:Y:S04]  /*180ce0*/  @P1 STG.E.U8 desc[UR34][R56.64], R4 ;  /* 0x0000000438001986 */ /* 0x0001e8000c101122 */
[----:B------:R0:W-:Y:S01]  /*180cf0*/  @P5 STG.E.U8 desc[UR34][R40.64], R3 ;  /* 0x0000000328005986 */ /* 0x0001e2000c101122 */
[----:B--2---:R-:W-:-:S02]  /*180d00*/  ISETP.LT.AND P1, PT, R44, UR4, !P0 ;  /* 0x000000042c007c0c */ /* 0x004fc4000c721270 */
[----:B---3--:R-:W-:Y:S01]  /*180d10*/  ISETP.LT.AND P5, PT, R49, UR5, !P0 ;  /* 0x0000000531007c0c */ /* 0x008fe2000c7a1270 */
[----:B------:R-:W2:Y:S01]  /*180d20*/  LDCU UR4, c[0x0][0x398] ;  /* 0x00007300ff0477ac */ /* 0x000ea20008000800 */
[----:B------:R-:W3:Y:S01]  /*180d30*/  LDCU UR5, c[0x0][0x398] ;  /* 0x00007300ff0577ac */ /* 0x000ee20008000800 */
[----:B------:R0:W-:Y:S01]  /*180d40*/  @P4 STG.E.U8 desc[UR34][R36.64], R0 ;  /* 0x0000000024004986 */ /* 0x0001e2000c101122 */
[----:B------:R-:W-:Y:S01]  /*180d50*/  ISETP.LT.AND P4, PT, R32, UR6, !P0 ;  /* 0x0000000620007c0c */ /* 0x000fe2000c781270 */
[----:B------:R-:W0:Y:S02]  /*180d60*/  LDCU UR6, c[0x0][0x398] ;  /* 0x00007300ff0677ac */ /* 0x000e240008000800 */
[----:B------:R4:W-:Y:S01]  /*180d70*/  @P6 STG.E.U8 desc[UR34][R28.64], R2 ;  /* 0x000000021c006986 */ /* 0x0009e2000c101122 */
[----:B-1----:R-:W-:Y:S01]  /*180d80*/  ISETP.LT.AND P6, PT, R24, UR7, !P0 ;  /* 0x0000000718007c0c */ /* 0x002fe2000c7c1270 */
[----:B------:R-:W1:Y:S01]  /*180d90*/  LDCU UR7, c[0x0][0x398] ;  /* 0x00007300ff0777ac */ /* 0x000e620008000800 */
[----:B0-----:R-:W-:-:S02]  /*180da0*/  PRMT R4, R14, 0x7770, RZ ;  /* 0x000077700e047816 */ /* 0x001fc400000000ff */
[C---:B------:R-:W-:Y:S02]  /*180db0*/  PRMT R3, R14.reuse, 0x7771, RZ ;  /* 0x000077710e037816 */ /* 0x040fe400000000ff */
[C---:B------:R-:W-:Y:S02]  /*180dc0*/  PRMT R5, R14.reuse, 0x7772, RZ ;  /* 0x000077720e057816 */ /* 0x040fe400000000ff */
[----:B------:R-:W-:Y:S01]  /*180dd0*/  PRMT R0, R14, 0x7773, RZ ;  /* 0x000077730e007816 */ /* 0x000fe200000000ff */
[----:B------:R0:W-:Y:S04]  /*180de0*/  @P2 STG.E.U8 desc[UR34][R20.64], R4 ;  /* 0x0000000414002986 */ /* 0x0001e8000c101122 */
[----:B------:R0:W-:Y:S01]  /*180df0*/  @P3 STG.E.U8 desc[UR34][R16.64], R3 ;  /* 0x0000000310003986 */ /* 0x0001e2000c101122 */
[----:B------:R-:W-:-:S02]  /*180e00*/  ISETP.LT.AND P2, PT, R15, UR8, !P0 ;  /* 0x000000080f007c0c */ /* 0x000fc4000c741270 */
[----:B--2---:R-:W-:Y:S02]  /*180e10*/  ISETP.LT.AND P3, PT, R54, UR4, !P0 ;  /* 0x0000000436007c0c */ /* 0x004fe4000c761270 */
[----:B----4-:R-:W-:Y:S01]  /*180e20*/  PRMT R2, R61, 0x7770, RZ ;  /* 0x000077703d027816 */ /* 0x010fe200000000ff */
[----:B------:R2:W-:Y:S01]  /*180e30*/  @P1 STG.E.U8 desc[UR34][R10.64], R5 ;  /* 0x000000050a001986 */ /* 0x0005e2000c101122 */
[----:B---3--:R-:W-:Y:S02]  /*180e40*/  ISETP.LT.AND P1, PT, R13, UR5, !P0 ;  /* 0x000000050d007c0c */ /* 0x008fe4000c721270 */
[C---:B0-----:R-:W-:Y:S02]  /*180e50*/  PRMT R4, R61.reuse, 0x7771, RZ ;  /* 0x000077713d047816 */ /* 0x041fe400000000ff */
[C---:B------:R-:W-:Y:S02]  /*180e60*/  PRMT R3, R61.reuse, 0x7772, RZ ;  /* 0x000077723d037816 */ /* 0x040fe400000000ff */
[----:B------:R-:W-:Y:S01]  /*180e70*/  PRMT R6, R61, 0x7773, RZ ;  /* 0x000077733d067816 */ /* 0x000fe200000000ff */
[----:B------:R0:W-:Y:S04]  /*180e80*/  @P5 STG.E.U8 desc[UR34][R52.64], R0 ;  /* 0x0000000034005986 */ /* 0x0001e8000c101122 */
[----:B------:R3:W-:Y:S01]  /*180e90*/  @P4 STG.E.U8 desc[UR34][R8.64], R2 ;  /* 0x0000000208004986 */ /* 0x0007e2000c101122 */
[----:B------:R-:W-:-:S02]  /*180ea0*/  ISETP.LT.AND P5, PT, R12, UR6, !P0 ;  /* 0x000000060c007c0c */ /* 0x000fc4000c7a1270 */
[----:B-1----:R-:W-:Y:S01]  /*180eb0*/  ISETP.LT.AND P4, PT, R60, UR7, !P0 ;  /* 0x000000073c007c0c */ /* 0x002fe2000c781270 */
[----:B------:R-:W4:Y:S04]  /*180ec0*/  LDL.LU.64 R14, [R1+0x878] ;  /* 0x00087800010e7983 */ /* 0x000f280000300a00 */
[----:B--2---:R-:W2:Y:S04]  /*180ed0*/  LDL.LU.64 R10, [R1+0x870] ;  /* 0x00087000010a7983 */ /* 0x004ea80000300a00 */
[----:B0-----:R-:W2:Y:S04]  /*180ee0*/  LDL.LU.64 R52, [R1+0x7c8] ;  /* 0x0007c80001347983 */ /* 0x001ea80000300a00 */
[----:B------:R-:W2:Y:S04]  /*180ef0*/  LDL.LU.64 R12, [R1+0x370] ;  /* 0x00037000010c7983 */ /* 0x000ea80000300a00 */
[----:B---3--:R-:W3:Y:S04]  /*180f00*/  LDL.LU.64 R8, [R1+0x368] ;  /* 0x0003680001087983 */ /* 0x008ee80000300a00 */
[----:B------:R-:W3:Y:S01]  /*180f10*/  LDL.LU.64 R60, [R1+0x360] ;  /* 0x00036000013c7983 */ /* 0x000ee20000300a00 */
[----:B------:R-:W-:-:S02]  /*180f20*/  ISETP.LT.AND P0, PT, R48, UR7, !P0 ;  /* 0x0000000730007c0c */ /* 0x000fc4000c701270 */
[C---:B------:R-:W-:Y:S02]  /*180f30*/  PRMT R0, R7.reuse, 0x7770, RZ ;  /* 0x0000777007007816 */ /* 0x040fe400000000ff */
[C---:B------:R-:W-:Y:S02]  /*180f40*/  PRMT R2, R7.reuse, 0x7771, RZ ;  /* 0x0000777107027816 */ /* 0x040fe400000000ff */
[C---:B------:R-:W-:Y:S02]  /*180f50*/  PRMT R5, R7.reuse, 0x7772, RZ ;  /* 0x0000777207057816 */ /* 0x040fe400000000ff */
[----:B------:R-:W-:Y:S01]  /*180f60*/  PRMT R7, R7, 0x7773, RZ ;  /* 0x0000777307077816 */ /* 0x000fe200000000ff */
[----:B----4-:R0:W-:Y:S04]  /*180f70*/  @P6 STG.E.U8 desc[UR34][R14.64], R4 ;  /* 0x000000040e006986 */ /* 0x0101e8000c101122 */
[----:B--2---:R0:W-:Y:S04]  /*180f80*/  @P2 STG.E.U8 desc[UR34][R10.64], R3 ;  /* 0x000000030a002986 */ /* 0x0041e8000c101122 */
[----:B------:R0:W-:Y:S04]  /*180f90*/  @P3 STG.E.U8 desc[UR34][R52.64], R6 ;  /* 0x0000000634003986 */ /* 0x0001e8000c101122 */
[----:B------:R0:W-:Y:S04]  /*180fa0*/  @P1 STG.E.U8 desc[UR34][R12.64], R0 ;  /* 0x000000000c001986 */ /* 0x0001e8000c101122 */
[----:B---3--:R0:W-:Y:S04]  /*180fb0*/  @P5 STG.E.U8 desc[UR34][R8.64], R2 ;  /* 0x0000000208005986 */ /* 0x0081e8000c101122 */
[----:B------:R0:W-:Y:S01]  /*180fc0*/  @P4 STG.E.U8 desc[UR34][R60.64], R5 ;  /* 0x000000053c004986 */ /* 0x0001e2000c101122 */
[----:B------:R-:W-:Y:S05]  /*180fd0*/  @!P0 EXIT ;  /* 0x000000000000894d */ /* 0x000fea0003800000 */
[----:B0-----:R-:W2:Y:S04]  /*180fe0*/  LDL.LU.64 R60, [R1+0x348] ;  /* 0x00034800013c7983 */ /* 0x001ea80000300a00 */
[----:B--2---:R-:W-:Y:S01]  /*180ff0*/  STG.E.U8 desc[UR34][R60.64], R7 ;  /* 0x000000073c007986 */ /* 0x004fe2000c101122 */
[----:B------:R-:W-:Y:S05]  /*181000*/  EXIT ;  /* 0x000000000000794d */ /* 0x000fea0003800000 */
.L_x_2:
[----:B------:R-:W-:-:S00]  /*181010*/  BRA `(.L_x_2) ;  /* 0xfffffffc00fc7947 */ /* 0x000fc0000383ffff */
[----:B------:R-:W-:-:S00]  /*181020*/  NOP ;  /* 0x0000000000007918 */ /* 0x000fc00000000000 */
        /* <DEDUP_REMOVED lines=13> */
.L_x_3:


//--------------------- .nv.shared.matmul_kernel  --------------------------
	.section	.nv.shared.matmul_kernel,"aw",@nobits
	.sectionflags	@""
	.align	16
	.zero		1024


//--------------------- .nv.shared.reserved.0     --------------------------
	.section	.nv.shared.reserved.0,"aw",@nobits
	.weak		__nv_reservedSMEM_offset_0_alias
	.size		__nv_reservedSMEM_offset_0_alias, 0, 64
	.other		__nv_reservedSMEM_offset_0_alias,@"STO_CUDA_RESERVED_SHARED STV_DEFAULT"
__nv_reservedSMEM_offset_0_alias:
	.zero		0
	.zero		64


//--------------------- .nv.constant0.matmul_kernel --------------------------
	.section	.nv.constant0.matmul_kernel,"a",@progbits
	.sectionflags	@""
	.align	4
.nv.constant0.matmul_kernel:
	.zero		976


//--------------------- SYMBOLS --------------------------

	.type		.nv.reservedSmem.offset0,@object
	.size		.nv.reservedSmem.offset0,0x4
	.type		.nv.reservedSmem.cap,@object
	.size		.nv.reservedSmem.cap,0x4
